	.target	sm_80

	.elftype	@"ET_EXEC"


//--------------------- .note.nv.tkinfo           --------------------------
	.section	.note.nv.tkinfo,"",@"SHT_NOTE"
	.sectionflags	@"SHF_NOTE_NV_TKINFO"
	.tkinfo
        /*0018*/ 	.word	0x00000002
        /*0030*/ 	.string	""
        /*0030*/ 	.string	"ptxas"
        /*0030*/ 	.string	"Cuda compilation tools, release 13.0, V13.0.88"
        /*0030*/ 	.string	"Build cuda_13.0.r13.0/compiler.36424714_0"
        /*0030*/ 	.string	"-v  -suppress-debug-info  -lineinfo  -arch sm_80 "



//--------------------- .note.nv.cuinfo           --------------------------
	.section	.note.nv.cuinfo,"",@"SHT_NOTE"
	.sectionflags	@"SHF_NOTE_NV_CUINFO"
        /*0018*/ 	.short	0x0002
        /*001a*/ 	.short	0x0050
        /*001c*/ 	.short	0x0082
	.zero		2


//--------------------- .nv.info                  --------------------------
	.section	.nv.info,"",@"SHT_CUDA_INFO"
	.align	4


	//----- nvinfo : EIATTR_REGCOUNT
	.align		4
        /*0000*/ 	.byte	0x04, 0x2f
        /*0002*/ 	.short	(.L_1 - .L_0)
	.align		4
.L_0:
        /*0004*/ 	.word	index@(matmul_kernel)
        /*0008*/ 	.word	0x000000ff


	//----- nvinfo : EIATTR_FRAME_SIZE
	.align		4
.L_1:
        /*000c*/ 	.byte	0x04, 0x11
        /*000e*/ 	.short	(.L_3 - .L_2)
	.align		4
.L_2:
        /*0010*/ 	.word	index@(matmul_kernel)
        /*0014*/ 	.word	0x00007b90


	//----- nvinfo : EIATTR_MIN_STACK_SIZE
	.align		4
.L_3:
        /*0018*/ 	.byte	0x04, 0x12
        /*001a*/ 	.short	(.L_5 - .L_4)
	.align		4
.L_4:
        /*001c*/ 	.word	index@(matmul_kernel)
        /*0020*/ 	.word	0x00007b90
.L_5:


//--------------------- .nv.info.matmul_kernel    --------------------------
	.section	.nv.info.matmul_kernel,"",@"SHT_CUDA_INFO"
	.sectionflags	@""
	.align	4


	//----- nvinfo : EIATTR_CUDA_API_VERSION
	.align		4
        /*0000*/ 	.byte	0x04, 0x37
        /*0002*/ 	.short	(.L_7 - .L_6)
.L_6:
        /*0004*/ 	.word	0x00000082


	//----- nvinfo : EIATTR_SW2861232_WAR
	.align		4
.L_7:
        /*0008*/ 	.byte	0x01, 0x35
	.zero		2


	//----- nvinfo : EIATTR_PARAM_CBANK
	.align		4
        /*000c*/ 	.byte	0x04, 0x0a
        /*000e*/ 	.short	(.L_9 - .L_8)
	.align		4
.L_8:
        /*0010*/ 	.word	index@(.nv.constant0.matmul_kernel)
        /*0014*/ 	.short	0x0160
        /*0016*/ 	.short	0x0050


	//----- nvinfo : EIATTR_CBANK_PARAM_SIZE
	.align		4
.L_9:
        /*0018*/ 	.byte	0x03, 0x19
        /*001a*/ 	.short	0x0050


	//----- nvinfo : EIATTR_KPARAM_INFO
	.align		4
        /*001c*/ 	.byte	0x04, 0x17
        /*001e*/ 	.short	(.L_11 - .L_10)
.L_10:
        /*0020*/ 	.word	0x00000000
        /*0024*/ 	.short	0x000d
        /*0026*/ 	.short	0x0048
        /*0028*/ 	.byte	0x00, 0xf4, 0x21, 0x00


	//----- nvinfo : EIATTR_KPARAM_INFO
	.align		4
.L_11:
        /*002c*/ 	.byte	0x04, 0x17
        /*002e*/ 	.short	(.L_13 - .L_12)
.L_12:
        /*0030*/ 	.word	0x00000000
        /*0034*/ 	.short	0x000c
        /*0036*/ 	.short	0x0040
        /*0038*/ 	.byte	0x00, 0xf4, 0x21, 0x00


	//----- nvinfo : EIATTR_KPARAM_INFO
	.align		4
.L_13:
        /*003c*/ 	.byte	0x04, 0x17
        /*003e*/ 	.short	(.L_15 - .L_14)
.L_14:
        /*0040*/ 	.word	0x00000000
        /*0044*/ 	.short	0x000b
        /*0046*/ 	.short	0x0038
        /*0048*/ 	.byte	0x00, 0xf0, 0x11, 0x00


	//----- nvinfo : EIATTR_KPARAM_INFO
	.align		4
.L_15:
        /*004c*/ 	.byte	0x04, 0x17
        /*004e*/ 	.short	(.L_17 - .L_16)
.L_16:
        /*0050*/ 	.word	0x00000000
        /*0054*/ 	.short	0x000a
        /*0056*/ 	.short	0x0034
        /*0058*/ 	.byte	0x00, 0xf0, 0x11, 0x00


	//----- nvinfo : EIATTR_KPARAM_INFO
	.align		4
.L_17:
        /*005c*/ 	.byte	0x04, 0x17
        /*005e*/ 	.short	(.L_19 - .L_18)
.L_18:
        /*0060*/ 	.word	0x00000000
        /*0064*/ 	.short	0x0009
        /*0066*/ 	.short	0x0030
        /*0068*/ 	.byte	0x00, 0xf0, 0x11, 0x00


	//----- nvinfo : EIATTR_KPARAM_INFO
	.align		4
.L_19:
        /*006c*/ 	.byte	0x04, 0x17
        /*006e*/ 	.short	(.L_21 - .L_20)
.L_20:
        /*0070*/ 	.word	0x00000000
        /*0074*/ 	.short	0x0008
        /*0076*/ 	.short	0x002c
        /*0078*/ 	.byte	0x00, 0xf0, 0x11, 0x00


	//----- nvinfo : EIATTR_KPARAM_INFO
	.align		4
.L_21:
        /*007c*/ 	.byte	0x04, 0x17
        /*007e*/ 	.short	(.L_23 - .L_22)
.L_22:
        /*0080*/ 	.word	0x00000000
        /*0084*/ 	.short	0x0007
        /*0086*/ 	.short	0x0028
        /*0088*/ 	.byte	0x00, 0xf0, 0x11, 0x00


	//----- nvinfo : EIATTR_KPARAM_INFO
	.align		4
.L_23:
        /*008c*/ 	.byte	0x04, 0x17
        /*008e*/ 	.short	(.L_25 - .L_24)
.L_24:
        /*0090*/ 	.word	0x00000000
        /*0094*/ 	.short	0x0006
        /*0096*/ 	.short	0x0024
        /*0098*/ 	.byte	0x00, 0xf0, 0x11, 0x00


	//----- nvinfo : EIATTR_KPARAM_INFO
	.align		4
.L_25:
        /*009c*/ 	.byte	0x04, 0x17
        /*009e*/ 	.short	(.L_27 - .L_26)
.L_26:
        /*00a0*/ 	.word	0x00000000
        /*00a4*/ 	.short	0x0005
        /*00a6*/ 	.short	0x0020
        /*00a8*/ 	.byte	0x00, 0xf0, 0x11, 0x00


	//----- nvinfo : EIATTR_KPARAM_INFO
	.align		4
.L_27:
        /*00ac*/ 	.byte	0x04, 0x17
        /*00ae*/ 	.short	(.L_29 - .L_28)
.L_28:
        /*00b0*/ 	.word	0x00000000
        /*00b4*/ 	.short	0x0004
        /*00b6*/ 	.short	0x001c
        /*00b8*/ 	.byte	0x00, 0xf0, 0x11, 0x00


	//----- nvinfo : EIATTR_KPARAM_INFO
	.align		4
.L_29:
        /*00bc*/ 	.byte	0x04, 0x17
        /*00be*/ 	.short	(.L_31 - .L_30)
.L_30:
        /*00c0*/ 	.word	0x00000000
        /*00c4*/ 	.short	0x0003
        /*00c6*/ 	.short	0x0018
        /*00c8*/ 	.byte	0x00, 0xf0, 0x11, 0x00


	//----- nvinfo : EIATTR_KPARAM_INFO
	.align		4
.L_31:
        /*00cc*/ 	.byte	0x04, 0x17
        /*00ce*/ 	.short	(.L_33 - .L_32)
.L_32:
        /*00d0*/ 	.word	0x00000000
        /*00d4*/ 	.short	0x0002
        /*00d6*/ 	.short	0x0010
        /*00d8*/ 	.byte	0x00, 0xf4, 0x21, 0x00


	//----- nvinfo : EIATTR_KPARAM_INFO
	.align		4
.L_33:
        /*00dc*/ 	.byte	0x04, 0x17
        /*00de*/ 	.short	(.L_35 - .L_34)
.L_34:
        /*00e0*/ 	.word	0x00000000
        /*00e4*/ 	.short	0x0001
        /*00e6*/ 	.short	0x0008
        /*00e8*/ 	.byte	0x00, 0xf4, 0x21, 0x00


	//----- nvinfo : EIATTR_KPARAM_INFO
	.align		4
.L_35:
        /*00ec*/ 	.byte	0x04, 0x17
        /*00ee*/ 	.short	(.L_37 - .L_36)
.L_36:
        /*00f0*/ 	.word	0x00000000
        /*00f4*/ 	.short	0x0000
        /*00f6*/ 	.short	0x0000
        /*00f8*/ 	.byte	0x00, 0xf4, 0x21, 0x00


	//----- nvinfo : EIATTR_MAXREG_COUNT
	.align		4
.L_37:
        /*00fc*/ 	.byte	0x03, 0x1b
        /*00fe*/ 	.short	0x00ff


	//----- nvinfo : EIATTR_NUM_BARRIERS
	.align		4
        /*0100*/ 	.byte	0x02, 0x4c
        /*0102*/ 	.byte	0x01
	.zero		1


	//----- nvinfo : EIATTR_ANNOTATIONS
	.align		4
        /*0104*/ 	.byte	0x04, 0x55
        /*0106*/ 	.short	(.L_39 - .L_38)


	//   ....[0]....
.L_38:
        /*0108*/ 	.word	0x00000001
        /*010c*/ 	.byte	0x90, 0x05, 0x00, 0x00, 0x01, 0x00, 0x00, 0x00, 0xc0, 0x05, 0x00, 0x00, 0x01, 0x00, 0x00, 0x00
        /* <DEDUP_REMOVED lines=1642> */
        /*67bc*/ 	.byte	0xd0, 0x8e, 0x02, 0x00, 0x01, 0x00, 0x00, 0x00, 0xf0, 0x8e, 0x02, 0x00


	//----- nvinfo : EIATTR_MERCURY_ISA_VERSION
	.align		4
.L_39:
        /*67c8*/ 	.byte	0x03, 0x5f
        /*67ca*/ 	.short	0x0000


	//----- nvinfo : EIATTR_COOP_GROUP_MASK_REGIDS
	.align		4
        /*67cc*/ 	.byte	0x04, 0x29
        /*67ce*/ 	.short	(.L_41 - .L_40)


	//   ....[0]....
.L_40:
        /*67d0*/ 	.word	0xffffffff


	//   ....[1]....
        /*67d4*/ 	.word	0xffffffff


	//   ....[2]....
        /*67d8*/ 	.word	0xffffffff


	//   ....[3]....
        /*67dc*/ 	.word	0xffffffff


	//   ....[4]....
        /*67e0*/ 	.word	0xffffffff


	//   ....[5]....
        /*67e4*/ 	.word	0xffffffff


	//   ....[6]....
        /*67e8*/ 	.word	0xffffffff


	//   ....[7]....
        /*67ec*/ 	.word	0xffffffff


	//   ....[8]....
        /*67f0*/ 	.word	0xffffffff


	//   ....[9]....
        /*67f4*/ 	.word	0xffffffff


	//   ....[10]....
        /*67f8*/ 	.word	0xffffffff


	//   ....[11]....
        /*67fc*/ 	.word	0xffffffff


	//   ....[12]....
        /*6800*/ 	.word	0xffffffff


	//   ....[13]....
        /*6804*/ 	.word	0xffffffff


	//   ....[14]....
        /*6808*/ 	.word	0xffffffff


	//   ....[15]....
        /*680c*/ 	.word	0xffffffff


	//   ....[16]....
        /*6810*/ 	.word	0xffffffff


	//   ....[17]....
        /*6814*/ 	.word	0xffffffff


	//   ....[18]....
        /*6818*/ 	.word	0xffffffff


	//   ....[19]....
        /*681c*/ 	.word	0xffffffff


	//   ....[20]....
        /*6820*/ 	.word	0xffffffff


	//   ....[21]....
        /*6824*/ 	.word	0xffffffff


	//   ....[22]....
        /*6828*/ 	.word	0xffffffff


	//   ....[23]....
        /*682c*/ 	.word	0xffffffff


	//   ....[24]....
        /*6830*/ 	.word	0xffffffff


	//   ....[25]....
        /*6834*/ 	.word	0xffffffff


	//   ....[26]....
        /*6838*/ 	.word	0xffffffff


	//   ....[27]....
        /*683c*/ 	.word	0xffffffff


	//   ....[28]....
        /*6840*/ 	.word	0xffffffff


	//   ....[29]....
        /*6844*/ 	.word	0xffffffff


	//   ....[30]....
        /*6848*/ 	.word	0xffffffff


	//   ....[31]....
        /*684c*/ 	.word	0xffffffff


	//   ....[32]....
        /*6850*/ 	.word	0xffffffff


	//   ....[33]....
        /*6854*/ 	.word	0xffffffff


	//   ....[34]....
        /*6858*/ 	.word	0xffffffff


	//   ....[35]....
        /*685c*/ 	.word	0xffffffff


	//   ....[36]....
        /*6860*/ 	.word	0xffffffff


	//   ....[37]....
        /*6864*/ 	.word	0xffffffff


	//   ....[38]....
        /*6868*/ 	.word	0xffffffff


	//   ....[39]....
        /*686c*/ 	.word	0xffffffff


	//   ....[40]....
        /*6870*/ 	.word	0xffffffff


	//   ....[41]....
        /*6874*/ 	.word	0xffffffff


	//   ....[42]....
        /*6878*/ 	.word	0xffffffff


	//   ....[43]....
        /*687c*/ 	.word	0xffffffff


	//   ....[44]....
        /*6880*/ 	.word	0xffffffff


	//   ....[45]....
        /*6884*/ 	.word	0xffffffff


	//   ....[46]....
        /*6888*/ 	.word	0xffffffff


	//   ....[47]....
        /*688c*/ 	.word	0xffffffff


	//   ....[48]....
        /*6890*/ 	.word	0xffffffff


	//   ....[49]....
        /*6894*/ 	.word	0xffffffff


	//   ....[50]....
        /*6898*/ 	.word	0xffffffff


	//   ....[51]....
        /*689c*/ 	.word	0xffffffff


	//   ....[52]....
        /*68a0*/ 	.word	0xffffffff


	//   ....[53]....
        /*68a4*/ 	.word	0xffffffff


	//   ....[54]....
        /*68a8*/ 	.word	0xffffffff


	//   ....[55]....
        /*68ac*/ 	.word	0xffffffff


	//   ....[56]....
        /*68b0*/ 	.word	0xffffffff


	//   ....[57]....
        /*68b4*/ 	.word	0xffffffff


	//   ....[58]....
        /*68b8*/ 	.word	0xffffffff


	//   ....[59]....
        /*68bc*/ 	.word	0xffffffff


	//   ....[60]....
        /*68c0*/ 	.word	0xffffffff


	//   ....[61]....
        /*68c4*/ 	.word	0xffffffff


	//   ....[62]....
        /*68c8*/ 	.word	0xffffffff


	//   ....[63]....
        /*68cc*/ 	.word	0xffffffff


	//   ....[64]....
        /*68d0*/ 	.word	0xffffffff


	//   ....[65]....
        /*68d4*/ 	.word	0xffffffff


	//   ....[66]....
        /*68d8*/ 	.word	0xffffffff


	//   ....[67]....
        /*68dc*/ 	.word	0xffffffff


	//   ....[68]....
        /*68e0*/ 	.word	0xffffffff


	//   ....[69]....
        /*68e4*/ 	.word	0xffffffff


	//   ....[70]....
        /*68e8*/ 	.word	0xffffffff


	//   ....[71]....
        /*68ec*/ 	.word	0xffffffff


	//   ....[72]....
        /*68f0*/ 	.word	0xffffffff


	//   ....[73]....
        /*68f4*/ 	.word	0xffffffff


	//   ....[74]....
        /*68f8*/ 	.word	0xffffffff


	//   ....[75]....
        /*68fc*/ 	.word	0xffffffff


	//   ....[76]....
        /*6900*/ 	.word	0xffffffff


	//   ....[77]....
        /*6904*/ 	.word	0xffffffff


	//   ....[78]....
        /*6908*/ 	.word	0xffffffff


	//   ....[79]....
        /*690c*/ 	.word	0xffffffff


	//   ....[80]....
        /*6910*/ 	.word	0xffffffff


	//   ....[81]....
        /*6914*/ 	.word	0xffffffff


	//   ....[82]....
        /*6918*/ 	.word	0xffffffff


	//   ....[83]....
        /*691c*/ 	.word	0xffffffff


	//   ....[84]....
        /*6920*/ 	.word	0xffffffff


	//   ....[85]....
        /*6924*/ 	.word	0xffffffff


	//   ....[86]....
        /*6928*/ 	.word	0xffffffff


	//   ....[87]....
        /*692c*/ 	.word	0xffffffff


	//   ....[88]....
        /*6930*/ 	.word	0xffffffff


	//   ....[89]....
        /*6934*/ 	.word	0xffffffff


	//   ....[90]....
        /*6938*/ 	.word	0xffffffff


	//   ....[91]....
        /*693c*/ 	.word	0xffffffff


	//   ....[92]....
        /*6940*/ 	.word	0xffffffff


	//   ....[93]....
        /*6944*/ 	.word	0xffffffff


	//   ....[94]....
        /*6948*/ 	.word	0xffffffff


	//   ....[95]....
        /*694c*/ 	.word	0xffffffff


	//   ....[96]....
        /*6950*/ 	.word	0xffffffff


	//   ....[97]....
        /*6954*/ 	.word	0xffffffff


	//   ....[98]....
        /*6958*/ 	.word	0xffffffff


	//   ....[99]....
        /*695c*/ 	.word	0xffffffff


	//   ....[100]....
        /*6960*/ 	.word	0xffffffff


	//   ....[101]....
        /*6964*/ 	.word	0xffffffff


	//   ....[102]....
        /*6968*/ 	.word	0xffffffff


	//   ....[103]....
        /*696c*/ 	.word	0xffffffff


	//   ....[104]....
        /*6970*/ 	.word	0xffffffff


	//   ....[105]....
        /*6974*/ 	.word	0xffffffff


	//   ....[106]....
        /*6978*/ 	.word	0xffffffff


	//   ....[107]....
        /*697c*/ 	.word	0xffffffff


	//   ....[108]....
        /*6980*/ 	.word	0xffffffff


	//   ....[109]....
        /*6984*/ 	.word	0xffffffff


	//   ....[110]....
        /*6988*/ 	.word	0xffffffff


	//   ....[111]....
        /*698c*/ 	.word	0xffffffff


	//   ....[112]....
        /*6990*/ 	.word	0xffffffff


	//   ....[113]....
        /*6994*/ 	.word	0xffffffff


	//   ....[114]....
        /*6998*/ 	.word	0xffffffff


	//   ....[115]....
        /*699c*/ 	.word	0xffffffff


	//   ....[116]....
        /*69a0*/ 	.word	0xffffffff


	//   ....[117]....
        /*69a4*/ 	.word	0xffffffff


	//   ....[118]....
        /*69a8*/ 	.word	0xffffffff


	//   ....[119]....
        /*69ac*/ 	.word	0xffffffff


	//   ....[120]....
        /*69b0*/ 	.word	0xffffffff


	//   ....[121]....
        /*69b4*/ 	.word	0xffffffff


	//   ....[122]....
        /*69b8*/ 	.word	0xffffffff


	//   ....[123]....
        /*69bc*/ 	.word	0xffffffff


	//   ....[124]....
        /*69c0*/ 	.word	0xffffffff


	//   ....[125]....
        /*69c4*/ 	.word	0xffffffff


	//   ....[126]....
        /*69c8*/ 	.word	0xffffffff


	//----- nvinfo : EIATTR_COOP_GROUP_INSTR_OFFSETS
	.align		4
.L_41:
        /*69cc*/ 	.byte	0x04, 0x28
        /*69ce*/ 	.short	(.L_43 - .L_42)


	//   ....[0]....
.L_42:
        /*69d0*/ 	.word	0x000e45a0


	//   ....[1]....
        /*69d4*/ 	.word	0x000e4690


	//   ....[2]....
        /*69d8*/ 	.word	0x000e47f0


	//   ....[3]....
        /*69dc*/ 	.word	0x000e48b0


	//   ....[4]....
        /*69e0*/ 	.word	0x000e4a10


	//   ....[5]....
        /*69e4*/ 	.word	0x000e4ad0


	//   ....[6]....
        /*69e8*/ 	.word	0x000e4c30


	//   ....[7]....
        /*69ec*/ 	.word	0x000e4cf0


	//   ....[8]....
        /*69f0*/ 	.word	0x000e4e50


	//   ....[9]....
        /*69f4*/ 	.word	0x000e4f10


	//   ....[10]....
        /*69f8*/ 	.word	0x000e5070


	//   ....[11]....
        /*69fc*/ 	.word	0x000e5130


	//   ....[12]....
        /*6a00*/ 	.word	0x000e5290


	//   ....[13]....
        /*6a04*/ 	.word	0x000e5350


	//   ....[14]....
        /*6a08*/ 	.word	0x000e54b0


	//   ....[15]....
        /*6a0c*/ 	.word	0x000e5570


	//   ....[16]....
        /*6a10*/ 	.word	0x000e56d0


	//   ....[17]....
        /*6a14*/ 	.word	0x000e5790


	//   ....[18]....
        /*6a18*/ 	.word	0x000e58f0


	//   ....[19]....
        /*6a1c*/ 	.word	0x000e59b0


	//   ....[20]....
        /*6a20*/ 	.word	0x000e5b10


	//   ....[21]....
        /*6a24*/ 	.word	0x000e5bd0


	//   ....[22]....
        /*6a28*/ 	.word	0x000e5d30


	//   ....[23]....
        /*6a2c*/ 	.word	0x000e5df0


	//   ....[24]....
        /*6a30*/ 	.word	0x000e5f50


	//   ....[25]....
        /*6a34*/ 	.word	0x000e6010


	//   ....[26]....
        /*6a38*/ 	.word	0x000e6170


	//   ....[27]....
        /*6a3c*/ 	.word	0x000e6230


	//   ....[28]....
        /*6a40*/ 	.word	0x000e6390


	//   ....[29]....
        /*6a44*/ 	.word	0x000e6450


	//   ....[30]....
        /*6a48*/ 	.word	0x000e65b0


	//   ....[31]....
        /*6a4c*/ 	.word	0x000e6670


	//   ....[32]....
        /*6a50*/ 	.word	0x000e67d0


	//   ....[33]....
        /*6a54*/ 	.word	0x000e6890


	//   ....[34]....
        /*6a58*/ 	.word	0x000e69f0


	//   ....[35]....
        /*6a5c*/ 	.word	0x000e6ab0


	//   ....[36]....
        /*6a60*/ 	.word	0x000e6c10


	//   ....[37]....
        /*6a64*/ 	.word	0x000e6cd0


	//   ....[38]....
        /*6a68*/ 	.word	0x000e6e30


	//   ....[39]....
        /*6a6c*/ 	.word	0x000e6ef0


	//   ....[40]....
        /*6a70*/ 	.word	0x000e7050


	//   ....[41]....
        /*6a74*/ 	.word	0x000e7110


	//   ....[42]....
        /*6a78*/ 	.word	0x000e7270


	//   ....[43]....
        /*6a7c*/ 	.word	0x000e7330


	//   ....[44]....
        /*6a80*/ 	.word	0x000e7490


	//   ....[45]....
        /*6a84*/ 	.word	0x000e7550


	//   ....[46]....
        /*6a88*/ 	.word	0x000e76b0


	//   ....[47]....
        /*6a8c*/ 	.word	0x000e7770


	//   ....[48]....
        /*6a90*/ 	.word	0x000e78d0


	//   ....[49]....
        /*6a94*/ 	.word	0x000e7990


	//   ....[50]....
        /*6a98*/ 	.word	0x000e7af0


	//   ....[51]....
        /*6a9c*/ 	.word	0x000e7bb0


	//   ....[52]....
        /*6aa0*/ 	.word	0x000e7d10


	//   ....[53]....
        /*6aa4*/ 	.word	0x000e7dd0


	//   ....[54]....
        /*6aa8*/ 	.word	0x000e7f30


	//   ....[55]....
        /*6aac*/ 	.word	0x000e7ff0


	//   ....[56]....
        /*6ab0*/ 	.word	0x000e8150


	//   ....[57]....
        /*6ab4*/ 	.word	0x000e8210


	//   ....[58]....
        /*6ab8*/ 	.word	0x000e8370


	//   ....[59]....
        /*6abc*/ 	.word	0x000e8430


	//   ....[60]....
        /*6ac0*/ 	.word	0x000e8590


	//   ....[61]....
        /*6ac4*/ 	.word	0x000e8650


	//   ....[62]....
        /*6ac8*/ 	.word	0x000e87b0


	//   ....[63]....
        /*6acc*/ 	.word	0x000e8870


	//   ....[64]....
        /*6ad0*/ 	.word	0x000e89d0


	//   ....[65]....
        /*6ad4*/ 	.word	0x000e8a90


	//   ....[66]....
        /*6ad8*/ 	.word	0x000e8bf0


	//   ....[67]....
        /*6adc*/ 	.word	0x000e8cb0


	//   ....[68]....
        /*6ae0*/ 	.word	0x000e8e10


	//   ....[69]....
        /*6ae4*/ 	.word	0x000e8ed0


	//   ....[70]....
        /*6ae8*/ 	.word	0x000e9030


	//   ....[71]....
        /*6aec*/ 	.word	0x000e90f0


	//   ....[72]....
        /*6af0*/ 	.word	0x000e9250


	//   ....[73]....
        /*6af4*/ 	.word	0x000e9310


	//   ....[74]....
        /*6af8*/ 	.word	0x000e9470


	//   ....[75]....
        /*6afc*/ 	.word	0x000e9530


	//   ....[76]....
        /*6b00*/ 	.word	0x000e9690


	//   ....[77]....
        /*6b04*/ 	.word	0x000e9750


	//   ....[78]....
        /*6b08*/ 	.word	0x000e98b0


	//   ....[79]....
        /*6b0c*/ 	.word	0x000e9970


	//   ....[80]....
        /*6b10*/ 	.word	0x000e9ad0


	//   ....[81]....
        /*6b14*/ 	.word	0x000e9b90


	//   ....[82]....
        /*6b18*/ 	.word	0x000e9cf0


	//   ....[83]....
        /*6b1c*/ 	.word	0x000e9db0


	//   ....[84]....
        /*6b20*/ 	.word	0x000e9f10


	//   ....[85]....
        /*6b24*/ 	.word	0x000e9fd0


	//   ....[86]....
        /*6b28*/ 	.word	0x000ea130


	//   ....[87]....
        /*6b2c*/ 	.word	0x000ea1f0


	//   ....[88]....
        /*6b30*/ 	.word	0x000ea350


	//   ....[89]....
        /*6b34*/ 	.word	0x000ea410


	//   ....[90]....
        /*6b38*/ 	.word	0x000ea500


	//   ....[91]....
        /*6b3c*/ 	.word	0x000ea630


	//   ....[92]....
        /*6b40*/ 	.word	0x000ea7a0


	//   ....[93]....
        /*6b44*/ 	.word	0x000ea850


	//   ....[94]....
        /*6b48*/ 	.word	0x000ea9c0


	//   ....[95]....
        /*6b4c*/ 	.word	0x000eaa70


	//   ....[96]....
        /*6b50*/ 	.word	0x000eabe0


	//   ....[97]....
        /*6b54*/ 	.word	0x000eac70


	//   ....[98]....
        /*6b58*/ 	.word	0x000eada0


	//   ....[99]....
        /*6b5c*/ 	.word	0x000eae10


	//   ....[100]....
        /*6b60*/ 	.word	0x000eaf60


	//   ....[101]....
        /*6b64*/ 	.word	0x000eafb0


	//   ....[102]....
        /*6b68*/ 	.word	0x000eb100


	//   ....[103]....
        /*6b6c*/ 	.word	0x000eb150


	//   ....[104]....
        /*6b70*/ 	.word	0x000eb2a0


	//   ....[105]....
        /*6b74*/ 	.word	0x000eb2f0


	//   ....[106]....
        /*6b78*/ 	.word	0x000eb440


	//   ....[107]....
        /*6b7c*/ 	.word	0x000eb490


	//   ....[108]....
        /*6b80*/ 	.word	0x000eb5e0


	//   ....[109]....
        /*6b84*/ 	.word	0x000eb630


	//   ....[110]....
        /*6b88*/ 	.word	0x000eb780


	//   ....[111]....
        /*6b8c*/ 	.word	0x000eb7d0


	//   ....[112]....
        /*6b90*/ 	.word	0x000eb940


	//   ....[113]....
        /*6b94*/ 	.word	0x000eb990


	//   ....[114]....
        /*6b98*/ 	.word	0x000eba80


	//   ....[115]....
        /*6b9c*/ 	.word	0x000ebb30


	//   ....[116]....
        /*6ba0*/ 	.word	0x000ebc90


	//   ....[117]....
        /*6ba4*/ 	.word	0x000ebd10


	//   ....[118]....
        /*6ba8*/ 	.word	0x000ebd80


	//   ....[119]....
        /*6bac*/ 	.word	0x000ebeb0


	//   ....[120]....
        /*6bb0*/ 	.word	0x000ebfe0


	//   ....[121]....
        /*6bb4*/ 	.word	0x000ec050


	//   ....[122]....
        /*6bb8*/ 	.word	0x000ec1c0


	//   ....[123]....
        /*6bbc*/ 	.word	0x000ec210


	//   ....[124]....
        /*6bc0*/ 	.word	0x000ec320


	//   ....[125]....
        /*6bc4*/ 	.word	0x000ec380


	//   ....[126]....
        /*6bc8*/ 	.word	0x000ec5e0


	//----- nvinfo : EIATTR_EXIT_INSTR_OFFSETS
	.align		4
.L_43:
        /*6bcc*/ 	.byte	0x04, 0x1c
        /*6bce*/ 	.short	(.L_45 - .L_44)


	//   ....[0]....
.L_44:
        /*6bd0*/ 	.word	0x001015f0


	//   ....[1]....
        /*6bd4*/ 	.word	0x00101610


	//----- nvinfo : EIATTR_REQNTID
	.align		4
.L_45:
        /*6bd8*/ 	.byte	0x04, 0x10
        /*6bda*/ 	.short	(.L_47 - .L_46)
.L_46:
        /*6bdc*/ 	.word	0x00000020
        /*6be0*/ 	.word	0x00000001
        /*6be4*/ 	.word	0x00000001
.L_47:


//--------------------- .nv.callgraph             --------------------------
	.section	.nv.callgraph,"",@"SHT_CUDA_CALLGRAPH"
	.align	4
	.sectionentsize	8
	.align		4
        /*0000*/ 	.word	0x00000000
	.align		4
        /*0004*/ 	.word	0xffffffff
	.align		4
        /*0008*/ 	.word	0x00000000
	.align		4
        /*000c*/ 	.word	0xfffffffe
	.align		4
        /*0010*/ 	.word	0x00000000
	.align		4
        /*0014*/ 	.word	0xfffffffd
	.align		4
        /*0018*/ 	.word	0x00000000
	.align		4
        /*001c*/ 	.word	0xfffffffc


//--------------------- .nv.rel.action            --------------------------
	.section	.nv.rel.action,"",@"SHT_CUDA_RELOCINFO"
	.align	8
	.sectionentsize	8
        /*0000*/ 	.byte	0x73, 0x00, 0x00, 0x00, 0x00, 0x00, 0x00, 0x00, 0x00, 0x00, 0x00, 0x11, 0x25, 0x00, 0x05, 0x36


//--------------------- .nv.constant0.matmul_kernel --------------------------
	.section	.nv.constant0.matmul_kernel,"a",@progbits
	.sectionflags	@""
	.align	4
.nv.constant0.matmul_kernel:
	.zero		432


//--------------------- .text.matmul_kernel       --------------------------
	.section	.text.matmul_kernel,"ax",@progbits
	.sectioninfo	@"SHI_REGISTERS=255"
	.align	128
        .global         matmul_kernel
        .type           matmul_kernel,@function
        .size           matmul_kernel,(.L_x_3 - matmul_kernel)
        .other          matmul_kernel,@"STO_CUDA_ENTRY STV_DEFAULT"
matmul_kernel:
.text.matmul_kernel:
[----:B------:R-:W-:Y:S02]  /*0000*/  IMAD.MOV.U32 R1, RZ, RZ, c[0x0][0x28] ;  /* 0x00000a00ff017624 */ /* 0x000fe400078e00ff */
[----:B------:R-:W-:Y:S01]  /*0010*/  IMAD.MOV.U32 R0, RZ, RZ, c[0x0][0x17c] ;  /* 0x00005f00ff007624 */ /* 0x000fe200078e00ff */
[----:B------:R-:W1:Y:S01]  /*0020*/  S2R R5, SR_CTAID.X ;  /* 0x0000000000057919 */ /* 0x000e620000002500 */
[----:B------:R-:W-:Y:S02]  /*0030*/  IABS R247, c[0x0][0x17c] ;  /* 0x00005f0000f77a13 */ /* 0x000fe40000000000 */
[----:B------:R-:W-:Y:S02]  /*0040*/  IADD3 R1, R1, -0x7b90, RZ ;  /* 0xffff847001017810 */ /* 0x000fe40007ffe0ff */
[----:B------:R-:W-:-:S04]  /*0050*/  IADD3 R0, R0, 0x1ff, RZ ;  /* 0x000001ff00007810 */ /* 0x000fc80007ffe0ff */
[----:B------:R-:W-:-:S04]  /*0060*/  SHF.R.S32.HI R3, RZ, 0x1f, R0 ;  /* 0x0000001fff037819 */ /* 0x000fc80000011400 */
[----:B------:R-:W-:-:S04]  /*0070*/  LEA.HI R3, R3, R0, RZ, 0x9 ;  /* 0x0000000003037211 */ /* 0x000fc800078f48ff */
[----:B------:R-:W-:-:S04]  /*0080*/  SHF.R.S32.HI R3, RZ, 0x9, R3 ;  /* 0x00000009ff037819 */ /* 0x000fc80000011403 */
[----:B------:R-:W-:Y:S02]  /*0090*/  SHF.L.U32 R4, R3, 0x3, RZ ;  /* 0x0000000303047819 */ /* 0x000fe400000006ff */
[----:B-1----:R-:W-:Y:S02]  /*00a0*/  IABS R8, R5 ;  /* 0x0000000500087213 */ /* 0x002fe40000000000 */
[-C--:B------:R-:W-:Y:S02]  /*00b0*/  IABS R7, R4.reuse ;  /* 0x0000000400077213 */ /* 0x080fe40000000000 */
[----:B------:R-:W-:Y:S02]  /*00c0*/  IABS R10, R4 ;  /* 0x00000004000a7213 */ /* 0x000fe40000000000 */
[----:B------:R-:W1:Y:S08]  /*00d0*/  I2F.RP R0, R7 ;  /* 0x0000000700007306 */ /* 0x000e700000209400 */
[----:B-1----:R-:W1:Y:S02]  /*00e0*/  MUFU.RCP R0, R0 ;  /* 0x0000000000007308 */ /* 0x002e640000001000 */
[----:B-1----:R-:W-:Y:S01]  /*00f0*/  IADD3 R2, R0, 0xffffffe, RZ ;  /* 0x0ffffffe00027810 */ /* 0x002fe20007ffe0ff */
[----:B------:R-:W-:-:S05]  /*0100*/  IMAD.MOV R0, RZ, RZ, -R10 ;  /* 0x000000ffff007224 */ /* 0x000fca00078e0a0a */
[----:B------:R1:W2:Y:S02]  /*0110*/  F2I.FTZ.U32.TRUNC.NTZ R3, R2 ;  /* 0x0000000200037305 */ /* 0x0002a4000021f000 */
[----:B-1----:R-:W-:Y:S01]  /*0120*/  MOV R2, RZ ;  /* 0x000000ff00027202 */ /* 0x002fe20000000f00 */
[----:B--2---:R-:W-:-:S04]  /*0130*/  IMAD.MOV R6, RZ, RZ, -R3 ;  /* 0x000000ffff067224 */ /* 0x004fc800078e0a03 */
[----:B------:R-:W-:Y:S02]  /*0140*/  IMAD R9, R6, R7, RZ ;  /* 0x0000000706097224 */ /* 0x000fe400078e02ff */
[----:B------:R-:W-:Y:S02]  /*0150*/  IMAD.MOV.U32 R6, RZ, RZ, R8 ;  /* 0x000000ffff067224 */ /* 0x000fe400078e0008 */
[----:B------:R-:W-:-:S06]  /*0160*/  IMAD.HI.U32 R3, R3, R9, R2 ;  /* 0x0000000903037227 */ /* 0x000fcc00078e0002 */
[----:B------:R-:W-:-:S04]  /*0170*/  IMAD.HI.U32 R3, R3, R6, RZ ;  /* 0x0000000603037227 */ /* 0x000fc800078e00ff */
[----:B------:R-:W-:-:S05]  /*0180*/  IMAD R0, R3, R0, R6 ;  /* 0x0000000003007224 */ /* 0x000fca00078e0206 */
[----:B------:R-:W-:-:S13]  /*0190*/  ISETP.GT.U32.AND P1, PT, R7, R0, PT ;  /* 0x000000000700720c */ /* 0x000fda0003f24070 */
[----:B------:R-:W-:Y:S01]  /*01a0*/  @!P1 IMAD.IADD R0, R0, 0x1, -R7 ;  /* 0x0000000100009824 */ /* 0x000fe200078e0a07 */
[----:B------:R-:W-:Y:S02]  /*01b0*/  @!P1 IADD3 R3, R3, 0x1, RZ ;  /* 0x0000000103039810 */ /* 0x000fe40007ffe0ff */
[----:B------:R-:W-:Y:S02]  /*01c0*/  ISETP.NE.AND P1, PT, R4, RZ, PT ;  /* 0x000000ff0400720c */ /* 0x000fe40003f25270 */
[----:B------:R-:W-:Y:S02]  /*01d0*/  ISETP.GE.U32.AND P0, PT, R0, R7, PT ;  /* 0x000000070000720c */ /* 0x000fe40003f06070 */
[----:B------:R-:W-:-:S04]  /*01e0*/  LOP3.LUT R0, R5, R4, RZ, 0x3c, !PT ;  /* 0x0000000405007212 */ /* 0x000fc800078e3cff */
[----:B------:R-:W-:Y:S02]  /*01f0*/  ISETP.GE.AND P2, PT, R0, RZ, PT ;  /* 0x000000ff0000720c */ /* 0x000fe40003f46270 */
[----:B------:R-:W-:-:S04]  /*0200*/  MOV R0, c[0x0][0x178] ;  /* 0x00005e0000007a02 */ /* 0x000fc80000000f00 */
[----:B------:R-:W-:Y:S02]  /*0210*/  IADD3 R0, R0, 0x3f, RZ ;  /* 0x0000003f00007810 */ /* 0x000fe40007ffe0ff */
[----:B------:R-:W-:-:S05]  /*0220*/  @P0 IADD3 R3, R3, 0x1, RZ ;  /* 0x0000000103030810 */ /* 0x000fca0007ffe0ff */
[----:B------:R-:W-:Y:S01]  /*0230*/  IMAD.MOV.U32 R2, RZ, RZ, R3 ;  /* 0x000000ffff027224 */ /* 0x000fe200078e0003 */
[----:B------:R-:W-:-:S03]  /*0240*/  SHF.R.S32.HI R3, RZ, 0x1f, R0 ;  /* 0x0000001fff037819 */ /* 0x000fc60000011400 */
[----:B------:R-:W-:Y:S01]  /*0250*/  @!P2 IMAD.MOV R2, RZ, RZ, -R2 ;  /* 0x000000ffff02a224 */ /* 0x000fe200078e0a02 */
[----:B------:R-:W-:Y:S02]  /*0260*/  @!P1 LOP3.LUT R2, RZ, R4, RZ, 0x33, !PT ;  /* 0x00000004ff029212 */ /* 0x000fe400078e33ff */
[----:B------:R-:W-:Y:S02]  /*0270*/  LEA.HI R3, R3, R0, RZ, 0x6 ;  /* 0x0000000003037211 */ /* 0x000fe400078f30ff */
[----:B------:R-:W-:Y:S01]  /*0280*/  SHF.L.U32 R6, R2, 0x3, RZ ;  /* 0x0000000302067819 */ /* 0x000fe200000006ff */
[----:B------:R-:W-:-:S03]  /*0290*/  IMAD.MOV R2, RZ, RZ, -R2 ;  /* 0x000000ffff027224 */ /* 0x000fc600078e0a02 */
[----:B------:R-:W-:Y:S01]  /*02a0*/  LEA.HI.SX32 R3, R3, -R6, 0x1a ;  /* 0x8000000603037211 */ /* 0x000fe200078fd2ff */
[----:B------:R-:W-:Y:S01]  /*02b0*/  IMAD R8, R4, R2, R5 ;  /* 0x0000000204087224 */ /* 0x000fe200078e0205 */
[----:B------:R-:W-:Y:S02]  /*02c0*/  MOV R2, RZ ;  /* 0x000000ff00027202 */ /* 0x000fe40000000f00 */
[----:B------:R-:W-:Y:S02]  /*02d0*/  IMNMX R9, R3, 0x8, PT ;  /* 0x0000000803097817 */ /* 0x000fe40003800200 */
[----:B------:R-:W-:Y:S02]  /*02e0*/  IABS R4, R8 ;  /* 0x0000000800047213 */ /* 0x000fe40000000000 */
[----:B------:R-:W-:-:S04]  /*02f0*/  IABS R7, R9 ;  /* 0x0000000900077213 */ /* 0x000fc80000000000 */
[----:B------:R-:W1:Y:S08]  /*0300*/  I2F.RP R0, R7 ;  /* 0x0000000700007306 */ /* 0x000e700000209400 */
[----:B-1----:R-:W1:Y:S02]  /*0310*/  MUFU.RCP R0, R0 ;  /* 0x0000000000007308 */ /* 0x002e640000001000 */
[----:B-1----:R-:W-:-:S06]  /*0320*/  IADD3 R3, R0, 0xffffffe, RZ ;  /* 0x0ffffffe00037810 */ /* 0x002fcc0007ffe0ff */
[----:B------:R-:W1:Y:S02]  /*0330*/  F2I.FTZ.U32.TRUNC.NTZ R3, R3 ;  /* 0x0000000300037305 */ /* 0x000e64000021f000 */
[----:B-1----:R-:W-:-:S04]  /*0340*/  IMAD.MOV R10, RZ, RZ, -R3 ;  /* 0x000000ffff0a7224 */ /* 0x002fc800078e0a03 */
[----:B------:R-:W-:Y:S01]  /*0350*/  IMAD R5, R10, R7, RZ ;  /* 0x000000070a057224 */ /* 0x000fe200078e02ff */
[----:B------:R-:W-:-:S03]  /*0360*/  IABS R10, R9 ;  /* 0x00000009000a7213 */ /* 0x000fc60000000000 */
[----:B------:R-:W-:Y:S01]  /*0370*/  IMAD.HI.U32 R2, R3, R5, R2 ;  /* 0x0000000503027227 */ /* 0x000fe200078e0002 */
[----:B------:R-:W-:-:S03]  /*0380*/  IABS R5, c[0x0][0x178] ;  /* 0x00005e0000057a13 */ /* 0x000fc60000000000 */
[----:B------:R-:W-:Y:S01]  /*0390*/  IMAD.MOV.U32 R3, RZ, RZ, R4 ;  /* 0x000000ffff037224 */ /* 0x000fe200078e0004 */
[----:B------:R-:W-:Y:S01]  /*03a0*/  MOV R11, R5 ;  /* 0x00000005000b7202 */ /* 0x000fe20000000f00 */
[----:B------:R-:W1:Y:S01]  /*03b0*/  I2F.RP R4, R247 ;  /* 0x000000f700047306 */ /* 0x000e620000209400 */
[----:B------:R-:W-:Y:S02]  /*03c0*/  IMAD.MOV R0, RZ, RZ, -R10 ;  /* 0x000000ffff007224 */ /* 0x000fe400078e0a0a */
[----:B------:R-:W-:-:S04]  /*03d0*/  IMAD.HI.U32 R2, R2, R3, RZ ;  /* 0x0000000302027227 */ /* 0x000fc800078e00ff */
[----:B------:R-:W-:Y:S02]  /*03e0*/  IMAD R0, R2, R0, R3 ;  /* 0x0000000002007224 */ /* 0x000fe400078e0203 */
[----:B------:R-:W2:Y:S03]  /*03f0*/  I2F.RP R3, R11 ;  /* 0x0000000b00037306 */ /* 0x000ea60000209400 */
[----:B------:R-:W-:-:S05]  /*0400*/  ISETP.GT.U32.AND P1, PT, R7, R0, PT ;  /* 0x000000000700720c */ /* 0x000fca0003f24070 */
[----:B-1----:R-:W1:Y:S08]  /*0410*/  MUFU.RCP R4, R4 ;  /* 0x0000000400047308 */ /* 0x002e700000001000 */
[----:B------:R-:W-:Y:S01]  /*0420*/  @!P1 IMAD.IADD R0, R0, 0x1, -R7 ;  /* 0x0000000100009824 */ /* 0x000fe200078e0a07 */
[----:B--2---:R-:W2:Y:S01]  /*0430*/  MUFU.RCP R3, R3 ;  /* 0x0000000300037308 */ /* 0x004ea20000001000 */
[----:B------:R-:W-:-:S02]  /*0440*/  @!P1 IADD3 R2, R2, 0x1, RZ ;  /* 0x0000000102029810 */ /* 0x000fc40007ffe0ff */
[----:B------:R-:W-:Y:S02]  /*0450*/  ISETP.NE.AND P1, PT, R9, RZ, PT ;  /* 0x000000ff0900720c */ /* 0x000fe40003f25270 */
[----:B------:R-:W-:Y:S02]  /*0460*/  ISETP.GE.U32.AND P0, PT, R0, R7, PT ;  /* 0x000000070000720c */ /* 0x000fe40003f06070 */
[----:B------:R-:W-:Y:S02]  /*0470*/  LOP3.LUT R0, R8, R9, RZ, 0x3c, !PT ;  /* 0x0000000908007212 */ /* 0x000fe400078e3cff */
[----:B-1----:R-:W-:Y:S02]  /*0480*/  IADD3 R248, R4, 0xffffffe, RZ ;  /* 0x0ffffffe04f87810 */ /* 0x002fe40007ffe0ff */
[----:B------:R-:W-:Y:S02]  /*0490*/  ISETP.GE.AND P2, PT, R0, RZ, PT ;  /* 0x000000ff0000720c */ /* 0x000fe40003f46270 */
[----:B------:R1:W3:Y:S01]  /*04a0*/  F2I.FTZ.U32.TRUNC.NTZ R249, R248 ;  /* 0x000000f800f97305 */ /* 0x0002e2000021f000 */
[----:B--2---:R-:W-:-:S04]  /*04b0*/  IADD3 R0, R3, 0xffffffe, RZ ;  /* 0x0ffffffe03007810 */ /* 0x004fc80007ffe0ff */
[----:B------:R-:W-:-:S03]  /*04c0*/  @P0 IADD3 R2, R2, 0x1, RZ ;  /* 0x0000000102020810 */ /* 0x000fc60007ffe0ff */
[----:B------:R2:W4:Y:S01]  /*04d0*/  F2I.FTZ.U32.TRUNC.NTZ R3, R0 ;  /* 0x0000000000037305 */ /* 0x000522000021f000 */
[----:B-1----:R-:W-:Y:S02]  /*04e0*/  MOV R248, RZ ;  /* 0x000000ff00f87202 */ /* 0x002fe40000000f00 */
[----:B------:R-:W-:Y:S01]  /*04f0*/  @!P2 IMAD.MOV R2, RZ, RZ, -R2 ;  /* 0x000000ffff02a224 */ /* 0x000fe200078e0a02 */
[----:B------:R-:W-:Y:S02]  /*0500*/  @!P1 LOP3.LUT R2, RZ, R9, RZ, 0x33, !PT ;  /* 0x00000009ff029212 */ /* 0x000fe400078e33ff */
[----:B---3--:R-:W-:-:S03]  /*0510*/  IADD3 R4, RZ, -R249, RZ ;  /* 0x800000f9ff047210 */ /* 0x008fc60007ffe0ff */
[C---:B------:R-:W-:Y:S01]  /*0520*/  IMAD.SHL.U32 R13, R2.reuse, 0x200, RZ ;  /* 0x00000200020d7824 */ /* 0x040fe200078e00ff */
[----:B--2---:R-:W-:Y:S01]  /*0530*/  IADD3 R0, -R2, RZ, RZ ;  /* 0x000000ff02007210 */ /* 0x004fe20007ffe1ff */
[----:B------:R-:W-:-:S03]  /*0540*/  IMAD R5, R4, R247, RZ ;  /* 0x000000f704057224 */ /* 0x000fc600078e02ff */
[----:B------:R-:W-:Y:S01]  /*0550*/  IABS R7, R13 ;  /* 0x0000000d00077213 */ /* 0x000fe20000000000 */
[----:B------:R-:W-:Y:S01]  /*0560*/  IMAD R0, R9, R0, R8 ;  /* 0x0000000009007224 */ /* 0x000fe200078e0208 */
[----:B------:R-:W-:Y:S01]  /*0570*/  IADD3 R16, R13, 0x1, RZ ;  /* 0x000000010d107810 */ /* 0x000fe20007ffe0ff */
[----:B----4-:R-:W-:Y:S01]  /*0580*/  IMAD.MOV R4, RZ, RZ, -R3 ;  /* 0x000000ffff047224 */ /* 0x010fe200078e0a03 */
[----:B------:R-:W-:Y:S01]  /*0590*/  STL [R1+0x1724], R13 ;  /* 0x0017240d01007387 */ /* 0x000fe20000100800 */
[----:B------:R-:W-:Y:S01]  /*05a0*/  IMAD.HI.U32 R248, R249, R5, R248 ;  /* 0x00000005f9f87227 */ /* 0x000fe200078e00f8 */
[C---:B------:R-:W-:Y:S02]  /*05b0*/  IADD3 R15, R13.reuse, 0x3, RZ ;  /* 0x000000030d0f7810 */ /* 0x040fe40007ffe0ff */
[----:B------:R-:W-:Y:S01]  /*05c0*/  STL [R1+0x4ab4], R16 ;  /* 0x004ab41001007387 */ /* 0x000fe20000100800 */
[----:B------:R-:W-:Y:S01]  /*05d0*/  IMAD.MOV.U32 R249, RZ, RZ, R7 ;  /* 0x000000fffff97224 */ /* 0x000fe200078e0007 */
[C---:B------:R-:W-:Y:S01]  /*05e0*/  IADD3 R7, R13.reuse, 0x2, RZ ;  /* 0x000000020d077810 */ /* 0x040fe20007ffe0ff */
[----:B------:R-:W-:Y:S01]  /*05f0*/  IMAD.MOV.U32 R5, RZ, RZ, R4 ;  /* 0x000000ffff057224 */ /* 0x000fe200078e0004 */
[C---:B------:R-:W-:Y:S01]  /*0600*/  IADD3 R14, R13.reuse, 0x4, RZ ;  /* 0x000000040d0e7810 */ /* 0x040fe20007ffe0ff */
[----:B------:R-:W-:Y:S01]  /*0610*/  IMAD.HI.U32 R2, R248, R249, RZ ;  /* 0x000000f9f8027227 */ /* 0x000fe200078e00ff */
[----:B------:R-:W-:Y:S01]  /*0620*/  IADD3 R10, R13, 0x5, RZ ;  /* 0x000000050d0a7810 */ /* 0x000fe20007ffe0ff */
[----:B------:R1:W-:Y:S01]  /*0630*/  STL [R1+0x4abc], R7 ;  /* 0x004abc0701007387 */ /* 0x0003e20000100800 */
[----:B------:R-:W-:Y:S01]  /*0640*/  IABS R8, R15 ;  /* 0x0000000f00087213 */ /* 0x000fe20000000000 */
[----:B------:R-:W-:Y:S01]  /*0650*/  IMAD R5, R5, R11, RZ ;  /* 0x0000000b05057224 */ /* 0x000fe200078e02ff */
[----:B------:R-:W-:Y:S01]  /*0660*/  IADD3 R11, R6, R0, RZ ;  /* 0x00000000060b7210 */ /* 0x000fe20007ffe0ff */
[----:B------:R-:W-:Y:S01]  /*0670*/  IMAD.MOV R4, RZ, RZ, -R2 ;  /* 0x000000ffff047224 */ /* 0x000fe200078e0a02 */
[----:B------:R-:W-:Y:S01]  /*0680*/  IABS R6, R16 ;  /* 0x0000001000067213 */ /* 0x000fe20000000000 */
[----:B------:R-:W-:Y:S01]  /*0690*/  IMAD.MOV.U32 R2, RZ, RZ, RZ ;  /* 0x000000ffff027224 */ /* 0x000fe200078e00ff */
[----:B------:R-:W-:Y:S01]  /*06a0*/  STL [R1+0x4ab8], R15 ;  /* 0x004ab80f01007387 */ /* 0x000fe20000100800 */
[----:B------:R-:W-:Y:S01]  /*06b0*/  IABS R9, R14 ;  /* 0x0000000e00097213 */ /* 0x000fe20000000000 */
[----:B------:R-:W-:Y:S01]  /*06c0*/  IMAD R249, R247, R4, R249 ;  /* 0x00000004f7f97224 */ /* 0x000fe200078e02f9 */
[----:B-1----:R-:W-:Y:S01]  /*06d0*/  IABS R7, R7 ;  /* 0x0000000700077213 */ /* 0x002fe20000000000 */
[----:B------:R-:W-:Y:S01]  /*06e0*/  IMAD.HI.U32 R12, R3, R5, R2 ;  /* 0x00000005030c7227 */ /* 0x000fe200078e0002 */
[----:B------:R-:W-:Y:S03]  /*06f0*/  STL [R1+0x4ac0], R14 ;  /* 0x004ac00e01007387 */ /* 0x000fe60000100800 */
[C---:B------:R-:W-:Y:S01]  /*0700*/  IMAD.HI.U32 R0, R248.reuse, R6, RZ ;  /* 0x00000006f8007227 */ /* 0x040fe200078e00ff */
[----:B------:R1:W-:Y:S03]  /*0710*/  STL [R1+0x4ac4], R10 ;  /* 0x004ac40a01007387 */ /* 0x0003e60000100800 */
[----:B------:R-:W-:-:S04]  /*0720*/  IMAD.HI.U32 R2, R248, R7, RZ ;  /* 0x00000007f8027227 */ /* 0x000fc800078e00ff */
[----:B------:R-:W-:Y:S01]  /*0730*/  IMAD.HI.U32 R3, R248, R8, RZ ;  /* 0x00000008f8037227 */ /* 0x000fe200078e00ff */
[----:B-1----:R-:W-:-:S03]  /*0740*/  IABS R10, R10 ;  /* 0x0000000a000a7213 */ /* 0x002fc60000000000 */
[----:B------:R-:W-:Y:S01]  /*0750*/  IMAD.MOV R0, RZ, RZ, -R0 ;  /* 0x000000ffff007224 */ /* 0x000fe200078e0a00 */
[----:B------:R-:W-:Y:S01]  /*0760*/  IADD3 R3, -R3, RZ, RZ ;  /* 0x000000ff03037210 */ /* 0x000fe20007ffe1ff */
[----:B------:R-:W-:Y:S02]  /*0770*/  IMAD.MOV R2, RZ, RZ, -R2 ;  /* 0x000000ffff027224 */ /* 0x000fe400078e0a02 */
[----:B------:R-:W-:-:S04]  /*0780*/  IMAD.HI.U32 R4, R248, R9, RZ ;  /* 0x00000009f8047227 */ /* 0x000fc800078e00ff */
[----:B------:R-:W-:-:S04]  /*0790*/  IMAD.HI.U32 R5, R248, R10, RZ ;  /* 0x0000000af8057227 */ /* 0x000fc800078e00ff */
[C---:B------:R-:W-:Y:S02]  /*07a0*/  IMAD R6, R247.reuse, R0, R6 ;  /* 0x00000000f7067224 */ /* 0x040fe400078e0206 */
[C---:B------:R-:W-:Y:S02]  /*07b0*/  IMAD R0, R247.reuse, R2, R7 ;  /* 0x00000002f7007224 */ /* 0x040fe400078e0207 */
[----:B------:R-:W-:Y:S01]  /*07c0*/  IMAD.MOV R4, RZ, RZ, -R4 ;  /* 0x000000ffff047224 */ /* 0x000fe200078e0a04 */
[----:B------:R1:W-:Y:S01]  /*07d0*/  STL [R1+0x34], R6 ;  /* 0x0000340601007387 */ /* 0x0003e20000100800 */
[----:B------:R-:W-:Y:S02]  /*07e0*/  IMAD.MOV R5, RZ, RZ, -R5 ;  /* 0x000000ffff057224 */ /* 0x000fe400078e0a05 */
[C---:B------:R-:W-:Y:S01]  /*07f0*/  IMAD R3, R247.reuse, R3, R8 ;  /* 0x00000003f7037224 */ /* 0x040fe200078e0208 */
[----:B------:R2:W-:Y:S01]  /*0800*/  STL [R1+0x30], R0 ;  /* 0x0000300001007387 */ /* 0x0005e20000100800 */
[----:B------:R-:W-:Y:S01]  /*0810*/  IMAD R2, R247, R4, R9 ;  /* 0x00000004f7027224 */ /* 0x000fe200078e0209 */
[----:B------:R-:W-:-:S02]  /*0820*/  IADD3 R4, R13, 0x7, RZ ;  /* 0x000000070d047810 */ /* 0x000fc40007ffe0ff */
[----:B------:R3:W-:Y:S01]  /*0830*/  STL [R1+0x2c], R3 ;  /* 0x00002c0301007387 */ /* 0x0007e20000100800 */
[----:B-1----:R-:W-:-:S03]  /*0840*/  IADD3 R6, R13, 0x6, RZ ;  /* 0x000000060d067810 */ /* 0x002fc60007ffe0ff */
[----:B------:R1:W-:Y:S01]  /*0850*/  STL [R1+0x28], R2 ;  /* 0x0000280201007387 */ /* 0x0003e20000100800 */
[----:B------:R-:W-:Y:S01]  /*0860*/  IABS R7, R4 ;  /* 0x0000000400077213 */ /* 0x000fe20000000000 */
[----:B--2---:R-:W-:Y:S01]  /*0870*/  IMAD R0, R247, R5, R10 ;  /* 0x00000005f7007224 */ /* 0x004fe200078e020a */
[----:B---3--:R-:W-:-:S04]  /*0880*/  IADD3 R3, R13, 0x8, RZ ;  /* 0x000000080d037810 */ /* 0x008fc80007ffe0ff */
[----:B------:R2:W-:Y:S01]  /*0890*/  STL [R1+0x24], R0 ;  /* 0x0000240001007387 */ /* 0x0005e20000100800 */
[----:B-1----:R-:W-:-:S03]  /*08a0*/  IADD3 R2, R13, 0x9, RZ ;  /* 0x000000090d027810 */ /* 0x002fc60007ffe0ff */
[----:B------:R1:W-:Y:S01]  /*08b0*/  STL [R1+0x4ac8], R6 ;  /* 0x004ac80601007387 */ /* 0x0003e20000100800 */
[----:B------:R-:W-:Y:S02]  /*08c0*/  IABS R8, R3 ;  /* 0x0000000300087213 */ /* 0x000fe40000000000 */
[----:B------:R-:W-:Y:S01]  /*08d0*/  IABS R9, R2 ;  /* 0x0000000200097213 */ /* 0x000fe20000000000 */
[----:B------:R3:W-:Y:S01]  /*08e0*/  STL [R1+0x4acc], R4 ;  /* 0x004acc0401007387 */ /* 0x0007e20000100800 */
[----:B--2---:R-:W-:-:S03]  /*08f0*/  IADD3 R0, R13, 0xa, RZ ;  /* 0x0000000a0d007810 */ /* 0x004fc60007ffe0ff */
[----:B------:R2:W-:Y:S01]  /*0900*/  STL [R1+0x4ad0], R3 ;  /* 0x004ad00301007387 */ /* 0x0005e20000100800 */
[----:B-1----:R-:W-:-:S03]  /*0910*/  IABS R6, R6 ;  /* 0x0000000600067213 */ /* 0x002fc60000000000 */
[----:B------:R1:W-:Y:S01]  /*0920*/  STL [R1+0x4ad4], R2 ;  /* 0x004ad40201007387 */ /* 0x0003e20000100800 */
[----:B------:R-:W-:Y:S01]  /*0930*/  IABS R10, R0 ;  /* 0x00000000000a7213 */ /* 0x000fe20000000000 */
[C---:B---3--:R-:W-:Y:S02]  /*0940*/  IMAD.HI.U32 R4, R248.reuse, R9, RZ ;  /* 0x00000009f8047227 */ /* 0x048fe400078e00ff */
[----:B------:R3:W-:Y:S02]  /*0950*/  STL [R1+0x4ad8], R0 ;  /* 0x004ad80001007387 */ /* 0x0007e40000100800 */
[----:B--2---:R-:W-:Y:S01]  /*0960*/  IMAD.HI.U32 R3, R248, R8, RZ ;  /* 0x00000008f8037227 */ /* 0x004fe200078e00ff */
[----:B------:R-:W-:-:S03]  /*0970*/  IADD3 R4, -R4, RZ, RZ ;  /* 0x000000ff04047210 */ /* 0x000fc60007ffe1ff */
[----:B-1----:R-:W-:-:S04]  /*0980*/  IMAD.HI.U32 R2, R248, R7, RZ ;  /* 0x00000007f8027227 */ /* 0x002fc800078e00ff */
[----:B---3--:R-:W-:-:S04]  /*0990*/  IMAD.HI.U32 R0, R248, R6, RZ ;  /* 0x00000006f8007227 */ /* 0x008fc800078e00ff */
[----:B------:R-:W-:Y:S01]  /*09a0*/  IMAD.MOV R2, RZ, RZ, -R2 ;  /* 0x000000ffff027224 */ /* 0x000fe200078e0a02 */
[----:B------:R-:W-:Y:S01]  /*09b0*/  IADD3 R0, -R0, RZ, RZ ;  /* 0x000000ff00007210 */ /* 0x000fe20007ffe1ff */
[----:B------:R-:W-:-:S04]  /*09c0*/  IMAD.HI.U32 R5, R248, R10, RZ ;  /* 0x0000000af8057227 */ /* 0x000fc800078e00ff */
[C---:B------:R-:W-:Y:S02]  /*09d0*/  IMAD R6, R247.reuse, R0, R6 ;  /* 0x00000000f7067224 */ /* 0x040fe400078e0206 */
[----:B------:R-:W-:Y:S02]  /*09e0*/  IMAD.MOV R3, RZ, RZ, -R3 ;  /* 0x000000ffff037224 */ /* 0x000fe400078e0a03 */
[C---:B------:R-:W-:Y:S01]  /*09f0*/  IMAD R0, R247.reuse, R2, R7 ;  /* 0x00000002f7007224 */ /* 0x040fe200078e0207 */
        /* <DEDUP_REMOVED lines=19> */
[----:B------:R-:W-:Y:S01]  /*0b30*/  STL [R1+0x4ae4], R3 ;  /* 0x004ae40301007387 */ /* 0x000fe20000100800 */
[----:B-1----:R-:W-:-:S03]  /*0b40*/  IABS R6, R6 ;  /* 0x0000000600067213 */ /* 0x002fc60000000000 */
[----:B------:R1:W-:Y:S01]  /*0b50*/  STL [R1+0x4ae8], R2 ;  /* 0x004ae80201007387 */ /* 0x0003e20000100800 */
[----:B------:R-:W-:Y:S01]  /*0b60*/  IABS R252, R0 ;  /* 0x0000000000fc7213 */ /* 0x000fe20000000000 */
[C---:B---3--:R-:W-:Y:S02]  /*0b70*/  IMAD.HI.U32 R4, R248.reuse, R9, RZ ;  /* 0x00000009f8047227 */ /* 0x048fe400078e00ff */
[----:B------:R2:W-:Y:S02]  /*0b80*/  STL [R1+0x4aec], R0 ;  /* 0x004aec0001007387 */ /* 0x0005e40000100800 */
[----:B------:R-:W-:-:S04]  /*0b90*/  IMAD.HI.U32 R5, R248, R252, RZ ;  /* 0x000000fcf8057227 */ /* 0x000fc800078e00ff */
[----:B-1----:R-:W-:Y:S01]  /*0ba0*/  IMAD.HI.U32 R2, R248, R7, RZ ;  /* 0x00000007f8027227 */ /* 0x002fe200078e00ff */
[----:B------:R-:W-:-:S03]  /*0bb0*/  IADD3 R5, -R5, RZ, RZ ;  /* 0x000000ff05057210 */ /* 0x000fc60007ffe1ff */
[----:B--2---:R-:W-:Y:S01]  /*0bc0*/  IMAD.HI.U32 R0, R248, R6, RZ ;  /* 0x00000006f8007227 */ /* 0x004fe200078e00ff */
[----:B------:R-:W-:-:S03]  /*0bd0*/  IADD3 R2, -R2, RZ, RZ ;  /* 0x000000ff02027210 */ /* 0x000fc60007ffe1ff */
[----:B------:R-:W-:-:S04]  /*0be0*/  IMAD.HI.U32 R3, R248, R8, RZ ;  /* 0x00000008f8037227 */ /* 0x000fc800078e00ff */
[----:B------:R-:W-:Y:S02]  /*0bf0*/  IMAD.MOV R0, RZ, RZ, -R0 ;  /* 0x000000ffff007224 */ /* 0x000fe400078e0a00 */
[----:B------:R-:W-:Y:S02]  /*0c00*/  IMAD.MOV R3, RZ, RZ, -R3 ;  /* 0x000000ffff037224 */ /* 0x000fe400078e0a03 */
[C---:B------:R-:W-:Y:S02]  /*0c10*/  IMAD R0, R247.reuse, R0, R6 ;  /* 0x00000000f7007224 */ /* 0x040fe400078e0206 */
[----:B------:R-:W-:Y:S02]  /*0c20*/  IMAD.MOV R4, RZ, RZ, -R4 ;  /* 0x000000ffff047224 */ /* 0x000fe400078e0a04 */
[C---:B------:R-:W-:Y:S01]  /*0c30*/  IMAD R6, R247.reuse, R2, R7 ;  /* 0x00000002f7067224 */ /* 0x040fe200078e0207 */
[----:B------:R1:W-:Y:S01]  /*0c40*/  STL [R1+0xc], R0 ;  /* 0x00000c0001007387 */ /* 0x0003e20000100800 */
[----:B------:R-:W-:Y:S01]  /*0c50*/  IMAD R2, R247, R3, R8 ;  /* 0x00000003f7027224 */ /* 0x000fe200078e0208 */
[----:B------:R-:W-:Y:S01]  /*0c60*/  IADD3 R7, R13, 0x10, RZ ;  /* 0x000000100d077810 */ /* 0x000fe20007ffe0ff */
[----:B------:R-:W-:Y:S01]  /*0c70*/  IMAD R252, R247, R5, R252 ;  /* 0x00000005f7fc7224 */ /* 0x000fe200078e02fc */
[----:B------:R2:W-:Y:S01]  /*0c80*/  STL [R1+0x8], R6 ;  /* 0x0000080601007387 */ /* 0x0005e20000100800 */
[----:B------:R-:W-:-:S02]  /*0c90*/  IADD3 R3, R13, 0x12, RZ ;  /* 0x000000120d037810 */ /* 0x000fc40007ffe0ff */
[----:B------:R-:W-:Y:S01]  /*0ca0*/  IABS R251, R7 ;  /* 0x0000000700fb7213 */ /* 0x000fe20000000000 */
[----:B------:R3:W-:Y:S01]  /*0cb0*/  STL [R1+0x4], R2 ;  /* 0x0000040201007387 */ /* 0x0007e20000100800 */
[----:B------:R-:W-:Y:S01]  /*0cc0*/  IABS R246, R3 ;  /* 0x0000000300f67213 */ /* 0x000fe20000000000 */
[----:B-1----:R-:W-:Y:S02]  /*0cd0*/  IMAD R0, R247, R4, R9 ;  /* 0x00000004f7007224 */ /* 0x002fe400078e0209 */
[----:B------:R-:W-:Y:S01]  /*0ce0*/  STL [R1+0x5a64], R252 ;  /* 0x005a64fc01007387 */ /* 0x000fe20000100800 */
[----:B--2---:R-:W-:-:S03]  /*0cf0*/  IADD3 R6, R13, 0x11, RZ ;  /* 0x000000110d067810 */ /* 0x004fc60007ffe0ff */
[----:B------:R1:W-:Y:S01]  /*0d00*/  STL [R1], R0 ;  /* 0x0000000001007387 */ /* 0x0003e20000100800 */
[----:B---3--:R-:W-:-:S03]  /*0d10*/  IADD3 R2, R13, 0x13, RZ ;  /* 0x000000130d027810 */ /* 0x008fc60007ffe0ff */
[----:B------:R2:W-:Y:S01]  /*0d20*/  STL [R1+0x4af0], R7 ;  /* 0x004af00701007387 */ /* 0x0005e20000100800 */
[----:B------:R-:W-:-:S03]  /*0d30*/  IABS R250, R6 ;  /* 0x0000000600fa7213 */ /* 0x000fc60000000000 */
[----:B------:R3:W-:Y:S01]  /*0d40*/  STL [R1+0x4af4], R6 ;  /* 0x004af40601007387 */ /* 0x0007e20000100800 */
[----:B-1----:R-:W-:-:S03]  /*0d50*/  IADD3 R0, R13, 0x14, RZ ;  /* 0x000000140d007810 */ /* 0x002fc60007ffe0ff */
[----:B------:R-:W-:Y:S01]  /*0d60*/  STL [R1+0x4af8], R3 ;  /* 0x004af80301007387 */ /* 0x000fe20000100800 */
[----:B--2---:R-:W-:-:S03]  /*0d70*/  IABS R7, R0 ;  /* 0x0000000000077213 */ /* 0x004fc60000000000 */
[----:B------:R1:W-:Y:S01]  /*0d80*/  STL [R1+0x4afc], R2 ;  /* 0x004afc0201007387 */ /* 0x0003e20000100800 */
[----:B---3--:R-:W-:Y:S01]  /*0d90*/  IABS R6, R2 ;  /* 0x0000000200067213 */ /* 0x008fe20000000000 */
[C---:B------:R-:W-:Y:S02]  /*0da0*/  IMAD.HI.U32 R5, R248.reuse, R7, RZ ;  /* 0x00000007f8057227 */ /* 0x040fe400078e00ff */
[----:B------:R2:W-:Y:S02]  /*0db0*/  STL [R1+0x4b00], R0 ;  /* 0x004b000001007387 */ /* 0x0005e40000100800 */
[----:B------:R-:W-:-:S04]  /*0dc0*/  IMAD.HI.U32 R4, R248, R6, RZ ;  /* 0x00000006f8047227 */ /* 0x000fc800078e00ff */
[----:B-1----:R-:W-:-:S04]  /*0dd0*/  IMAD.HI.U32 R2, R248, R250, RZ ;  /* 0x000000faf8027227 */ /* 0x002fc800078e00ff */
[----:B--2---:R-:W-:-:S04]  /*0de0*/  IMAD.HI.U32 R0, R248, R251, RZ ;  /* 0x000000fbf8007227 */ /* 0x004fc800078e00ff */
[----:B------:R-:W-:Y:S02]  /*0df0*/  IMAD.MOV R0, RZ, RZ, -R0 ;  /* 0x000000ffff007224 */ /* 0x000fe400078e0a00 */
[----:B------:R-:W-:-:S04]  /*0e00*/  IMAD.HI.U32 R3, R248, R246, RZ ;  /* 0x000000f6f8037227 */ /* 0x000fc800078e00ff */
[----:B------:R-:W-:Y:S01]  /*0e10*/  IMAD R251, R247, R0, R251 ;  /* 0x00000000f7fb7224 */ /* 0x000fe200078e02fb */
[----:B------:R-:W-:Y:S01]  /*0e20*/  IADD3 R3, -R3, RZ, RZ ;  /* 0x000000ff03037210 */ /* 0x000fe20007ffe1ff */
[----:B------:R-:W-:Y:S02]  /*0e30*/  IMAD.MOV R2, RZ, RZ, -R2 ;  /* 0x000000ffff027224 */ /* 0x000fe400078e0a02 */
[----:B------:R-:W-:Y:S01]  /*0e40*/  IMAD.MOV R4, RZ, RZ, -R4 ;  /* 0x000000ffff047224 */ /* 0x000fe200078e0a04 */
[----:B------:R1:W-:Y:S01]  /*0e50*/  STL [R1+0x5a60], R251 ;  /* 0x005a60fb01007387 */ /* 0x0003e20000100800 */
[----:B------:R-:W-:-:S03]  /*0e60*/  IMAD.MOV R8, RZ, RZ, -R5 ;  /* 0x000000ffff087224 */ /* 0x000fc600078e0a05 */
[----:B-1----:R-:W2:Y:S01]  /*0e70*/  LDL R251, [R1+0x1724] ;  /* 0x0017240001fb7983 */ /* 0x002ea20000100800 */
[C---:B------:R-:W-:Y:S02]  /*0e80*/  IMAD R250, R247.reuse, R2, R250 ;  /* 0x00000002f7fa7224 */ /* 0x040fe400078e02fa */
[C---:B------:R-:W-:Y:S02]  /*0e90*/  IMAD R2, R247.reuse, R4, R6 ;  /* 0x00000004f7027224 */ /* 0x040fe400078e0206 */
[C---:B------:R-:W-:Y:S01]  /*0ea0*/  IMAD R0, R247.reuse, R8, R7 ;  /* 0x00000008f7007224 */ /* 0x040fe200078e0207 */
[----:B------:R1:W-:Y:S01]  /*0eb0*/  STL [R1+0x5a68], R250 ;  /* 0x005a68fa01007387 */ /* 0x0003e20000100800 */
[----:B------:R-:W-:Y:S02]  /*0ec0*/  IMAD R246, R247, R3, R246 ;  /* 0x00000003f7f67224 */ /* 0x000fe400078e02f6 */
[----:B------:R-:W-:Y:S01]  /*0ed0*/  IMAD.MOV.U32 R252, RZ, RZ, R12 ;  /* 0x000000fffffc7224 */ /* 0x000fe200078e000c */
[----:B------:R3:W-:Y:S04]  /*0ee0*/  STL [R1+0x78], R2 ;  /* 0x0000780201007387 */ /* 0x0007e80000100800 */
[----:B------:R4:W-:Y:S01]  /*0ef0*/  STL [R1+0x74], R0 ;  /* 0x0000740001007387 */ /* 0x0009e20000100800 */
[----:B-1----:R-:W-:Y:S01]  /*0f00*/  IMAD.MOV.U32 R250, RZ, RZ, R11 ;  /* 0x000000fffffa7224 */ /* 0x002fe200078e000b */
[----:B--2---:R-:W-:-:S02]  /*0f10*/  IADD3 R5, R251, 0x15, RZ ;  /* 0x00000015fb057810 */ /* 0x004fc40007ffe0ff */
[C---:B------:R-:W-:Y:S02]  /*0f20*/  IADD3 R4, R251.reuse, 0x16, RZ ;  /* 0x00000016fb047810 */ /* 0x040fe40007ffe0ff */
[C---:B------:R-:W-:Y:S01]  /*0f30*/  IADD3 R3, R251.reuse, 0x17, RZ ;  /* 0x00000017fb037810 */ /* 0x040fe20007ffe0ff */
[----:B------:R1:W-:Y:S01]  /*0f40*/  STL [R1+0x4b04], R5 ;  /* 0x004b040501007387 */ /* 0x0003e20000100800 */
[C---:B---3--:R-:W-:Y:S02]  /*0f50*/  IADD3 R2, R251.reuse, 0x18, RZ ;  /* 0x00000018fb027810 */ /* 0x048fe40007ffe0ff */
[----:B----4-:R-:W-:Y:S01]  /*0f60*/  IADD3 R0, R251, 0x19, RZ ;  /* 0x00000019fb007810 */ /* 0x010fe20007ffe0ff */
[----:B------:R2:W-:Y:S01]  /*0f70*/  STL [R1+0x4b08], R4 ;  /* 0x004b080401007387 */ /* 0x0005e20000100800 */
[----:B------:R-:W-:Y:S02]  /*0f80*/  IABS R6, R5 ;  /* 0x0000000500067213 */ /* 0x000fe40000000000 */
[----:B------:R-:W-:Y:S01]  /*0f90*/  IABS R7, R4 ;  /* 0x0000000400077213 */ /* 0x000fe20000000000 */
[----:B------:R-:W-:Y:S01]  /*0fa0*/  STL [R1+0x4b0c], R3 ;  /* 0x004b0c0301007387 */ /* 0x000fe20000100800 */
[----:B------:R-:W-:-:S02]  /*0fb0*/  IABS R10, R0 ;  /* 0x00000000000a7213 */ /* 0x000fc40000000000 */
[----:B------:R-:W-:Y:S01]  /*0fc0*/  IABS R9, R2 ;  /* 0x0000000200097213 */ /* 0x000fe20000000000 */
[----:B------:R3:W-:Y:S01]  /*0fd0*/  STL [R1+0x4b10], R2 ;  /* 0x004b100201007387 */ /* 0x0007e20000100800 */
[----:B------:R-:W-:Y:S01]  /*0fe0*/  IABS R8, R3 ;  /* 0x0000000300087213 */ /* 0x000fe20000000000 */
[C---:B-1----:R-:W-:Y:S02]  /*0ff0*/  IMAD.HI.U32 R5, R248.reuse, R10, RZ ;  /* 0x0000000af8057227 */ /* 0x042fe400078e00ff */
[----:B------:R1:W-:Y:S02]  /*1000*/  STL [R1+0x4b14], R0 ;  /* 0x004b140001007387 */ /* 0x0003e40000100800 */
[----:B--2---:R-:W-:-:S04]  /*1010*/  IMAD.HI.U32 R4, R248, R9, RZ ;  /* 0x00000009f8047227 */ /* 0x004fc800078e00ff */
[----:B---3--:R-:W-:Y:S01]  /*1020*/  IMAD.HI.U32 R2, R248, R7, RZ ;  /* 0x00000007f8027227 */ /* 0x008fe200078e00ff */
[----:B------:R-:W-:-:S03]  /*1030*/  IADD3 R4, -R4, RZ, RZ ;  /* 0x000000ff04047210 */ /* 0x000fc60007ffe1ff */
[----:B-1----:R-:W-:-:S04]  /*1040*/  IMAD.HI.U32 R0, R248, R6, RZ ;  /* 0x00000006f8007227 */ /* 0x002fc800078e00ff */
[----:B------:R-:W-:Y:S01]  /*1050*/  IMAD.HI.U32 R3, R248, R8, RZ ;  /* 0x00000008f8037227 */ /* 0x000fe200078e00ff */
[----:B------:R-:W-:-:S03]  /*1060*/  IADD3 R0, -R0, RZ, RZ ;  /* 0x000000ff00007210 */ /* 0x000fc60007ffe1ff */
[----:B------:R-:W-:Y:S02]  /*1070*/  IMAD.MOV R2, RZ, RZ, -R2 ;  /* 0x000000ffff027224 */ /* 0x000fe400078e0a02 */
        /* <DEDUP_REMOVED lines=28> */
[----:B--2---:R-:W-:-:S04]  /*1240*/  IMAD.HI.U32 R3, R248, R8, RZ ;  /* 0x00000008f8037227 */ /* 0x004fc800078e00ff */
[----:B-1----:R-:W-:-:S04]  /*1250*/  IMAD.HI.U32 R2, R248, R7, RZ ;  /* 0x00000007f8027227 */ /* 0x002fc800078e00ff */
[----:B---3--:R-:W-:Y:S01]  /*1260*/  IMAD.HI.U32 R0, R248, R6, RZ ;  /* 0x00000006f8007227 */ /* 0x008fe200078e00ff */
[----:B------:R-:W-:-:S03]  /*1270*/  IADD3 R2, -R2, RZ, RZ ;  /* 0x000000ff02027210 */ /* 0x000fc60007ffe1ff */
[----:B------:R-:W-:Y:S02]  /*1280*/  IMAD.MOV R0, RZ, RZ, -R0 ;  /* 0x000000ffff007224 */ /* 0x000fe400078e0a00 */
[----:B------:R-:W-:-:S04]  /*1290*/  IMAD.HI.U32 R5, R248, R10, RZ ;  /* 0x0000000af8057227 */ /* 0x000fc800078e00ff */
[----:B------:R-:W-:Y:S01]  /*12a0*/  IMAD R6, R247, R0, R6 ;  /* 0x00000000f7067224 */ /* 0x000fe200078e0206 */
[----:B------:R-:W-:Y:S01]  /*12b0*/  IADD3 R5, -R5, RZ, RZ ;  /* 0x000000ff05057210 */ /* 0x000fe20007ffe1ff */
        /* <DEDUP_REMOVED lines=28> */
[----:B-1----:R-:W-:Y:S01]  /*1480*/  IMAD.HI.U32 R2, R248, R7, RZ ;  /* 0x00000007f8027227 */ /* 0x002fe200078e00ff */
[----:B------:R-:W-:-:S03]  /*1490*/  IADD3 R3, -R3, RZ, RZ ;  /* 0x000000ff03037210 */ /* 0x000fc60007ffe1ff */
[----:B---3--:R-:W-:-:S04]  /*14a0*/  IMAD.HI.U32 R0, R248, R6, RZ ;  /* 0x00000006f8007227 */ /* 0x008fc800078e00ff */
[----:B------:R-:W-:Y:S02]  /*14b0*/  IMAD.MOV R0, RZ, RZ, -R0 ;  /* 0x000000ffff007224 */ /* 0x000fe400078e0a00 */
[----:B------:R-:W-:Y:S02]  /*14c0*/  IMAD.MOV R2, RZ, RZ, -R2 ;  /* 0x000000ffff027224 */ /* 0x000fe400078e0a02 */
        /* <DEDUP_REMOVED lines=13> */
[----:B--2---:R-:W-:Y:S01]  /*15a0*/  IMAD R0, R247, R5, R10 ;  /* 0x00000005f7007224 */ /* 0x004fe200078e020a */
[----:B------:R-:W-:Y:S02]  /*15b0*/  IABS R245, R6 ;  /* 0x0000000600f57213 */ /* 0x000fe40000000000 */
[C---:B---3--:R-:W-:Y:S02]  /*15c0*/  IADD3 R3, R251.reuse, 0x26, RZ ;  /* 0x00000026fb037810 */ /* 0x048fe40007ffe0ff */
        /* <DEDUP_REMOVED lines=22> */
[----:B------:R-:W-:Y:S01]  /*1730*/  IMAD R0, R247, R2, R6 ;  /* 0x00000002f7007224 */ /* 0x000fe200078e0206 */
[----:B------:R-:W-:Y:S01]  /*1740*/  IADD3 R6, R251, 0x29, RZ ;  /* 0x00000029fb067810 */ /* 0x000fe20007ffe0ff */
[----:B------:R-:W-:Y:S02]  /*1750*/  IMAD.MOV R5, RZ, RZ, -R5 ;  /* 0x000000ffff057224 */ /* 0x000fe400078e0a05 */
[C---:B------:R-:W-:Y:S01]  /*1760*/  IMAD R3, R247.reuse, R8, R7 ;  /* 0x00000008f7037224 */ /* 0x040fe200078e0207 */
[----:B------:R1:W-:Y:S01]  /*1770*/  STL [R1+0xbc], R0 ;  /* 0x0000bc0001007387 */ /* 0x0003e20000100800 */
[----:B------:R-:W-:Y:S01]  /*1780*/  IMAD R2, R247, R4, R9 ;  /* 0x00000004f7027224 */ /* 0x000fe200078e0209 */
[----:B------:R-:W-:-:S02]  /*1790*/  IADD3 R4, R251, 0x2a, RZ ;  /* 0x0000002afb047810 */ /* 0x000fc40007ffe0ff */
[----:B------:R2:W-:Y:S02]  /*17a0*/  STL [R1+0xb8], R3 ;  /* 0x0000b80301007387 */ /* 0x0005e40000100800 */
[----:B------:R-:W-:Y:S02]  /*17b0*/  IABS R7, R4 ;  /* 0x0000000400077213 */ /* 0x000fe40000000000 */
[----:B------:R3:W-:Y:S01]  /*17c0*/  STL [R1+0xb4], R2 ;  /* 0x0000b40201007387 */ /* 0x0007e20000100800 */
[----:B-1----:R-:W-:Y:S01]  /*17d0*/  IMAD R0, R247, R5, R10 ;  /* 0x00000005f7007224 */ /* 0x002fe200078e020a */
[----:B--2---:R-:W-:-:S04]  /*17e0*/  IADD3 R3, R251, 0x2b, RZ ;  /* 0x0000002bfb037810 */ /* 0x004fc80007ffe0ff */
[----:B------:R1:W-:Y:S01]  /*17f0*/  STL [R1+0xb0], R0 ;  /* 0x0000b00001007387 */ /* 0x0003e20000100800 */
[----:B---3--:R-:W-:-:S03]  /*1800*/  IADD3 R2, R251, 0x2c, RZ ;  /* 0x0000002cfb027810 */ /* 0x008fc60007ffe0ff */
[----:B------:R2:W-:Y:S01]  /*1810*/  STL [R1+0x4b54], R6 ;  /* 0x004b540601007387 */ /* 0x0005e20000100800 */
[----:B------:R-:W-:Y:S02]  /*1820*/  IABS R8, R3 ;  /* 0x0000000300087213 */ /* 0x000fe40000000000 */
[----:B------:R-:W-:Y:S01]  /*1830*/  IABS R9, R2 ;  /* 0x0000000200097213 */ /* 0x000fe20000000000 */
[----:B------:R3:W-:Y:S01]  /*1840*/  STL [R1+0x4b58], R4 ;  /* 0x004b580401007387 */ /* 0x0007e20000100800 */
[----:B-1----:R-:W-:-:S03]  /*1850*/  IADD3 R0, R251, 0x2d, RZ ;  /* 0x0000002dfb007810 */ /* 0x002fc60007ffe0ff */
[----:B------:R1:W-:Y:S01]  /*1860*/  STL [R1+0x4b5c], R3 ;  /* 0x004b5c0301007387 */ /* 0x0003e20000100800 */
[----:B--2---:R-:W-:-:S03]  /*1870*/  IABS R6, R6 ;  /* 0x0000000600067213 */ /* 0x004fc60000000000 */
[----:B------:R2:W-:Y:S01]  /*1880*/  STL [R1+0x4b64], R2 ;  /* 0x004b640201007387 */ /* 0x0005e20000100800 */
[----:B------:R-:W-:Y:S01]  /*1890*/  IABS R10, R0 ;  /* 0x00000000000a7213 */ /* 0x000fe20000000000 */
[C---:B---3--:R-:W-:Y:S02]  /*18a0*/  IMAD.HI.U32 R4, R248.reuse, R9, RZ ;  /* 0x00000009f8047227 */ /* 0x048fe400078e00ff */
[----:B------:R3:W-:Y:S02]  /*18b0*/  STL [R1+0x4b68], R0 ;  /* 0x004b680001007387 */ /* 0x0007e40000100800 */
[----:B-1----:R-:W-:-:S04]  /*18c0*/  IMAD.HI.U32 R3, R248, R8, RZ ;  /* 0x00000008f8037227 */ /* 0x002fc800078e00ff */
[----:B--2---:R-:W-:-:S04]  /*18d0*/  IMAD.HI.U32 R2, R248, R7, RZ ;  /* 0x00000007f8027227 */ /* 0x004fc800078e00ff */
        /* <DEDUP_REMOVED lines=68> */
[----:B------:R-:W-:Y:S01]  /*1d20*/  IMAD.HI.U32 R5, R248, R9, RZ ;  /* 0x00000009f8057227 */ /* 0x000fe200078e00ff */
[----:B------:R-:W-:-:S03]  /*1d30*/  IADD3 R4, -R4, RZ, RZ ;  /* 0x000000ff04047210 */ /* 0x000fc60007ffe1ff */
[----:B-1----:R-:W-:-:S04]  /*1d40*/  IMAD.HI.U32 R2, R248, R7, RZ ;  /* 0x00000007f8027227 */ /* 0x002fc800078e00ff */
[----:B--2---:R-:W-:-:S04]  /*1d50*/  IMAD.HI.U32 R0, R248, R6, RZ ;  /* 0x00000006f8007227 */ /* 0x004fc800078e00ff */
[----:B------:R-:W-:Y:S01]  /*1d60*/  IMAD.MOV R2, RZ, RZ, -R2 ;  /* 0x000000ffff027224 */ /* 0x000fe200078e0a02 */
[----:B------:R-:W-:Y:S01]  /*1d70*/  IADD3 R0, -R0, RZ, RZ ;  /* 0x000000ff00007210 */ /* 0x000fe20007ffe1ff */
[----:B------:R-:W-:-:S04]  /*1d80*/  IMAD.HI.U32 R3, R248, R8, RZ ;  /* 0x00000008f8037227 */ /* 0x000fc800078e00ff */
[----:B------:R-:W-:Y:S02]  /*1d90*/  IMAD.MOV R10, RZ, RZ, -R5 ;  /* 0x000000ffff0a7224 */ /* 0x000fe400078e0a05 */
[C---:B------:R-:W-:Y:S02]  /*1da0*/  IMAD R5, R247.reuse, R0, R6 ;  /* 0x00000000f7057224 */ /* 0x040fe400078e0206 */
[C---:B------:R-:W-:Y:S02]  /*1db0*/  IMAD R0, R247.reuse, R2, R7 ;  /* 0x00000002f7007224 */ /* 0x040fe400078e0207 */
[----:B------:R-:W-:Y:S01]  /*1dc0*/  IMAD.MOV R3, RZ, RZ, -R3 ;  /* 0x000000ffff037224 */ /* 0x000fe200078e0a03 */
        /* <DEDUP_REMOVED lines=8> */
[----:B------:R-:W-:Y:S02]  /*1e50*/  IABS R8, R3 ;  /* 0x0000000300087213 */ /* 0x000fe40000000000 */
[----:B-1----:R-:W-:Y:S01]  /*1e60*/  IADD3 R5, R251, 0x38, RZ ;  /* 0x00000038fb057810 */ /* 0x002fe20007ffe0ff */
[----:B--2---:R-:W-:-:S03]  /*1e70*/  IMAD R0, R247, R10, R9 ;  /* 0x0000000af7007224 */ /* 0x004fc600078e0209 */
[----:B------:R-:W-:Y:S02]  /*1e80*/  IABS R6, R5 ;  /* 0x0000000500067213 */ /* 0x000fe40000000000 */
[C---:B---3--:R-:W-:Y:S01]  /*1e90*/  IADD3 R2, R251.reuse, 0x3b, RZ ;  /* 0x0000003bfb027810 */ /* 0x048fe20007ffe0ff */
[----:B------:R1:W-:Y:S03]  /*1ea0*/  STL [R1+0x100], R0 ;  /* 0x0001000001007387 */ /* 0x0003e60000100800 */
[----:B------:R-:W-:Y:S01]  /*1eb0*/  IABS R9, R2 ;  /* 0x0000000200097213 */ /* 0x000fe20000000000 */
[----:B------:R-:W-:Y:S04]  /*1ec0*/  STL [R1+0x4ba4], R5 ;  /* 0x004ba40501007387 */ /* 0x000fe80000100800 */
[----:B------:R2:W-:Y:S01]  /*1ed0*/  STL [R1+0x4ba8], R4 ;  /* 0x004ba80401007387 */ /* 0x0005e20000100800 */
[----:B-1----:R-:W-:-:S03]  /*1ee0*/  IADD3 R0, R251, 0x3c, RZ ;  /* 0x0000003cfb007810 */ /* 0x002fc60007ffe0ff */
[----:B------:R1:W-:Y:S01]  /*1ef0*/  STL [R1+0x4bac], R3 ;  /* 0x004bac0301007387 */ /* 0x0003e20000100800 */
[----:B------:R-:W-:-:S03]  /*1f00*/  IABS R10, R0 ;  /* 0x00000000000a7213 */ /* 0x000fc60000000000 */
[----:B------:R3:W-:Y:S01]  /*1f10*/  STL [R1+0x4bb4], R2 ;  /* 0x004bb40201007387 */ /* 0x0007e20000100800 */
[----:B--2---:R-:W-:-:S03]  /*1f20*/  IMAD.HI.U32 R4, R248, R9, RZ ;  /* 0x00000009f8047227 */ /* 0x004fc600078e00ff */
[----:B------:R2:W-:Y:S01]  /*1f30*/  STL [R1+0x4bb8], R0 ;  /* 0x004bb80001007387 */ /* 0x0005e20000100800 */
[----:B-1----:R-:W-:-:S04]  /*1f40*/  IMAD.HI.U32 R3, R248, R8, RZ ;  /* 0x00000008f8037227 */ /* 0x002fc800078e00ff */
[----:B---3--:R-:W-:-:S04]  /*1f50*/  IMAD.HI.U32 R2, R248, R7, RZ ;  /* 0x00000007f8027227 */ /* 0x008fc800078e00ff */
[----:B--2---:R-:W-:Y:S01]  /*1f60*/  IMAD.HI.U32 R0, R248, R6, RZ ;  /* 0x00000006f8007227 */ /* 0x004fe200078e00ff */
        /* <DEDUP_REMOVED lines=106> */
[----:B------:R-:W-:-:S04]  /*2610*/  IMAD.HI.U32 R5, R248, R10, RZ ;  /* 0x0000000af8057227 */ /* 0x000fc800078e00ff */
[----:B------:R-:W-:Y:S01]  /*2620*/  IMAD.MOV R0, RZ, RZ, -R0 ;  /* 0x000000ffff007224 */ /* 0x000fe200078e0a00 */
[----:B------:R-:W-:Y:S01]  /*2630*/  IADD3 R5, -R5, RZ, RZ ;  /* 0x000000ff05057210 */ /* 0x000fe20007ffe1ff */
[----:B------:R-:W-:Y:S02]  /*2640*/  IMAD.MOV R8, RZ, RZ, -R3 ;  /* 0x000000ffff087224 */ /* 0x000fe400078e0a03 */
[----:B------:R-:W-:Y:S01]  /*2650*/  IMAD R0, R247, R0, R6 ;  /* 0x00000000f7007224 */ /* 0x000fe200078e0206 */
[----:B------:R-:W-:Y:S01]  /*2660*/  IADD3 R6, R251, 0x4c, RZ ;  /* 0x0000004cfb067810 */ /* 0x000fe20007ffe0ff */
[----:B------:R-:W-:Y:S02]  /*2670*/  IMAD.MOV R4, RZ, RZ, -R4 ;  /* 0x000000ffff047224 */ /* 0x000fe400078e0a04 */
[C---:B------:R-:W-:Y:S01]  /*2680*/  IMAD R243, R247.reuse, R2, R243 ;  /* 0x00000002f7f37224 */ /* 0x040fe200078e02f3 */
[----:B------:R1:W-:Y:S01]  /*2690*/  STL [R1+0xc0], R0 ;  /* 0x0000c00001007387 */ /* 0x0003e20000100800 */
[----:B------:R-:W-:-:S02]  /*26a0*/  IMAD R3, R247, R8, R7 ;  /* 0x00000008f7037224 */ /* 0x000fc400078e0207 */
[----:B------:R-:W-:Y:S01]  /*26b0*/  IMAD R2, R247, R4, R9 ;  /* 0x00000004f7027224 */ /* 0x000fe200078e0209 */
[----:B------:R-:W-:Y:S02]  /*26c0*/  IADD3 R4, R251, 0x4d, RZ ;  /* 0x0000004dfb047810 */ /* 0x000fe40007ffe0ff */
[----:B------:R2:W-:Y:S02]  /*26d0*/  STL [R1+0x144], R3 ;  /* 0x0001440301007387 */ /* 0x0005e40000100800 */
[----:B------:R-:W-:Y:S01]  /*26e0*/  IABS R7, R4 ;  /* 0x0000000400077213 */ /* 0x000fe20000000000 */
[----:B-1----:R-:W-:Y:S01]  /*26f0*/  IMAD R0, R247, R5, R10 ;  /* 0x00000005f7007224 */ /* 0x002fe200078e020a */
[----:B------:R1:W-:Y:S04]  /*2700*/  STL [R1+0x140], R2 ;  /* 0x0001400201007387 */ /* 0x0003e80000100800 */
[----:B------:R3:W-:Y:S01]  /*2710*/  STL [R1+0x13c], R0 ;  /* 0x00013c0001007387 */ /* 0x0007e20000100800 */
[----:B--2---:R-:W-:-:S03]  /*2720*/  IADD3 R3, R251, 0x4e, RZ ;  /* 0x0000004efb037810 */ /* 0x004fc60007ffe0ff */
[----:B------:R2:W-:Y:S01]  /*2730*/  STL [R1+0x4c10], R6 ;  /* 0x004c100601007387 */ /* 0x0005e20000100800 */
[----:B------:R-:W-:Y:S02]  /*2740*/  IABS R8, R3 ;  /* 0x0000000300087213 */ /* 0x000fe40000000000 */
[C---:B-1----:R-:W-:Y:S01]  /*2750*/  IADD3 R2, R251.reuse, 0x4f, RZ ;  /* 0x0000004ffb027810 */ /* 0x042fe20007ffe0ff */
[----:B------:R1:W-:Y:S01]  /*2760*/  STL [R1+0x4c14], R4 ;  /* 0x004c140401007387 */ /* 0x0003e20000100800 */
[----:B---3--:R-:W-:-:S03]  /*2770*/  IADD3 R0, R251, 0x50, RZ ;  /* 0x00000050fb007810 */ /* 0x008fc60007ffe0ff */
[----:B------:R3:W-:Y:S01]  /*2780*/  STL [R1+0x4c18], R3 ;  /* 0x004c180301007387 */ /* 0x0007e20000100800 */
[----:B------:R-:W-:Y:S02]  /*2790*/  IABS R9, R2 ;  /* 0x0000000200097213 */ /* 0x000fe40000000000 */
[----:B--2---:R-:W-:Y:S01]  /*27a0*/  IABS R6, R6 ;  /* 0x0000000600067213 */ /* 0x004fe20000000000 */
[----:B------:R2:W-:Y:S01]  /*27b0*/  STL [R1+0x4c1c], R2 ;  /* 0x004c1c0201007387 */ /* 0x0005e20000100800 */
[----:B------:R-:W-:Y:S01]  /*27c0*/  IABS R10, R0 ;  /* 0x00000000000a7213 */ /* 0x000fe20000000000 */
[C---:B-1----:R-:W-:Y:S02]  /*27d0*/  IMAD.HI.U32 R4, R248.reuse, R9, RZ ;  /* 0x00000009f8047227 */ /* 0x042fe400078e00ff */
[----:B------:R1:W-:Y:S02]  /*27e0*/  STL [R1+0x4c24], R0 ;  /* 0x004c240001007387 */ /* 0x0003e40000100800 */
[----:B---3--:R-:W-:-:S04]  /*27f0*/  IMAD.HI.U32 R3, R248, R8, RZ ;  /* 0x00000008f8037227 */ /* 0x008fc800078e00ff */
[----:B--2---:R-:W-:Y:S01]  /*2800*/  IMAD.HI.U32 R2, R248, R7, RZ ;  /* 0x00000007f8027227 */ /* 0x004fe200078e00ff */
[----:B------:R-:W-:-:S03]  /*2810*/  IADD3 R3, -R3, RZ, RZ ;  /* 0x000000ff03037210 */ /* 0x000fc60007ffe1ff */
[----:B-1----:R-:W-:-:S04]  /*2820*/  IMAD.HI.U32 R0, R248, R6, RZ ;  /* 0x00000006f8007227 */ /* 0x002fc800078e00ff */
        /* <DEDUP_REMOVED lines=71> */
[----:B------:R-:W-:Y:S02]  /*2ca0*/  IMAD.MOV R3, RZ, RZ, -R3 ;  /* 0x000000ffff037224 */ /* 0x000fe400078e0a03 */
[C---:B------:R-:W-:Y:S02]  /*2cb0*/  IMAD R0, R247.reuse, R0, R6 ;  /* 0x00000000f7007224 */ /* 0x040fe400078e0206 */
[----:B------:R-:W-:Y:S01]  /*2cc0*/  IMAD R6, R247, R2, R7 ;  /* 0x00000002f7067224 */ /* 0x000fe200078e0207 */
[----:B------:R-:W-:Y:S01]  /*2cd0*/  IADD3 R7, R251, 0x5c, RZ ;  /* 0x0000005cfb077810 */ /* 0x000fe20007ffe0ff */
[----:B------:R-:W-:Y:S01]  /*2ce0*/  IMAD.MOV R4, RZ, RZ, -R4 ;  /* 0x000000ffff047224 */ /* 0x000fe200078e0a04 */
[----:B------:R1:W-:Y:S01]  /*2cf0*/  STL [R1+0x110], R0 ;  /* 0x0001100001007387 */ /* 0x0003e20000100800 */
[----:B------:R-:W-:Y:S01]  /*2d00*/  IMAD R2, R247, R3, R8 ;  /* 0x00000003f7027224 */ /* 0x000fe200078e0208 */
[----:B------:R-:W-:Y:S01]  /*2d10*/  IADD3 R3, R251, 0x5d, RZ ;  /* 0x0000005dfb037810 */ /* 0x000fe20007ffe0ff */
[----:B------:R-:W-:Y:S01]  /*2d20*/  IMAD.HI.U32 R5, R248, R242, RZ ;  /* 0x000000f2f8057227 */ /* 0x000fe200078e00ff */
[----:B------:R2:W-:Y:S02]  /*2d30*/  STL [R1+0x10c], R6 ;  /* 0x00010c0601007387 */ /* 0x0005e40000100800 */
[----:B------:R-:W-:-:S02]  /*2d40*/  IABS R8, R3 ;  /* 0x0000000300087213 */ /* 0x000fc40000000000 */
[----:B------:R3:W-:Y:S01]  /*2d50*/  STL [R1+0x108], R2 ;  /* 0x0001080201007387 */ /* 0x0007e20000100800 */
[----:B------:R-:W-:Y:S01]  /*2d60*/  IADD3 R5, -R5, RZ, RZ ;  /* 0x000000ff05057210 */ /* 0x000fe20007ffe1ff */
[----:B-1----:R-:W-:Y:S01]  /*2d70*/  IMAD R0, R247, R4, R9 ;  /* 0x00000004f7007224 */ /* 0x002fe200078e0209 */
[----:B--2---:R-:W-:-:S04]  /*2d80*/  IADD3 R6, R251, 0x5b, RZ ;  /* 0x0000005bfb067810 */ /* 0x004fc80007ffe0ff */
[----:B------:R1:W-:Y:S01]  /*2d90*/  STL [R1+0x104], R0 ;  /* 0x0001040001007387 */ /* 0x0003e20000100800 */
[----:B------:R-:W-:Y:S01]  /*2da0*/  IMAD R242, R247, R5, R242 ;  /* 0x00000005f7f27224 */ /* 0x000fe200078e02f2 */
[C---:B---3--:R-:W-:Y:S02]  /*2db0*/  IADD3 R2, R251.reuse, 0x5e, RZ ;  /* 0x0000005efb027810 */ /* 0x048fe40007ffe0ff */
[----:B------:R2:W-:Y:S02]  /*2dc0*/  STL [R1+0x4c60], R6 ;  /* 0x004c600601007387 */ /* 0x0005e40000100800 */
[----:B------:R-:W-:Y:S02]  /*2dd0*/  IABS R9, R2 ;  /* 0x0000000200097213 */ /* 0x000fe40000000000 */
[----:B------:R3:W-:Y:S01]  /*2de0*/  STL [R1+0x4c64], R7 ;  /* 0x004c640701007387 */ /* 0x0007e20000100800 */
[----:B-1----:R-:W-:-:S03]  /*2df0*/  IADD3 R0, R251, 0x5f, RZ ;  /* 0x0000005ffb007810 */ /* 0x002fc60007ffe0ff */
[----:B------:R1:W-:Y:S01]  /*2e00*/  STL [R1+0x4c68], R3 ;  /* 0x004c680301007387 */ /* 0x0003e20000100800 */
[C---:B------:R-:W-:Y:S01]  /*2e10*/  IMAD.HI.U32 R4, R248.reuse, R9, RZ ;  /* 0x00000009f8047227 */ /* 0x040fe200078e00ff */
[----:B--2---:R-:W-:Y:S02]  /*2e20*/  IABS R6, R6 ;  /* 0x0000000600067213 */ /* 0x004fe40000000000 */
[----:B------:R2:W-:Y:S01]  /*2e30*/  STL [R1+0x4c6c], R2 ;  /* 0x004c6c0201007387 */ /* 0x0005e20000100800 */
[----:B------:R-:W-:Y:S01]  /*2e40*/  IABS R10, R0 ;  /* 0x00000000000a7213 */ /* 0x000fe20000000000 */
[----:B------:R-:W-:Y:S01]  /*2e50*/  IMAD.MOV R4, RZ, RZ, -R4 ;  /* 0x000000ffff047224 */ /* 0x000fe200078e0a04 */
[----:B---3--:R-:W-:Y:S01]  /*2e60*/  IABS R7, R7 ;  /* 0x0000000700077213 */ /* 0x008fe20000000000 */
[----:B------:R3:W-:Y:S01]  /*2e70*/  STL [R1+0x4c74], R0 ;  /* 0x004c740001007387 */ /* 0x0007e20000100800 */
[----:B-1----:R-:W-:-:S04]  /*2e80*/  IMAD.HI.U32 R3, R248, R8, RZ ;  /* 0x00000008f8037227 */ /* 0x002fc800078e00ff */
[----:B--2---:R-:W-:Y:S01]  /*2e90*/  IMAD.HI.U32 R2, R248, R7, RZ ;  /* 0x00000007f8027227 */ /* 0x004fe200078e00ff */
        /* <DEDUP_REMOVED lines=9> */
[C---:B------:R-:W-:Y:S02]  /*2f30*/  IMAD R3, R247.reuse, R3, R8 ;  /* 0x00000003f7037224 */ /* 0x040fe400078e0208 */
[----:B------:R-:W-:Y:S01]  /*2f40*/  IMAD R2, R247, R4, R9 ;  /* 0x00000004f7027224 */ /* 0x000fe200078e0209 */
[----:B------:R2:W-:Y:S01]  /*2f50*/  STL [R1+0x184], R0 ;  /* 0x0001840001007387 */ /* 0x0005e20000100800 */
[----:B------:R-:W-:-:S03]  /*2f60*/  IADD3 R4, R251, 0x61, RZ ;  /* 0x00000061fb047810 */ /* 0x000fc60007ffe0ff */
[----:B------:R3:W-:Y:S01]  /*2f70*/  STL [R1+0x180], R3 ;  /* 0x0001800301007387 */ /* 0x0007e20000100800 */
[----:B------:R-:W-:Y:S02]  /*2f80*/  IABS R7, R4 ;  /* 0x0000000400077213 */ /* 0x000fe40000000000 */
[----:B-1----:R-:W-:Y:S01]  /*2f90*/  IADD3 R6, R251, 0x60, RZ ;  /* 0x00000060fb067810 */ /* 0x002fe20007ffe0ff */
[----:B------:R1:W-:Y:S01]  /*2fa0*/  STL [R1+0x17c], R2 ;  /* 0x00017c0201007387 */ /* 0x0003e20000100800 */
        /* <DEDUP_REMOVED lines=92> */
[----:B------:R-:W-:Y:S01]  /*3570*/  IMAD R3, R247, R0, R6 ;  /* 0x00000000f7037224 */ /* 0x000fe200078e0206 */
[----:B------:R-:W-:Y:S01]  /*3580*/  IADD3 R6, R251, 0x6f, RZ ;  /* 0x0000006ffb067810 */ /* 0x000fe20007ffe0ff */
[C---:B------:R-:W-:Y:S02]  /*3590*/  IMAD R0, R247.reuse, R2, R7 ;  /* 0x00000002f7007224 */ /* 0x040fe400078e0207 */
[----:B------:R-:W-:Y:S01]  /*35a0*/  IMAD.MOV R4, RZ, RZ, -R4 ;  /* 0x000000ffff047224 */ /* 0x000fe200078e0a04 */
[----:B------:R1:W-:Y:S01]  /*35b0*/  STL [R1+0x14c], R3 ;  /* 0x00014c0301007387 */ /* 0x0003e20000100800 */
[----:B------:R-:W-:Y:S02]  /*35c0*/  IMAD.MOV R5, RZ, RZ, -R5 ;  /* 0x000000ffff057224 */ /* 0x000fe400078e0a05 */
[----:B------:R-:W-:Y:S01]  /*35d0*/  IMAD R2, R247, R4, R9 ;  /* 0x00000004f7027224 */ /* 0x000fe200078e0209 */
[----:B------:R2:W-:Y:S01]  /*35e0*/  STL [R1+0x148], R0 ;  /* 0x0001480001007387 */ /* 0x0005e20000100800 */
[----:B------:R-:W-:Y:S01]  /*35f0*/  IADD3 R4, R251, 0x70, RZ ;  /* 0x00000070fb047810 */ /* 0x000fe20007ffe0ff */
[----:B------:R-:W-:-:S02]  /*3600*/  IMAD R241, R247, R8, R241 ;  /* 0x00000008f7f17224 */ /* 0x000fc400078e02f1 */
        /* <DEDUP_REMOVED lines=8> */
[----:B------:R2:W-:Y:S04]  /*3690*/  STL [R1+0x4ccc], R6 ;  /* 0x004ccc0601007387 */ /* 0x0005e80000100800 */
        /* <DEDUP_REMOVED lines=8> */
[----:B-1----:R-:W-:Y:S01]  /*3720*/  IMAD.HI.U32 R3, R248, R8, RZ ;  /* 0x00000008f8037227 */ /* 0x002fe200078e00ff */
[----:B------:R-:W-:-:S03]  /*3730*/  IADD3 R4, -R4, RZ, RZ ;  /* 0x000000ff04047210 */ /* 0x000fc60007ffe1ff */
[----:B--2---:R-:W-:-:S04]  /*3740*/  IMAD.HI.U32 R2, R248, R7, RZ ;  /* 0x00000007f8027227 */ /* 0x004fc800078e00ff */
        /* <DEDUP_REMOVED lines=18> */
[----:B------:R-:W-:Y:S02]  /*3870*/  IABS R9, R6 ;  /* 0x0000000600097213 */ /* 0x000fe40000000000 */
[C---:B---3--:R-:W-:Y:S02]  /*3880*/  IADD3 R3, R251.reuse, 0x76, RZ ;  /* 0x00000076fb037810 */ /* 0x048fe40007ffe0ff */
[----:B------:R2:W-:Y:S01]  /*3890*/  STL [R1+0x1b4], R0 ;  /* 0x0001b40001007387 */ /* 0x0005e20000100800 */
[C---:B------:R-:W-:Y:S01]  /*38a0*/  IMAD.HI.U32 R8, R248.reuse, R7, RZ ;  /* 0x00000007f8087227 */ /* 0x040fe200078e00ff */
[C---:B-1----:R-:W-:Y:S02]  /*38b0*/  IADD3 R2, R251.reuse, 0x77, RZ ;  /* 0x00000077fb027810 */ /* 0x042fe40007ffe0ff */
[----:B------:R1:W-:Y:S01]  /*38c0*/  STL [R1+0x4ce4], R6 ;  /* 0x004ce40601007387 */ /* 0x0003e20000100800 */
[----:B------:R-:W-:Y:S01]  /*38d0*/  IABS R5, R3 ;  /* 0x0000000300057213 */ /* 0x000fe20000000000 */
[----:B------:R-:W-:Y:S01]  /*38e0*/  IMAD.HI.U32 R10, R248, R9, RZ ;  /* 0x00000009f80a7227 */ /* 0x000fe200078e00ff */
[----:B------:R-:W-:Y:S01]  /*38f0*/  IADD3 R8, -R8, RZ, RZ ;  /* 0x000000ff08087210 */ /* 0x000fe20007ffe1ff */
[----:B------:R-:W-:Y:S01]  /*3900*/  STL [R1+0x4cec], R4 ;  /* 0x004cec0401007387 */ /* 0x000fe20000100800 */
[----:B--2---:R-:W-:Y:S01]  /*3910*/  IADD3 R0, R251, 0x78, RZ ;  /* 0x00000078fb007810 */ /* 0x004fe20007ffe0ff */
[----:B------:R-:W-:-:S02]  /*3920*/  IMAD.MOV R10, RZ, RZ, -R10 ;  /* 0x000000ffff0a7224 */ /* 0x000fc400078e0a0a */
[----:B------:R2:W-:Y:S01]  /*3930*/  STL [R1+0x4cf0], R3 ;  /* 0x004cf00301007387 */ /* 0x0005e20000100800 */
[C---:B------:R-:W-:Y:S02]  /*3940*/  IMAD R7, R247.reuse, R8, R7 ;  /* 0x00000008f7077224 */ /* 0x040fe400078e0207 */
[----:B-1----:R-:W-:Y:S01]  /*3950*/  IMAD.HI.U32 R6, R248, R5, RZ ;  /* 0x00000005f8067227 */ /* 0x002fe200078e00ff */
[----:B------:R-:W-:Y:S03]  /*3960*/  STL [R1+0x4cf8], R2 ;  /* 0x004cf80201007387 */ /* 0x000fe60000100800 */
[----:B------:R-:W-:Y:S01]  /*3970*/  IMAD.MOV R6, RZ, RZ, -R6 ;  /* 0x000000ffff067224 */ /* 0x000fe200078e0a06 */
[----:B------:R1:W-:Y:S01]  /*3980*/  STL [R1+0x4d04], R0 ;  /* 0x004d040001007387 */ /* 0x0003e20000100800 */
[C---:B------:R-:W-:Y:S01]  /*3990*/  IMAD R9, R247.reuse, R10, R9 ;  /* 0x0000000af7097224 */ /* 0x040fe200078e0209 */
[----:B--2---:R-:W-:Y:S01]  /*39a0*/  IABS R3, R2 ;  /* 0x0000000200037213 */ /* 0x004fe20000000000 */
[----:B------:R-:W-:Y:S01]  /*39b0*/  IMAD R5, R247, R6, R5 ;  /* 0x00000006f7057224 */ /* 0x000fe200078e0205 */
[----:B------:R-:W-:-:S02]  /*39c0*/  IADD3 R6, R251, 0x7a, RZ ;  /* 0x0000007afb067810 */ /* 0x000fc40007ffe0ff */
[----:B------:R-:W-:Y:S01]  /*39d0*/  STL [R1+0x1b0], R9 ;  /* 0x0001b00901007387 */ /* 0x000fe20000100800 */
[----:B------:R-:W-:Y:S01]  /*39e0*/  IMAD.HI.U32 R4, R248, R3, RZ ;  /* 0x00000003f8047227 */ /* 0x000fe200078e00ff */
[----:B-1----:R-:W-:-:S03]  /*39f0*/  IABS R0, R0 ;  /* 0x0000000000007213 */ /* 0x002fc60000000000 */
[----:B------:R-:W-:Y:S01]  /*3a00*/  IMAD.MOV R4, RZ, RZ, -R4 ;  /* 0x000000ffff047224 */ /* 0x000fe200078e0a04 */
[----:B------:R1:W-:Y:S01]  /*3a10*/  STL [R1+0x1ac], R7 ;  /* 0x0001ac0701007387 */ /* 0x0003e20000100800 */
[----:B------:R-:W-:-:S03]  /*3a20*/  IMAD.HI.U32 R2, R248, R0, RZ ;  /* 0x00000000f8027227 */ /* 0x000fc600078e00ff */
[----:B------:R2:W-:Y:S01]  /*3a30*/  STL [R1+0x1a8], R5 ;  /* 0x0001a80501007387 */ /* 0x0005e20000100800 */
[----:B------:R-:W-:Y:S01]  /*3a40*/  IMAD R3, R247, R4, R3 ;  /* 0x00000004f7037224 */ /* 0x000fe200078e0203 */
[----:B------:R-:W-:Y:S02]  /*3a50*/  IADD3 R2, -R2, RZ, RZ ;  /* 0x000000ff02027210 */ /* 0x000fe40007ffe1ff */
[----:B-1----:R-:W-:Y:S02]  /*3a60*/  IADD3 R7, R251, 0x79, RZ ;  /* 0x00000079fb077810 */ /* 0x002fe40007ffe0ff */
[----:B------:R1:W-:Y:S01]  /*3a70*/  STL [R1+0x1a4], R3 ;  /* 0x0001a40301007387 */ /* 0x0003e20000100800 */
[----:B------:R-:W-:Y:S01]  /*3a80*/  IMAD R0, R247, R2, R0 ;  /* 0x00000002f7007224 */ /* 0x000fe200078e0200 */
[----:B--2---:R-:W-:Y:S02]  /*3a90*/  IADD3 R5, R251, 0x7b, RZ ;  /* 0x0000007bfb057810 */ /* 0x004fe40007ffe0ff */
[----:B------:R-:W-:-:S02]  /*3aa0*/  IABS R9, R7 ;  /* 0x0000000700097213 */ /* 0x000fc40000000000 */
[----:B------:R2:W-:Y:S01]  /*3ab0*/  STL [R1+0x1a0], R0 ;  /* 0x0001a00001007387 */ /* 0x0005e20000100800 */
[C---:B------:R-:W-:Y:S02]  /*3ac0*/  IADD3 R4, R251.reuse, 0x7d, RZ ;  /* 0x0000007dfb047810 */ /* 0x040fe40007ffe0ff */
[----:B------:R-:W-:Y:S01]  /*3ad0*/  IMAD.HI.U32 R10, R248, R9, RZ ;  /* 0x00000009f80a7227 */ /* 0x000fe200078e00ff */
[----:B-1----:R-:W-:Y:S01]  /*3ae0*/  IADD3 R3, R251, 0x7c, RZ ;  /* 0x0000007cfb037810 */ /* 0x002fe20007ffe0ff */
[----:B------:R1:W-:Y:S02]  /*3af0*/  STL [R1+0x4cf4], R7 ;  /* 0x004cf40701007387 */ /* 0x0003e40000100800 */
[----:B------:R-:W-:Y:S02]  /*3b00*/  IMAD.MOV R10, RZ, RZ, -R10 ;  /* 0x000000ffff0a7224 */ /* 0x000fe400078e0a0a */
[----:B------:R-:W-:Y:S01]  /*3b10*/  STL [R1+0x4d10], R6 ;  /* 0x004d100601007387 */ /* 0x000fe20000100800 */
[----:B--2---:R-:W-:Y:S01]  /*3b20*/  IABS R0, R4 ;  /* 0x0000000400007213 */ /* 0x004fe20000000000 */
[----:B------:R-:W-:-:S02]  /*3b30*/  IMAD R9, R247, R10, R9 ;  /* 0x0000000af7097224 */ /* 0x000fc400078e0209 */
[----:B------:R2:W-:Y:S01]  /*3b40*/  STL [R1+0x4d1c], R5 ;  /* 0x004d1c0501007387 */ /* 0x0005e20000100800 */
[----:B-1----:R-:W-:Y:S01]  /*3b50*/  IABS R7, R6 ;  /* 0x0000000600077213 */ /* 0x002fe20000000000 */
[C---:B------:R-:W-:Y:S02]  /*3b60*/  IMAD.HI.U32 R2, R248.reuse, R0, RZ ;  /* 0x00000000f8027227 */ /* 0x040fe400078e00ff */
[----:B------:R1:W-:Y:S02]  /*3b70*/  STL [R1+0x4d38], R3 ;  /* 0x004d380301007387 */ /* 0x0003e40000100800 */
[----:B------:R-:W-:Y:S02]  /*3b80*/  IMAD.HI.U32 R8, R248, R7, RZ ;  /* 0x00000007f8087227 */ /* 0x000fe400078e00ff */
[----:B------:R3:W-:Y:S01]  /*3b90*/  STL [R1+0x4d3c], R4 ;  /* 0x004d3c0401007387 */ /* 0x0007e20000100800 */
[----:B--2---:R-:W-:Y:S01]  /*3ba0*/  IABS R5, R5 ;  /* 0x0000000500057213 */ /* 0x004fe20000000000 */
[----:B------:R-:W-:-:S02]  /*3bb0*/  IMAD.MOV R8, RZ, RZ, -R8 ;  /* 0x000000ffff087224 */ /* 0x000fc400078e0a08 */
[----:B------:R-:W-:Y:S01]  /*3bc0*/  STL [R1+0x19c], R9 ;  /* 0x00019c0901007387 */ /* 0x000fe20000100800 */
[----:B------:R-:W-:Y:S01]  /*3bd0*/  IMAD.MOV R2, RZ, RZ, -R2 ;  /* 0x000000ffff027224 */ /* 0x000fe200078e0a02 */
[----:B-1----:R-:W-:Y:S01]  /*3be0*/  IABS R3, R3 ;  /* 0x0000000300037213 */ /* 0x002fe20000000000 */
[----:B------:R-:W-:-:S04]  /*3bf0*/  IMAD.HI.U32 R6, R248, R5, RZ ;  /* 0x00000005f8067227 */ /* 0x000fc800078e00ff */
[----:B---3--:R-:W-:Y:S01]  /*3c00*/  IMAD.HI.U32 R4, R248, R3, RZ ;  /* 0x00000003f8047227 */ /* 0x008fe200078e00ff */
[----:B------:R-:W-:-:S03]  /*3c10*/  IADD3 R6, -R6, RZ, RZ ;  /* 0x000000ff06067210 */ /* 0x000fc60007ffe1ff */
[----:B------:R-:W-:Y:S02]  /*3c20*/  IMAD.MOV R4, RZ, RZ, -R4 ;  /* 0x000000ffff047224 */ /* 0x000fe400078e0a04 */
[C---:B------:R-:W-:Y:S02]  /*3c30*/  IMAD R7, R247.reuse, R8, R7 ;  /* 0x00000008f7077224 */ /* 0x040fe400078e0207 */
[----:B------:R-:W-:Y:S01]  /*3c40*/  IMAD R5, R247, R6, R5 ;  /* 0x00000006f7057224 */ /* 0x000fe200078e0205 */
[----:B------:R-:W-:Y:S01]  /*3c50*/  IADD3 R6, R251, 0x7f, RZ ;  /* 0x0000007ffb067810 */ /* 0x000fe20007ffe0ff */
[C---:B------:R-:W-:Y:S01]  /*3c60*/  IMAD R3, R247.reuse, R4, R3 ;  /* 0x00000004f7037224 */ /* 0x040fe200078e0203 */
[----:B------:R1:W-:Y:S01]  /*3c70*/  STL [R1+0x198], R7 ;  /* 0x0001980701007387 */ /* 0x0003e20000100800 */
[----:B------:R-:W-:Y:S01]  /*3c80*/  IMAD R0, R247, R2, R0 ;  /* 0x00000002f7007224 */ /* 0x000fe200078e0200 */
[C---:B------:R-:W-:Y:S02]  /*3c90*/  IADD3 R4, R251.reuse, 0x82, RZ ;  /* 0x00000082fb047810 */ /* 0x040fe40007ffe0ff */
[----:B------:R2:W-:Y:S04]  /*3ca0*/  STL [R1+0x194], R5 ;  /* 0x0001940501007387 */ /* 0x0005e80000100800 */
[----:B------:R3:W-:Y:S01]  /*3cb0*/  STL [R1+0x190], R3 ;  /* 0x0001900301007387 */ /* 0x0007e20000100800 */
[----:B-1----:R-:W-:-:S03]  /*3cc0*/  IADD3 R7, R251, 0x7e, RZ ;  /* 0x0000007efb077810 */ /* 0x002fc60007ffe0ff */
[----:B------:R1:W-:Y:S01]  /*3cd0*/  STL [R1+0x18c], R0 ;  /* 0x00018c0001007387 */ /* 0x0003e20000100800 */
[----:B--2---:R-:W-:-:S03]  /*3ce0*/  IADD3 R5, R251, 0x80, RZ ;  /* 0x00000080fb057810 */ /* 0x004fc60007ffe0ff */
[----:B------:R2:W-:Y:S01]  /*3cf0*/  STL [R1+0x4cfc], R7 ;  /* 0x004cfc0701007387 */ /* 0x0005e20000100800 */
[----:B------:R-:W-:Y:S02]  /*3d00*/  IABS R240, R7 ;  /* 0x0000000700f07213 */ /* 0x000fe40000000000 */
[----:B---3--:R-:W-:Y:S01]  /*3d10*/  IADD3 R3, R251, 0x81, RZ ;  /* 0x00000081fb037810 */ /* 0x008fe20007ffe0ff */
[----:B------:R-:W-:Y:S01]  /*3d20*/  STL [R1+0x4d18], R6 ;  /* 0x004d180601007387 */ /* 0x000fe20000100800 */
[----:B-1----:R-:W-:Y:S01]  /*3d30*/  IABS R0, R4 ;  /* 0x0000000400007213 */ /* 0x002fe20000000000 */
[C---:B------:R-:W-:Y:S02]  /*3d40*/  IMAD.HI.U32 R9, R248.reuse, R240, RZ ;  /* 0x000000f0f8097227 */ /* 0x040fe400078e00ff */
[----:B------:R1:W-:Y:S01]  /*3d50*/  STL [R1+0x4d28], R5 ;  /* 0x004d280501007387 */ /* 0x0003e20000100800 */
[----:B--2---:R-:W-:Y:S01]  /*3d60*/  IABS R7, R6 ;  /* 0x0000000600077213 */ /* 0x004fe20000000000 */
[----:B------:R-:W-:-:S02]  /*3d70*/  IMAD.HI.U32 R2, R248, R0, RZ ;  /* 0x00000000f8027227 */ /* 0x000fc400078e00ff */
[----:B------:R2:W-:Y:S01]  /*3d80*/  STL [R1+0x4d4c], R3 ;  /* 0x004d4c0301007387 */ /* 0x0005e20000100800 */
[----:B------:R-:W-:Y:S01]  /*3d90*/  IADD3 R9, -R9, RZ, RZ ;  /* 0x000000ff09097210 */ /* 0x000fe20007ffe1ff */
[C---:B------:R-:W-:Y:S02]  /*3da0*/  IMAD.HI.U32 R8, R248.reuse, R7, RZ ;  /* 0x00000007f8087227 */ /* 0x040fe400078e00ff */
[----:B------:R3:W-:Y:S01]  /*3db0*/  STL [R1+0x4d54], R4 ;  /* 0x004d540401007387 */ /* 0x0007e20000100800 */
[----:B-1----:R-:W-:Y:S01]  /*3dc0*/  IABS R5, R5 ;  /* 0x0000000500057213 */ /* 0x002fe20000000000 */
[----:B------:R-:W-:Y:S02]  /*3dd0*/  IMAD.MOV R8, RZ, RZ, -R8 ;  /* 0x000000ffff087224 */ /* 0x000fe400078e0a08 */
[----:B------:R-:W-:Y:S01]  /*3de0*/  IMAD.MOV R2, RZ, RZ, -R2 ;  /* 0x000000ffff027224 */ /* 0x000fe200078e0a02 */
[----:B--2---:R-:W-:Y:S01]  /*3df0*/  IABS R3, R3 ;  /* 0x0000000300037213 */ /* 0x004fe20000000000 */
[----:B------:R-:W-:-:S04]  /*3e00*/  IMAD.HI.U32 R6, R248, R5, RZ ;  /* 0x00000005f8067227 */ /* 0x000fc800078e00ff */
[----:B---3--:R-:W-:-:S04]  /*3e10*/  IMAD.HI.U32 R4, R248, R3, RZ ;  /* 0x00000003f8047227 */ /* 0x008fc800078e00ff */
[----:B------:R-:W-:Y:S01]  /*3e20*/  IMAD.MOV R6, RZ, RZ, -R6 ;  /* 0x000000ffff067224 */ /* 0x000fe200078e0a06 */
[----:B------:R-:W-:Y:S01]  /*3e30*/  IADD3 R4, -R4, RZ, RZ ;  /* 0x000000ff04047210 */ /* 0x000fe20007ffe1ff */
[C---:B------:R-:W-:Y:S02]  /*3e40*/  IMAD R7, R247.reuse, R8, R7 ;  /* 0x00000008f7077224 */ /* 0x040fe400078e0207 */
[----:B------:R-:W-:Y:S01]  /*3e50*/  IMAD R5, R247, R6, R5 ;  /* 0x00000006f7057224 */ /* 0x000fe200078e0205 */
[----:B------:R-:W-:Y:S01]  /*3e60*/  IADD3 R6, R251, 0x84, RZ ;  /* 0x00000084fb067810 */ /* 0x000fe20007ffe0ff */
[C---:B------:R-:W-:Y:S01]  /*3e70*/  IMAD R3, R247.reuse, R4, R3 ;  /* 0x00000004f7037224 */ /* 0x040fe200078e0203 */
[----:B------:R1:W-:Y:S01]  /*3e80*/  STL [R1+0x210], R7 ;  /* 0x0002100701007387 */ /* 0x0003e20000100800 */
[----:B------:R-:W-:Y:S01]  /*3e90*/  IMAD R0, R247, R2, R0 ;  /* 0x00000002f7007224 */ /* 0x000fe200078e0200 */
[----:B------:R-:W-:Y:S01]  /*3ea0*/  IADD3 R4, R251, 0x87, RZ ;  /* 0x00000087fb047810 */ /* 0x000fe20007ffe0ff */
[----:B------:R-:W-:Y:S01]  /*3eb0*/  IMAD R240, R247, R9, R240 ;  /* 0x00000009f7f07224 */ /* 0x000fe200078e02f0 */
        /* <DEDUP_REMOVED lines=14> */
[----:B------:R2:W-:Y:S02]  /*3fa0*/  STL [R1+0x4d64], R3 ;  /* 0x004d640301007387 */ /* 0x0005e40000100800 */
[----:B------:R-:W-:Y:S02]  /*3fb0*/  IMAD.HI.U32 R8, R248, R7, RZ ;  /* 0x00000007f8087227 */ /* 0x000fe400078e00ff */
[----:B------:R3:W-:Y:S01]  /*3fc0*/  STL [R1+0x4d68], R4 ;  /* 0x004d680401007387 */ /* 0x0007e20000100800 */
[----:B------:R-:W-:Y:S02]  /*3fd0*/  IADD3 R2, -R2, RZ, RZ ;  /* 0x000000ff02027210 */ /* 0x000fe40007ffe1ff */
[----:B-1----:R-:W-:Y:S01]  /*3fe0*/  IABS R5, R5 ;  /* 0x0000000500057213 */ /* 0x002fe20000000000 */
[----:B------:R-:W-:Y:S01]  /*3ff0*/  IMAD.MOV R10, RZ, RZ, -R10 ;  /* 0x000000ffff0a7224 */ /* 0x000fe200078e0a0a */
[----:B------:R-:W-:Y:S01]  /*4000*/  IADD3 R8, -R8, RZ, RZ ;  /* 0x000000ff08087210 */ /* 0x000fe20007ffe1ff */
[----:B------:R-:W-:Y:S01]  /*4010*/  IMAD R0, R247, R2, R0 ;  /* 0x00000002f7007224 */ /* 0x000fe200078e0200 */
[----:B--2---:R-:W-:Y:S01]  /*4020*/  IABS R3, R3 ;  /* 0x0000000300037213 */ /* 0x004fe20000000000 */
[----:B------:R-:W-:-:S04]  /*4030*/  IMAD.HI.U32 R6, R248, R5, RZ ;  /* 0x00000005f8067227 */ /* 0x000fc800078e00ff */
[----:B---3--:R-:W-:-:S04]  /*4040*/  IMAD.HI.U32 R4, R248, R3, RZ ;  /* 0x00000003f8047227 */ /* 0x008fc800078e00ff */
[----:B------:R-:W-:Y:S02]  /*4050*/  IMAD.MOV R6, RZ, RZ, -R6 ;  /* 0x000000ffff067224 */ /* 0x000fe400078e0a06 */
[C---:B------:R-:W-:Y:S02]  /*4060*/  IMAD R9, R247.reuse, R10, R9 ;  /* 0x0000000af7097224 */ /* 0x040fe400078e0209 */
[----:B------:R-:W-:Y:S02]  /*4070*/  IMAD.MOV R4, RZ, RZ, -R4 ;  /* 0x000000ffff047224 */ /* 0x000fe400078e0a04 */
[C---:B------:R-:W-:Y:S01]  /*4080*/  IMAD R7, R247.reuse, R8, R7 ;  /* 0x00000008f7077224 */ /* 0x040fe200078e0207 */
[----:B------:R-:W-:Y:S01]  /*4090*/  STL [R1+0x200], R9 ;  /* 0x0002000901007387 */ /* 0x000fe20000100800 */
[----:B------:R-:W-:Y:S01]  /*40a0*/  IMAD R5, R247, R6, R5 ;  /* 0x00000006f7057224 */ /* 0x000fe200078e0205 */
[----:B------:R-:W-:Y:S01]  /*40b0*/  IADD3 R6, R251, 0x89, RZ ;  /* 0x00000089fb067810 */ /* 0x000fe20007ffe0ff */
[----:B------:R-:W-:Y:S01]  /*40c0*/  IMAD R3, R247, R4, R3 ;  /* 0x00000004f7037224 */ /* 0x000fe200078e0203 */
[----:B------:R1:W-:Y:S01]  /*40d0*/  STL [R1+0x1fc], R7 ;  /* 0x0001fc0701007387 */ /* 0x0003e20000100800 */
[----:B------:R-:W-:-:S03]  /*40e0*/  IADD3 R4, R251, 0x8c, RZ ;  /* 0x0000008cfb047810 */ /* 0x000fc60007ffe0ff */
        /* <DEDUP_REMOVED lines=8> */
[----:B------:R-:W-:Y:S02]  /*4170*/  STL [R1+0x4d30], R6 ;  /* 0x004d300601007387 */ /* 0x000fe40000100800 */
[----:B------:R-:W-:Y:S01]  /*4180*/  IMAD.HI.U32 R10, R248, R9, RZ ;  /* 0x00000009f80a7227 */ /* 0x000fe200078e00ff */
[----:B-1----:R-:W-:Y:S01]  /*4190*/  IABS R0, R4 ;  /* 0x0000000400007213 */ /* 0x002fe20000000000 */
[----:B------:R1:W-:Y:S01]  /*41a0*/  STL [R1+0x4d48], R5 ;  /* 0x004d480501007387 */ /* 0x0003e20000100800 */
[----:B--2---:R-:W-:Y:S01]  /*41b0*/  IABS R7, R6 ;  /* 0x0000000600077213 */ /* 0x004fe20000000000 */
[----:B------:R-:W-:-:S02]  /*41c0*/  IMAD.MOV R10, RZ, RZ, -R10 ;  /* 0x000000ffff0a7224 */ /* 0x000fc400078e0a0a */
[----:B------:R2:W-:Y:S01]  /*41d0*/  STL [R1+0x4d78], R3 ;  /* 0x004d780301007387 */ /* 0x0005e20000100800 */
[----:B------:R-:W-:-:S03]  /*41e0*/  IMAD.HI.U32 R2, R248, R0, RZ ;  /* 0x00000000f8027227 */ /* 0x000fc600078e00ff */
[----:B------:R3:W-:Y:S01]  /*41f0*/  STL [R1+0x4d7c], R4 ;  /* 0x004d7c0401007387 */ /* 0x0007e20000100800 */
[----:B------:R-:W-:Y:S01]  /*4200*/  IMAD.HI.U32 R8, R248, R7, RZ ;  /* 0x00000007f8087227 */ /* 0x000fe200078e00ff */
[----:B-1----:R-:W-:-:S03]  /*4210*/  IABS R5, R5 ;  /* 0x0000000500057213 */ /* 0x002fc60000000000 */
[----:B------:R-:W-:Y:S01]  /*4220*/  IMAD.MOV R8, RZ, RZ, -R8 ;  /* 0x000000ffff087224 */ /* 0x000fe200078e0a08 */
[----:B--2---:R-:W-:Y:S01]  /*4230*/  IABS R3, R3 ;  /* 0x0000000300037213 */ /* 0x004fe20000000000 */
[----:B------:R-:W-:-:S04]  /*4240*/  IMAD.HI.U32 R6, R248, R5, RZ ;  /* 0x00000005f8067227 */ /* 0x000fc800078e00ff */
[----:B---3--:R-:W-:Y:S01]  /*4250*/  IMAD.HI.U32 R4, R248, R3, RZ ;  /* 0x00000003f8047227 */ /* 0x008fe200078e00ff */
[----:B------:R-:W-:-:S03]  /*4260*/  IADD3 R6, -R6, RZ, RZ ;  /* 0x000000ff06067210 */ /* 0x000fc60007ffe1ff */
[C---:B------:R-:W-:Y:S02]  /*4270*/  IMAD R9, R247.reuse, R10, R9 ;  /* 0x0000000af7097224 */ /* 0x040fe400078e0209 */
[----:B------:R-:W-:Y:S02]  /*4280*/  IMAD.MOV R4, RZ, RZ, -R4 ;  /* 0x000000ffff047224 */ /* 0x000fe400078e0a04 */
[C---:B------:R-:W-:Y:S01]  /*4290*/  IMAD R7, R247.reuse, R8, R7 ;  /* 0x00000008f7077224 */ /* 0x040fe200078e0207 */
[----:B------:R-:W-:Y:S01]  /*42a0*/  STL [R1+0x1ec], R9 ;  /* 0x0001ec0901007387 */ /* 0x000fe20000100800 */
[----:B------:R-:W-:Y:S02]  /*42b0*/  IMAD.MOV R2, RZ, RZ, -R2 ;  /* 0x000000ffff027224 */ /* 0x000fe400078e0a02 */
[C---:B------:R-:W-:Y:S01]  /*42c0*/  IMAD R5, R247.reuse, R6, R5 ;  /* 0x00000006f7057224 */ /* 0x040fe200078e0205 */
[----:B------:R1:W-:Y:S01]  /*42d0*/  STL [R1+0x1e8], R7 ;  /* 0x0001e80701007387 */ /* 0x0003e20000100800 */
[----:B------:R-:W-:Y:S01]  /*42e0*/  IMAD R3, R247, R4, R3 ;  /* 0x00000004f7037224 */ /* 0x000fe200078e0203 */
[----:B------:R-:W-:Y:S01]  /*42f0*/  IADD3 R6, R251, 0x8e, RZ ;  /* 0x0000008efb067810 */ /* 0x000fe20007ffe0ff */
[----:B------:R-:W-:Y:S01]  /*4300*/  IMAD R0, R247, R2, R0 ;  /* 0x00000002f7007224 */ /* 0x000fe200078e0200 */
[----:B------:R2:W-:Y:S01]  /*4310*/  STL [R1+0x1e4], R5 ;  /* 0x0001e40501007387 */ /* 0x0005e20000100800 */
[----:B------:R-:W-:-:S03]  /*4320*/  IADD3 R4, R251, 0x8f, RZ ;  /* 0x0000008ffb047810 */ /* 0x000fc60007ffe0ff */
[----:B------:R3:W-:Y:S01]  /*4330*/  STL [R1+0x1e0], R3 ;  /* 0x0001e00301007387 */ /* 0x0007e20000100800 */
[----:B-1----:R-:W-:-:S03]  /*4340*/  IADD3 R7, R251, 0x8d, RZ ;  /* 0x0000008dfb077810 */ /* 0x002fc60007ffe0ff */
[----:B------:R1:W-:Y:S01]  /*4350*/  STL [R1+0x1dc], R0 ;  /* 0x0001dc0001007387 */ /* 0x0003e20000100800 */
[----:B------:R-:W-:-:S03]  /*4360*/  IABS R8, R7 ;  /* 0x0000000700087213 */ /* 0x000fc60000000000 */
[----:B------:R-:W-:Y:S01]  /*4370*/  STL [R1+0x4d14], R7 ;  /* 0x004d140701007387 */ /* 0x000fe20000100800 */
[C---:B--2---:R-:W-:Y:S02]  /*4380*/  IADD3 R5, R251.reuse, 0x90, RZ ;  /* 0x00000090fb057810 */ /* 0x044fe40007ffe0ff */
[----:B---3--:R-:W-:Y:S01]  /*4390*/  IADD3 R3, R251, 0x91, RZ ;  /* 0x00000091fb037810 */ /* 0x008fe20007ffe0ff */
[----:B------:R2:W-:Y:S01]  /*43a0*/  STL [R1+0x4d44], R6 ;  /* 0x004d440601007387 */ /* 0x0005e20000100800 */
[C---:B------:R-:W-:Y:S01]  /*43b0*/  IMAD.HI.U32 R9, R248.reuse, R8, RZ ;  /* 0x00000008f8097227 */ /* 0x040fe200078e00ff */
[----:B------:R-:W-:Y:S02]  /*43c0*/  IABS R239, R5 ;  /* 0x0000000500ef7213 */ /* 0x000fe40000000000 */
[----:B------:R3:W-:Y:S01]  /*43d0*/  STL [R1+0x4d60], R4 ;  /* 0x004d600401007387 */ /* 0x0007e20000100800 */
[----:B-1----:R-:W-:Y:S02]  /*43e0*/  IABS R0, R3 ;  /* 0x0000000300007213 */ /* 0x002fe40000000000 */
[----:B------:R-:W-:Y:S01]  /*43f0*/  IADD3 R9, -R9, RZ, RZ ;  /* 0x000000ff09097210 */ /* 0x000fe20007ffe1ff */
[----:B------:R1:W-:Y:S01]  /*4400*/  STL [R1+0x4d94], R5 ;  /* 0x004d940501007387 */ /* 0x0003e20000100800 */
[----:B--2---:R-:W-:Y:S01]  /*4410*/  IABS R6, R6 ;  /* 0x0000000600067213 */ /* 0x004fe20000000000 */
[----:B------:R-:W-:-:S02]  /*4420*/  IMAD.HI.U32 R2, R248, R0, RZ ;  /* 0x00000000f8027227 */ /* 0x000fc400078e00ff */
[----:B------:R2:W-:Y:S01]  /*4430*/  STL [R1+0x4d98], R3 ;  /* 0x004d980301007387 */ /* 0x0005e20000100800 */
[----:B---3--:R-:W-:Y:S01]  /*4440*/  IABS R4, R4 ;  /* 0x0000000400047213 */ /* 0x008fe20000000000 */
[----:B------:R-:W-:-:S04]  /*4450*/  IMAD.HI.U32 R7, R248, R6, RZ ;  /* 0x00000006f8077227 */ /* 0x000fc800078e00ff */
[----:B-1----:R-:W-:-:S04]  /*4460*/  IMAD.HI.U32 R5, R248, R4, RZ ;  /* 0x00000004f8057227 */ /* 0x002fc800078e00ff */
[----:B------:R-:W-:Y:S02]  /*4470*/  IMAD.MOV R7, RZ, RZ, -R7 ;  /* 0x000000ffff077224 */ /* 0x000fe400078e0a07 */
[----:B------:R-:W-:Y:S02]  /*4480*/  IMAD.MOV R5, RZ, RZ, -R5 ;  /* 0x000000ffff057224 */ /* 0x000fe400078e0a05 */
[----:B--2---:R-:W-:-:S04]  /*4490*/  IMAD.HI.U32 R3, R248, R239, RZ ;  /* 0x000000eff8037227 */ /* 0x004fc800078e00ff */
[----:B------:R-:W-:Y:S01]  /*44a0*/  IMAD.MOV R2, RZ, RZ, -R2 ;  /* 0x000000ffff027224 */ /* 0x000fe200078e0a02 */
[----:B------:R-:W-:Y:S01]  /*44b0*/  IADD3 R3, -R3, RZ, RZ ;  /* 0x000000ff03037210 */ /* 0x000fe20007ffe1ff */
[C---:B------:R-:W-:Y:S02]  /*44c0*/  IMAD R8, R247.reuse, R9, R8 ;  /* 0x00000009f7087224 */ /* 0x040fe400078e0208 */
[----:B------:R-:W-:Y:S01]  /*44d0*/  IMAD R6, R247, R7, R6 ;  /* 0x00000007f7067224 */ /* 0x000fe200078e0206 */
[----:B------:R-:W-:Y:S01]  /*44e0*/  IADD3 R7, R251, 0x92, RZ ;  /* 0x00000092fb077810 */ /* 0x000fe20007ffe0ff */
[C---:B------:R-:W-:Y:S01]  /*44f0*/  IMAD R4, R247.reuse, R5, R4 ;  /* 0x00000005f7047224 */ /* 0x040fe200078e0204 */
[----:B------:R-:W-:Y:S01]  /*4500*/  STL [R1+0x1d8], R8 ;  /* 0x0001d80801007387 */ /* 0x000fe20000100800 */
[----:B------:R-:W-:Y:S01]  /*4510*/  IMAD R0, R247, R2, R0 ;  /* 0x00000002f7007224 */ /* 0x000fe200078e0200 */
[----:B------:R-:W-:Y:S01]  /*4520*/  IADD3 R5, R251, 0x94, RZ ;  /* 0x00000094fb057810 */ /* 0x000fe20007ffe0ff */
[----:B------:R-:W-:Y:S01]  /*4530*/  IMAD R239, R247, R3, R239 ;  /* 0x00000003f7ef7224 */ /* 0x000fe200078e02ef */
[----:B------:R1:W-:Y:S01]  /*4540*/  STL [R1+0x1d4], R6 ;  /* 0x0001d40601007387 */ /* 0x0003e20000100800 */
[----:B------:R-:W-:-:S02]  /*4550*/  IABS R9, R7 ;  /* 0x0000000700097213 */ /* 0x000fc40000000000 */
[C---:B------:R-:W-:Y:S01]  /*4560*/  IADD3 R3, R251.reuse, 0x95, RZ ;  /* 0x00000095fb037810 */ /* 0x040fe20007ffe0ff */
[----:B------:R2:W-:Y:S02]  /*4570*/  STL [R1+0x1d0], R4 ;  /* 0x0001d00401007387 */ /* 0x0005e40000100800 */
[----:B------:R-:W-:Y:S02]  /*4580*/  IMAD.HI.U32 R10, R248, R9, RZ ;  /* 0x00000009f80a7227 */ /* 0x000fe400078e00ff */
[----:B------:R3:W-:Y:S01]  /*4590*/  STL [R1+0x254], R0 ;  /* 0x0002540001007387 */ /* 0x0007e20000100800 */
[C---:B-1----:R-:W-:Y:S01]  /*45a0*/  IADD3 R6, R251.reuse, 0x93, RZ ;  /* 0x00000093fb067810 */ /* 0x042fe20007ffe0ff */
[----:B------:R-:W-:Y:S02]  /*45b0*/  IMAD.MOV R10, RZ, RZ, -R10 ;  /* 0x000000ffff0a7224 */ /* 0x000fe400078e0a0a */
[----:B------:R1:W-:Y:S01]  /*45c0*/  STL [R1+0x4d20], R7 ;  /* 0x004d200701007387 */ /* 0x0003e20000100800 */
[----:B--2---:R-:W-:Y:S01]  /*45d0*/  IADD3 R4, R251, 0x96, RZ ;  /* 0x00000096fb047810 */ /* 0x004fe20007ffe0ff */
[----:B------:R-:W-:-:S02]  /*45e0*/  IMAD R9, R247, R10, R9 ;  /* 0x0000000af7097224 */ /* 0x000fc400078e0209 */
[----:B------:R-:W-:Y:S01]  /*45f0*/  STL [R1+0x4d5c], R6 ;  /* 0x004d5c0601007387 */ /* 0x000fe20000100800 */
[----:B---3--:R-:W-:-:S03]  /*4600*/  IABS R0, R4 ;  /* 0x0000000400007213 */ /* 0x008fc60000000000 */
[----:B------:R2:W-:Y:S01]  /*4610*/  STL [R1+0x4d74], R5 ;  /* 0x004d740501007387 */ /* 0x0005e20000100800 */
[----:B-1----:R-:W-:Y:S01]  /*4620*/  IABS R7, R6 ;  /* 0x0000000600077213 */ /* 0x002fe20000000000 */
[C---:B------:R-:W-:Y:S02]  /*4630*/  IMAD.HI.U32 R2, R248.reuse, R0, RZ ;  /* 0x00000000f8027227 */ /* 0x040fe400078e00ff */
[----:B------:R1:W-:Y:S02]  /*4640*/  STL [R1+0x4dac], R3 ;  /* 0x004dac0301007387 */ /* 0x0003e40000100800 */
[----:B------:R-:W-:Y:S02]  /*4650*/  IMAD.HI.U32 R8, R248, R7, RZ ;  /* 0x00000007f8087227 */ /* 0x000fe400078e00ff */
[----:B------:R3:W-:Y:S01]  /*4660*/  STL [R1+0x4db0], R4 ;  /* 0x004db00401007387 */ /* 0x0007e20000100800 */
[----:B------:R-:W-:Y:S02]  /*4670*/  IADD3 R2, -R2, RZ, RZ ;  /* 0x000000ff02027210 */ /* 0x000fe40007ffe1ff */
[----:B--2---:R-:W-:Y:S01]  /*4680*/  IABS R5, R5 ;  /* 0x0000000500057213 */ /* 0x004fe20000000000 */
[----:B------:R-:W-:Y:S01]  /*4690*/  STL [R1+0x250], R9 ;  /* 0x0002500901007387 */ /* 0x000fe20000100800 */
[----:B------:R-:W-:Y:S01]  /*46a0*/  IADD3 R8, -R8, RZ, RZ ;  /* 0x000000ff08087210 */ /* 0x000fe20007ffe1ff */
[----:B------:R-:W-:Y:S01]  /*46b0*/  IMAD R0, R247, R2, R0 ;  /* 0x00000002f7007224 */ /* 0x000fe200078e0200 */
[----:B-1----:R-:W-:Y:S01]  /*46c0*/  IABS R3, R3 ;  /* 0x0000000300037213 */ /* 0x002fe20000000000 */
[----:B------:R-:W-:-:S04]  /*46d0*/  IMAD.HI.U32 R6, R248, R5, RZ ;  /* 0x00000005f8067227 */ /* 0x000fc800078e00ff */
[----:B---3--:R-:W-:-:S04]  /*46e0*/  IMAD.HI.U32 R4, R248, R3, RZ ;  /* 0x00000003f8047227 */ /* 0x008fc800078e00ff */
[----:B------:R-:W-:Y:S02]  /*46f0*/  IMAD.MOV R6, RZ, RZ, -R6 ;  /* 0x000000ffff067224 */ /* 0x000fe400078e0a06 */
[----:B------:R-:W-:Y:S02]  /*4700*/  IMAD.MOV R4, RZ, RZ, -R4 ;  /* 0x000000ffff047224 */ /* 0x000fe400078e0a04 */
[C---:B------:R-:W-:Y:S02]  /*4710*/  IMAD R7, R247.reuse, R8, R7 ;  /* 0x00000008f7077224 */ /* 0x040fe400078e0207 */
        /* <DEDUP_REMOVED lines=29> */
[----:B------:R-:W-:Y:S02]  /*48f0*/  IMAD.MOV R4, RZ, RZ, -R4 ;  /* 0x000000ffff047224 */ /* 0x000fe400078e0a04 */
[C---:B------:R-:W-:Y:S02]  /*4900*/  IMAD R9, R247.reuse, R10, R9 ;  /* 0x0000000af7097224 */ /* 0x040fe400078e0209 */
[C---:B------:R-:W-:Y:S02]  /*4910*/  IMAD R7, R247.reuse, R8, R7 ;  /* 0x00000008f7077224 */ /* 0x040fe400078e0207 */
[----:B------:R-:W-:Y:S01]  /*4920*/  IMAD.MOV R2, RZ, RZ, -R2 ;  /* 0x000000ffff027224 */ /* 0x000fe200078e0a02 */
[----:B------:R-:W-:Y:S01]  /*4930*/  STL [R1+0x23c], R9 ;  /* 0x00023c0901007387 */ /* 0x000fe20000100800 */
[----:B------:R-:W-:Y:S01]  /*4940*/  IMAD R5, R247, R6, R5 ;  /* 0x00000006f7057224 */ /* 0x000fe200078e0205 */
[----:B------:R-:W-:Y:S01]  /*4950*/  IADD3 R6, R251, 0x9d, RZ ;  /* 0x0000009dfb067810 */ /* 0x000fe20007ffe0ff */
[C---:B------:R-:W-:Y:S01]  /*4960*/  IMAD R3, R247.reuse, R4, R3 ;  /* 0x00000004f7037224 */ /* 0x040fe200078e0203 */
[----:B------:R1:W-:Y:S01]  /*4970*/  STL [R1+0x238], R7 ;  /* 0x0002380701007387 */ /* 0x0003e20000100800 */
[----:B------:R-:W-:Y:S01]  /*4980*/  IMAD R0, R247, R2, R0 ;  /* 0x00000002f7007224 */ /* 0x000fe200078e0200 */
[----:B------:R-:W-:-:S02]  /*4990*/  IADD3 R4, R251, 0xa0, RZ ;  /* 0x000000a0fb047810 */ /* 0x000fc40007ffe0ff */
[----:B------:R2:W-:Y:S04]  /*49a0*/  STL [R1+0x234], R5 ;  /* 0x0002340501007387 */ /* 0x0005e80000100800 */
[----:B------:R3:W-:Y:S01]  /*49b0*/  STL [R1+0x230], R3 ;  /* 0x0002300301007387 */ /* 0x0007e20000100800 */
[----:B-1----:R-:W-:-:S03]  /*49c0*/  IADD3 R7, R251, 0x9c, RZ ;  /* 0x0000009cfb077810 */ /* 0x002fc60007ffe0ff */
[----:B------:R1:W-:Y:S01]  /*49d0*/  STL [R1+0x22c], R0 ;  /* 0x00022c0001007387 */ /* 0x0003e20000100800 */
[C---:B--2---:R-:W-:Y:S02]  /*49e0*/  IADD3 R5, R251.reuse, 0x9e, RZ ;  /* 0x0000009efb057810 */ /* 0x044fe40007ffe0ff */
[----:B------:R-:W-:Y:S01]  /*49f0*/  IABS R9, R7 ;  /* 0x0000000700097213 */ /* 0x000fe20000000000 */
[----:B------:R2:W-:Y:S01]  /*4a00*/  STL [R1+0x4d40], R7 ;  /* 0x004d400701007387 */ /* 0x0005e20000100800 */
[----:B---3--:R-:W-:-:S03]  /*4a10*/  IADD3 R3, R251, 0x9f, RZ ;  /* 0x0000009ffb037810 */ /* 0x008fc60007ffe0ff */
[----:B------:R-:W-:Y:S01]  /*4a20*/  STL [R1+0x4d8c], R6 ;  /* 0x004d8c0601007387 */ /* 0x000fe20000100800 */
[C---:B------:R-:W-:Y:S01]  /*4a30*/  IMAD.HI.U32 R10, R248.reuse, R9, RZ ;  /* 0x00000009f80a7227 */ /* 0x040fe200078e00ff */
[----:B-1----:R-:W-:Y:S02]  /*4a40*/  IABS R0, R4 ;  /* 0x0000000400007213 */ /* 0x002fe40000000000 */
[----:B------:R1:W-:Y:S01]  /*4a50*/  STL [R1+0x4da8], R5 ;  /* 0x004da80501007387 */ /* 0x0003e20000100800 */
[----:B--2---:R-:W-:Y:S02]  /*4a60*/  IABS R7, R6 ;  /* 0x0000000600077213 */ /* 0x004fe40000000000 */
[----:B------:R-:W-:Y:S01]  /*4a70*/  IMAD.HI.U32 R2, R248, R0, RZ ;  /* 0x00000000f8027227 */ /* 0x000fe200078e00ff */
[----:B------:R2:W-:Y:S01]  /*4a80*/  STL [R1+0x4dd4], R3 ;  /* 0x004dd40301007387 */ /* 0x0005e20000100800 */
[----:B------:R-:W-:Y:S02]  /*4a90*/  IADD3 R10, -R10, RZ, RZ ;  /* 0x000000ff0a0a7210 */ /* 0x000fe40007ffe1ff */
[----:B------:R-:W-:Y:S01]  /*4aa0*/  IMAD.HI.U32 R8, R248, R7, RZ ;  /* 0x00000007f8087227 */ /* 0x000fe200078e00ff */
[----:B------:R3:W-:Y:S01]  /*4ab0*/  STL [R1+0x4dd8], R4 ;  /* 0x004dd80401007387 */ /* 0x0007e20000100800 */
[----:B-1----:R-:W-:-:S02]  /*4ac0*/  IABS R5, R5 ;  /* 0x0000000500057213 */ /* 0x002fc40000000000 */
[----:B------:R-:W-:Y:S02]  /*4ad0*/  IMAD.MOV R8, RZ, RZ, -R8 ;  /* 0x000000ffff087224 */ /* 0x000fe400078e0a08 */
[----:B------:R-:W-:Y:S01]  /*4ae0*/  IMAD R9, R247, R10, R9 ;  /* 0x0000000af7097224 */ /* 0x000fe200078e0209 */
[----:B--2---:R-:W-:Y:S01]  /*4af0*/  IABS R3, R3 ;  /* 0x0000000300037213 */ /* 0x004fe20000000000 */
[----:B------:R-:W-:-:S03]  /*4b00*/  IMAD.HI.U32 R6, R248, R5, RZ ;  /* 0x00000005f8067227 */ /* 0x000fc600078e00ff */
[----:B------:R-:W-:Y:S01]  /*4b10*/  STL [R1+0x228], R9 ;  /* 0x0002280901007387 */ /* 0x000fe20000100800 */
[----:B---3--:R-:W-:-:S04]  /*4b20*/  IMAD.HI.U32 R4, R248, R3, RZ ;  /* 0x00000003f8047227 */ /* 0x008fc800078e00ff */
[----:B------:R-:W-:Y:S01]  /*4b30*/  IMAD.MOV R6, RZ, RZ, -R6 ;  /* 0x000000ffff067224 */ /* 0x000fe200078e0a06 */
[----:B------:R-:W-:Y:S01]  /*4b40*/  IADD3 R4, -R4, RZ, RZ ;  /* 0x000000ff04047210 */ /* 0x000fe20007ffe1ff */
        /* <DEDUP_REMOVED lines=20> */
[----:B------:R1:W-:Y:S02]  /*4c90*/  STL [R1+0x4dbc], R5 ;  /* 0x004dbc0501007387 */ /* 0x0003e40000100800 */
[----:B--2---:R-:W-:-:S02]  /*4ca0*/  IMAD.HI.U32 R7, R248, R238, RZ ;  /* 0x000000eef8077227 */ /* 0x004fc400078e00ff */
        /* <DEDUP_REMOVED lines=9> */
[----:B------:R-:W-:Y:S01]  /*4d40*/  IMAD.HI.U32 R6, R248, R5, RZ ;  /* 0x00000005f8067227 */ /* 0x000fe200078e00ff */
[----:B------:R-:W-:-:S03]  /*4d50*/  IADD3 R7, R251, 0xa6, RZ ;  /* 0x000000a6fb077810 */ /* 0x000fc60007ffe0ff */
[----:B---3--:R-:W-:-:S04]  /*4d60*/  IMAD.HI.U32 R4, R248, R3, RZ ;  /* 0x00000003f8047227 */ /* 0x008fc800078e00ff */
[----:B------:R-:W-:Y:S02]  /*4d70*/  IMAD.MOV R6, RZ, RZ, -R6 ;  /* 0x000000ffff067224 */ /* 0x000fe400078e0a06 */
[----:B------:R-:W-:Y:S02]  /*4d80*/  IMAD.MOV R4, RZ, RZ, -R4 ;  /* 0x000000ffff047224 */ /* 0x000fe400078e0a04 */
[C---:B------:R-:W-:Y:S01]  /*4d90*/  IMAD R8, R247.reuse, R9, R8 ;  /* 0x00000009f7087224 */ /* 0x040fe200078e0208 */
[----:B------:R-:W-:Y:S01]  /*4da0*/  IABS R9, R7 ;  /* 0x0000000700097213 */ /* 0x000fe20000000000 */
[----:B------:R-:W-:Y:S01]  /*4db0*/  IMAD R5, R247, R6, R5 ;  /* 0x00000006f7057224 */ /* 0x000fe200078e0205 */
[----:B------:R-:W-:Y:S01]  /*4dc0*/  IADD3 R6, R251, 0xa7, RZ ;  /* 0x000000a7fb067810 */ /* 0x000fe20007ffe0ff */
[C---:B------:R-:W-:Y:S01]  /*4dd0*/  IMAD R3, R247.reuse, R4, R3 ;  /* 0x00000004f7037224 */ /* 0x040fe200078e0203 */
[----:B------:R-:W-:Y:S01]  /*4de0*/  STL [R1+0x214], R8 ;  /* 0x0002140801007387 */ /* 0x000fe20000100800 */
[----:B------:R-:W-:Y:S01]  /*4df0*/  IMAD R0, R247, R2, R0 ;  /* 0x00000002f7007224 */ /* 0x000fe200078e0200 */
[----:B------:R-:W-:Y:S01]  /*4e00*/  IADD3 R4, R251, 0xaa, RZ ;  /* 0x000000aafb047810 */ /* 0x000fe20007ffe0ff */
[----:B------:R-:W-:Y:S01]  /*4e10*/  IMAD.HI.U32 R10, R248, R9, RZ ;  /* 0x00000009f80a7227 */ /* 0x000fe200078e00ff */
[----:B------:R1:W-:Y:S03]  /*4e20*/  STL [R1+0x298], R5 ;  /* 0x0002980501007387 */ /* 0x0003e60000100800 */
[----:B------:R-:W-:Y:S01]  /*4e30*/  IMAD.MOV R10, RZ, RZ, -R10 ;  /* 0x000000ffff0a7224 */ /* 0x000fe200078e0a0a */
[----:B------:R2:W-:Y:S03]  /*4e40*/  STL [R1+0x294], R3 ;  /* 0x0002940301007387 */ /* 0x0005e60000100800 */
[----:B------:R-:W-:Y:S01]  /*4e50*/  IMAD R9, R247, R10, R9 ;  /* 0x0000000af7097224 */ /* 0x000fe200078e0209 */
[----:B------:R3:W-:Y:S01]  /*4e60*/  STL [R1+0x290], R0 ;  /* 0x0002900001007387 */ /* 0x0007e20000100800 */
[----:B-1----:R-:W-:-:S03]  /*4e70*/  IADD3 R5, R251, 0xa8, RZ ;  /* 0x000000a8fb057810 */ /* 0x002fc60007ffe0ff */
[----:B------:R1:W-:Y:S01]  /*4e80*/  STL [R1+0x4d6c], R7 ;  /* 0x004d6c0701007387 */ /* 0x0003e20000100800 */
[----:B--2---:R-:W-:-:S03]  /*4e90*/  IADD3 R3, R251, 0xa9, RZ ;  /* 0x000000a9fb037810 */ /* 0x004fc60007ffe0ff */
        /* <DEDUP_REMOVED lines=68> */
[----:B------:R-:W-:Y:S01]  /*52e0*/  IABS R2, R5 ;  /* 0x0000000500027213 */ /* 0x000fe20000000000 */
[----:B------:R-:W-:Y:S01]  /*52f0*/  IMAD.HI.U32 R9, R248, R8, RZ ;  /* 0x00000008f8097227 */ /* 0x000fe200078e00ff */
[----:B------:R-:W-:Y:S01]  /*5300*/  IABS R237, R3 ;  /* 0x0000000300ed7213 */ /* 0x000fe20000000000 */
[----:B------:R3:W-:Y:S02]  /*5310*/  STL [R1+0x4dfc], R4 ;  /* 0x004dfc0401007387 */ /* 0x0007e40000100800 */
[----:B------:R-:W-:-:S02]  /*5320*/  IMAD.MOV R9, RZ, RZ, -R9 ;  /* 0x000000ffff097224 */ /* 0x000fc400078e0a09 */
[----:B------:R4:W-:Y:S01]  /*5330*/  STL [R1+0x4e2c], R5 ;  /* 0x004e2c0501007387 */ /* 0x0009e20000100800 */
[C---:B-1----:R-:W-:Y:S01]  /*5340*/  IMAD.HI.U32 R0, R248.reuse, R237, RZ ;  /* 0x000000edf8007227 */ /* 0x042fe200078e00ff */
[----:B--2---:R-:W-:Y:S02]  /*5350*/  IABS R6, R6 ;  /* 0x0000000600067213 */ /* 0x004fe40000000000 */
[----:B------:R1:W-:Y:S01]  /*5360*/  STL [R1+0x4e30], R3 ;  /* 0x004e300301007387 */ /* 0x0003e20000100800 */
[----:B------:R-:W-:Y:S01]  /*5370*/  IMAD R8, R247, R9, R8 ;  /* 0x00000009f7087224 */ /* 0x000fe200078e0208 */
[----:B---3--:R-:W-:Y:S01]  /*5380*/  IABS R4, R4 ;  /* 0x0000000400047213 */ /* 0x008fe20000000000 */
[----:B------:R-:W-:Y:S01]  /*5390*/  IMAD.HI.U32 R7, R248, R6, RZ ;  /* 0x00000006f8077227 */ /* 0x000fe200078e00ff */
[----:B------:R-:W-:Y:S02]  /*53a0*/  IADD3 R0, -R0, RZ, RZ ;  /* 0x000000ff00007210 */ /* 0x000fe40007ffe1ff */
[----:B------:R2:W-:Y:S01]  /*53b0*/  STL [R1+0x264], R8 ;  /* 0x0002640801007387 */ /* 0x0005e20000100800 */
[----:B----4-:R-:W-:Y:S01]  /*53c0*/  IMAD.HI.U32 R5, R248, R4, RZ ;  /* 0x00000004f8057227 */ /* 0x010fe200078e00ff */
[----:B------:R-:W-:-:S03]  /*53d0*/  IADD3 R7, -R7, RZ, RZ ;  /* 0x000000ff07077210 */ /* 0x000fc60007ffe1ff */
[----:B-1----:R-:W-:-:S04]  /*53e0*/  IMAD.HI.U32 R3, R248, R2, RZ ;  /* 0x00000002f8037227 */ /* 0x002fc800078e00ff */
[----:B------:R-:W-:Y:S01]  /*53f0*/  IMAD.MOV R5, RZ, RZ, -R5 ;  /* 0x000000ffff057224 */ /* 0x000fe200078e0a05 */
[----:B--2---:R-:W-:Y:S01]  /*5400*/  IADD3 R8, R251, 0xb5, RZ ;  /* 0x000000b5fb087810 */ /* 0x004fe20007ffe0ff */
[----:B------:R-:W-:Y:S02]  /*5410*/  IMAD.MOV R3, RZ, RZ, -R3 ;  /* 0x000000ffff037224 */ /* 0x000fe400078e0a03 */
[----:B------:R-:W-:Y:S01]  /*5420*/  IMAD R6, R247, R7, R6 ;  /* 0x00000007f7067224 */ /* 0x000fe200078e0206 */
[----:B------:R-:W-:Y:S01]  /*5430*/  IADD3 R7, R251, 0xb6, RZ ;  /* 0x000000b6fb077810 */ /* 0x000fe20007ffe0ff */
[----:B------:R-:W-:Y:S01]  /*5440*/  IMAD R4, R247, R5, R4 ;  /* 0x00000005f7047224 */ /* 0x000fe200078e0204 */
[----:B------:R-:W-:Y:S01]  /*5450*/  IADD3 R5, R251, 0xb7, RZ ;  /* 0x000000b7fb057810 */ /* 0x000fe20007ffe0ff */
[C---:B------:R-:W-:Y:S01]  /*5460*/  IMAD R2, R247.reuse, R3, R2 ;  /* 0x00000003f7027224 */ /* 0x040fe200078e0202 */
[----:B------:R1:W-:Y:S01]  /*5470*/  STL [R1+0x260], R6 ;  /* 0x0002600601007387 */ /* 0x0003e20000100800 */
[----:B------:R-:W-:Y:S01]  /*5480*/  IABS R9, R8 ;  /* 0x0000000800097213 */ /* 0x000fe20000000000 */
[----:B------:R-:W-:-:S02]  /*5490*/  IMAD R237, R247, R0, R237 ;  /* 0x00000000f7ed7224 */ /* 0x000fc400078e02ed */
[----:B------:R2:W-:Y:S02]  /*54a0*/  STL [R1+0x25c], R4 ;  /* 0x00025c0401007387 */ /* 0x0005e40000100800 */
[----:B------:R-:W-:Y:S02]  /*54b0*/  IMAD.HI.U32 R10, R248, R9, RZ ;  /* 0x00000009f80a7227 */ /* 0x000fe400078e00ff */
[----:B------:R3:W-:Y:S01]  /*54c0*/  STL [R1+0x258], R2 ;  /* 0x0002580201007387 */ /* 0x0007e20000100800 */
[C---:B-1----:R-:W-:Y:S01]  /*54d0*/  IADD3 R6, R251.reuse, 0xb8, RZ ;  /* 0x000000b8fb067810 */ /* 0x042fe20007ffe0ff */
[----:B------:R-:W-:Y:S02]  /*54e0*/  IMAD.MOV R10, RZ, RZ, -R10 ;  /* 0x000000ffff0a7224 */ /* 0x000fe400078e0a0a */
[----:B------:R-:W-:Y:S01]  /*54f0*/  STL [R1+0x4db4], R8 ;  /* 0x004db40801007387 */ /* 0x000fe20000100800 */
[----:B--2---:R-:W-:Y:S01]  /*5500*/  IADD3 R4, R251, 0xb9, RZ ;  /* 0x000000b9fb047810 */ /* 0x004fe20007ffe0ff */
[----:B------:R-:W-:-:S02]  /*5510*/  IMAD R9, R247, R10, R9 ;  /* 0x0000000af7097224 */ /* 0x000fc400078e0209 */
[----:B------:R1:W-:Y:S01]  /*5520*/  STL [R1+0x4df8], R7 ;  /* 0x004df80701007387 */ /* 0x0003e20000100800 */
[----:B------:R-:W-:Y:S02]  /*5530*/  IABS R3, R6 ;  /* 0x0000000600037213 */ /* 0x000fe40000000000 */
[----:B------:R-:W-:Y:S01]  /*5540*/  IABS R0, R4 ;  /* 0x0000000400007213 */ /* 0x000fe20000000000 */
[----:B------:R2:W-:Y:S04]  /*5550*/  STL [R1+0x4e14], R5 ;  /* 0x004e140501007387 */ /* 0x0005e80000100800 */
[----:B------:R4:W-:Y:S01]  /*5560*/  STL [R1+0x4e40], R6 ;  /* 0x004e400601007387 */ /* 0x0009e20000100800 */
[----:B---3--:R-:W-:Y:S01]  /*5570*/  IMAD.HI.U32 R2, R248, R0, RZ ;  /* 0x00000000f8027227 */ /* 0x008fe200078e00ff */
[----:B-1----:R-:W-:-:S02]  /*5580*/  IABS R7, R7 ;  /* 0x0000000700077213 */ /* 0x002fc40000000000 */
[----:B------:R1:W-:Y:S01]  /*5590*/  STL [R1+0x4e44], R4 ;  /* 0x004e440401007387 */ /* 0x0003e20000100800 */
[----:B------:R-:W-:Y:S01]  /*55a0*/  IMAD.MOV R2, RZ, RZ, -R2 ;  /* 0x000000ffff027224 */ /* 0x000fe200078e0a02 */
[----:B--2---:R-:W-:Y:S01]  /*55b0*/  IABS R5, R5 ;  /* 0x0000000500057213 */ /* 0x004fe20000000000 */
[C---:B------:R-:W-:Y:S01]  /*55c0*/  IMAD.HI.U32 R8, R248.reuse, R7, RZ ;  /* 0x00000007f8087227 */ /* 0x040fe200078e00ff */
[----:B------:R-:W-:Y:S03]  /*55d0*/  STL [R1+0x2dc], R9 ;  /* 0x0002dc0901007387 */ /* 0x000fe60000100800 */
[----:B----4-:R-:W-:-:S04]  /*55e0*/  IMAD.HI.U32 R6, R248, R5, RZ ;  /* 0x00000005f8067227 */ /* 0x010fc800078e00ff */
[----:B-1----:R-:W-:Y:S01]  /*55f0*/  IMAD.HI.U32 R4, R248, R3, RZ ;  /* 0x00000003f8047227 */ /* 0x002fe200078e00ff */
[----:B------:R-:W-:-:S03]  /*5600*/  IADD3 R6, -R6, RZ, RZ ;  /* 0x000000ff06067210 */ /* 0x000fc60007ffe1ff */
[----:B------:R-:W-:Y:S02]  /*5610*/  IMAD.MOV R8, RZ, RZ, -R8 ;  /* 0x000000ffff087224 */ /* 0x000fe400078e0a08 */
[----:B------:R-:W-:Y:S02]  /*5620*/  IMAD.MOV R4, RZ, RZ, -R4 ;  /* 0x000000ffff047224 */ /* 0x000fe400078e0a04 */
[C---:B------:R-:W-:Y:S02]  /*5630*/  IMAD R7, R247.reuse, R8, R7 ;  /* 0x00000008f7077224 */ /* 0x040fe400078e0207 */
        /* <DEDUP_REMOVED lines=67> */
[----:B------:R-:W-:Y:S02]  /*5a70*/  IMAD.MOV R4, RZ, RZ, -R4 ;  /* 0x000000ffff047224 */ /* 0x000fe400078e0a04 */
[C---:B------:R-:W-:Y:S02]  /*5a80*/  IMAD R9, R247.reuse, R10, R9 ;  /* 0x0000000af7097224 */ /* 0x040fe400078e0209 */
[C---:B------:R-:W-:Y:S02]  /*5a90*/  IMAD R7, R247.reuse, R8, R7 ;  /* 0x00000008f7077224 */ /* 0x040fe400078e0207 */
[C---:B------:R-:W-:Y:S01]  /*5aa0*/  IMAD R5, R247.reuse, R6, R5 ;  /* 0x00000006f7057224 */ /* 0x040fe200078e0205 */
[----:B------:R-:W-:Y:S01]  /*5ab0*/  STL [R1+0x2b4], R9 ;  /* 0x0002b40901007387 */ /* 0x000fe20000100800 */
[----:B------:R-:W-:Y:S01]  /*5ac0*/  IMAD R3, R247, R4, R3 ;  /* 0x00000004f7037224 */ /* 0x000fe200078e0203 */
[----:B------:R-:W-:-:S02]  /*5ad0*/  IADD3 R6, R251, 0xc5, RZ ;  /* 0x000000c5fb067810 */ /* 0x000fc40007ffe0ff */
[----:B------:R1:W-:Y:S01]  /*5ae0*/  STL [R1+0x2b0], R7 ;  /* 0x0002b00701007387 */ /* 0x0003e20000100800 */
[----:B------:R-:W-:-:S03]  /*5af0*/  IADD3 R4, R251, 0xc8, RZ ;  /* 0x000000c8fb047810 */ /* 0x000fc60007ffe0ff */
[----:B------:R2:W-:Y:S04]  /*5b00*/  STL [R1+0x2ac], R5 ;  /* 0x0002ac0501007387 */ /* 0x0005e80000100800 */
[----:B------:R3:W-:Y:S01]  /*5b10*/  STL [R1+0x2a8], R3 ;  /* 0x0002a80301007387 */ /* 0x0007e20000100800 */
[----:B-1----:R-:W-:-:S03]  /*5b20*/  IADD3 R7, R251, 0xc4, RZ ;  /* 0x000000c4fb077810 */ /* 0x002fc60007ffe0ff */
[----:B------:R1:W-:Y:S01]  /*5b30*/  STL [R1+0x2a4], R0 ;  /* 0x0002a40001007387 */ /* 0x0003e20000100800 */
[----:B--2---:R-:W-:-:S03]  /*5b40*/  IADD3 R5, R251, 0xc6, RZ ;  /* 0x000000c6fb057810 */ /* 0x004fc60007ffe0ff */
[----:B------:R-:W-:Y:S01]  /*5b50*/  STL [R1+0x4df4], R7 ;  /* 0x004df40701007387 */ /* 0x000fe20000100800 */
[----:B------:R-:W-:Y:S02]  /*5b60*/  IABS R8, R7 ;  /* 0x0000000700087213 */ /* 0x000fe40000000000 */
[----:B---3--:R-:W-:Y:S01]  /*5b70*/  IADD3 R3, R251, 0xc7, RZ ;  /* 0x000000c7fb037810 */ /* 0x008fe20007ffe0ff */
[----:B------:R2:W-:Y:S01]  /*5b80*/  STL [R1+0x4e38], R6 ;  /* 0x004e380601007387 */ /* 0x0005e20000100800 */
[----:B------:R-:W-:Y:S01]  /*5b90*/  IABS R236, R5 ;  /* 0x0000000500ec7213 */ /* 0x000fe20000000000 */
[----:B------:R-:W-:Y:S01]  /*5ba0*/  IMAD.HI.U32 R9, R248, R8, RZ ;  /* 0x00000008f8097227 */ /* 0x000fe200078e00ff */
[----:B-1----:R-:W-:Y:S01]  /*5bb0*/  IABS R0, R4 ;  /* 0x0000000400007213 */ /* 0x002fe20000000000 */
[----:B------:R-:W-:Y:S02]  /*5bc0*/  STL [R1+0x4e50], R5 ;  /* 0x004e500501007387 */ /* 0x000fe40000100800 */
[----:B------:R-:W-:-:S02]  /*5bd0*/  IMAD.MOV R9, RZ, RZ, -R9 ;  /* 0x000000ffff097224 */ /* 0x000fc400078e0a09 */
[----:B------:R1:W-:Y:S01]  /*5be0*/  STL [R1+0x4e84], R3 ;  /* 0x004e840301007387 */ /* 0x0003e20000100800 */
[C---:B------:R-:W-:Y:S01]  /*5bf0*/  IMAD.HI.U32 R2, R248.reuse, R0, RZ ;  /* 0x00000000f8027227 */ /* 0x040fe200078e00ff */
[----:B--2---:R-:W-:Y:S02]  /*5c00*/  IABS R6, R6 ;  /* 0x0000000600067213 */ /* 0x004fe40000000000 */
[----:B------:R2:W-:Y:S01]  /*5c10*/  STL [R1+0x4e88], R4 ;  /* 0x004e880401007387 */ /* 0x0005e20000100800 */
[----:B------:R-:W-:Y:S02]  /*5c20*/  IMAD R8, R247, R9, R8 ;  /* 0x00000009f7087224 */ /* 0x000fe400078e0208 */
[----:B------:R-:W-:Y:S01]  /*5c30*/  IMAD.HI.U32 R7, R248, R6, RZ ;  /* 0x00000006f8077227 */ /* 0x000fe200078e00ff */
[----:B-1----:R-:W-:-:S03]  /*5c40*/  IABS R3, R3 ;  /* 0x0000000300037213 */ /* 0x002fc60000000000 */
[C---:B------:R-:W-:Y:S01]  /*5c50*/  IMAD.HI.U32 R5, R248.reuse, R236, RZ ;  /* 0x000000ecf8057227 */ /* 0x040fe200078e00ff */
[----:B------:R-:W-:Y:S03]  /*5c60*/  STL [R1+0x2a0], R8 ;  /* 0x0002a00801007387 */ /* 0x000fe60000100800 */
[----:B--2---:R-:W-:Y:S01]  /*5c70*/  IMAD.HI.U32 R4, R248, R3, RZ ;  /* 0x00000003f8047227 */ /* 0x004fe200078e00ff */
[----:B------:R-:W-:-:S03]  /*5c80*/  IADD3 R5, -R5, RZ, RZ ;  /* 0x000000ff05057210 */ /* 0x000fc60007ffe1ff */
[----:B------:R-:W-:Y:S02]  /*5c90*/  IMAD.MOV R7, RZ, RZ, -R7 ;  /* 0x000000ffff077224 */ /* 0x000fe400078e0a07 */
[----:B------:R-:W-:Y:S02]  /*5ca0*/  IMAD.MOV R4, RZ, RZ, -R4 ;  /* 0x000000ffff047224 */ /* 0x000fe400078e0a04 */
[----:B------:R-:W-:Y:S02]  /*5cb0*/  IMAD.MOV R2, RZ, RZ, -R2 ;  /* 0x000000ffff027224 */ /* 0x000fe400078e0a02 */
[----:B------:R-:W-:Y:S01]  /*5cc0*/  IMAD R6, R247, R7, R6 ;  /* 0x00000007f7067224 */ /* 0x000fe200078e0206 */
[----:B------:R-:W-:Y:S01]  /*5cd0*/  IADD3 R7, R251, 0xc9, RZ ;  /* 0x000000c9fb077810 */ /* 0x000fe20007ffe0ff */
[----:B------:R-:W-:Y:S01]  /*5ce0*/  IMAD R3, R247, R4, R3 ;  /* 0x00000004f7037224 */ /* 0x000fe200078e0203 */
[----:B------:R-:W-:Y:S01]  /*5cf0*/  IADD3 R4, R251, 0xcd, RZ ;  /* 0x000000cdfb047810 */ /* 0x000fe20007ffe0ff */
[C---:B------:R-:W-:Y:S01]  /*5d00*/  IMAD R0, R247.reuse, R2, R0 ;  /* 0x00000002f7007224 */ /* 0x040fe200078e0200 */
[----:B------:R1:W-:Y:S01]  /*5d10*/  STL [R1+0x29c], R6 ;  /* 0x00029c0601007387 */ /* 0x0003e20000100800 */
[----:B------:R-:W-:Y:S01]  /*5d20*/  IMAD R236, R247, R5, R236 ;  /* 0x00000005f7ec7224 */ /* 0x000fe200078e02ec */
[----:B------:R-:W-:-:S02]  /*5d30*/  IADD3 R5, R251, 0xcb, RZ ;  /* 0x000000cbfb057810 */ /* 0x000fc40007ffe0ff */
[----:B------:R2:W-:Y:S01]  /*5d40*/  STL [R1+0x320], R3 ;  /* 0x0003200301007387 */ /* 0x0005e20000100800 */
[----:B------:R-:W-:-:S03]  /*5d50*/  IABS R9, R7 ;  /* 0x0000000700097213 */ /* 0x000fc60000000000 */
[----:B------:R3:W-:Y:S01]  /*5d60*/  STL [R1+0x31c], R0 ;  /* 0x00031c0001007387 */ /* 0x0007e20000100800 */
[C---:B-1----:R-:W-:Y:S01]  /*5d70*/  IADD3 R6, R251.reuse, 0xca, RZ ;  /* 0x000000cafb067810 */ /* 0x042fe20007ffe0ff */
[----:B------:R-:W-:Y:S02]  /*5d80*/  IMAD.HI.U32 R10, R248, R9, RZ ;  /* 0x00000009f80a7227 */ /* 0x000fe400078e00ff */
[----:B------:R1:W-:Y:S01]  /*5d90*/  STL [R1+0x4e0c], R7 ;  /* 0x004e0c0701007387 */ /* 0x0003e20000100800 */
[----:B--2---:R-:W-:-:S03]  /*5da0*/  IADD3 R3, R251, 0xcc, RZ ;  /* 0x000000ccfb037810 */ /* 0x004fc60007ffe0ff */
[----:B------:R-:W-:Y:S01]  /*5db0*/  STL [R1+0x4e4c], R6 ;  /* 0x004e4c0601007387 */ /* 0x000fe20000100800 */
[----:B------:R-:W-:Y:S02]  /*5dc0*/  IADD3 R10, -R10, RZ, RZ ;  /* 0x000000ff0a0a7210 */ /* 0x000fe40007ffe1ff */
[----:B---3--:R-:W-:Y:S01]  /*5dd0*/  IABS R0, R4 ;  /* 0x0000000400007213 */ /* 0x008fe20000000000 */
[----:B------:R2:W-:Y:S01]  /*5de0*/  STL [R1+0x4e68], R5 ;  /* 0x004e680501007387 */ /* 0x0005e20000100800 */
[----:B-1----:R-:W-:Y:S01]  /*5df0*/  IABS R7, R6 ;  /* 0x0000000600077213 */ /* 0x002fe20000000000 */
[----:B------:R-:W-:Y:S02]  /*5e00*/  IMAD R9, R247, R10, R9 ;  /* 0x0000000af7097224 */ /* 0x000fe400078e0209 */
[----:B------:R1:W-:Y:S01]  /*5e10*/  STL [R1+0x4e98], R3 ;  /* 0x004e980301007387 */ /* 0x0003e20000100800 */
[----:B------:R-:W-:-:S03]  /*5e20*/  IMAD.HI.U32 R2, R248, R0, RZ ;  /* 0x00000000f8027227 */ /* 0x000fc600078e00ff */
[----:B------:R3:W-:Y:S01]  /*5e30*/  STL [R1+0x4ea0], R4 ;  /* 0x004ea00401007387 */ /* 0x0007e20000100800 */
[C---:B------:R-:W-:Y:S01]  /*5e40*/  IMAD.HI.U32 R8, R248.reuse, R7, RZ ;  /* 0x00000007f8087227 */ /* 0x040fe200078e00ff */
[----:B--2---:R-:W-:Y:S02]  /*5e50*/  IABS R5, R5 ;  /* 0x0000000500057213 */ /* 0x004fe40000000000 */
[----:B------:R-:W-:Y:S01]  /*5e60*/  STL [R1+0x318], R9 ;  /* 0x0003180901007387 */ /* 0x000fe20000100800 */
[----:B------:R-:W-:Y:S01]  /*5e70*/  IMAD.MOV R8, RZ, RZ, -R8 ;  /* 0x000000ffff087224 */ /* 0x000fe200078e0a08 */
[----:B-1----:R-:W-:Y:S01]  /*5e80*/  IABS R3, R3 ;  /* 0x0000000300037213 */ /* 0x002fe20000000000 */
[----:B------:R-:W-:-:S04]  /*5e90*/  IMAD.HI.U32 R6, R248, R5, RZ ;  /* 0x00000005f8067227 */ /* 0x000fc800078e00ff */
        /* <DEDUP_REMOVED lines=189> */
[C---:B--2---:R-:W-:Y:S02]  /*6a70*/  IADD3 R5, R251.reuse, 0xea, RZ ;  /* 0x000000eafb057810 */ /* 0x044fe40007ffe0ff */
[----:B------:R-:W-:Y:S01]  /*6a80*/  IABS R8, R7 ;  /* 0x0000000700087213 */ /* 0x000fe20000000000 */
[----:B------:R-:W-:Y:S01]  /*6a90*/  STL [R1+0x4e8c], R7 ;  /* 0x004e8c0701007387 */ /* 0x000fe20000100800 */
[----:B---3--:R-:W-:Y:S02]  /*6aa0*/  IADD3 R3, R251, 0xeb, RZ ;  /* 0x000000ebfb037810 */ /* 0x008fe40007ffe0ff */
[----:B------:R-:W-:Y:S01]  /*6ab0*/  IABS R234, R5 ;  /* 0x0000000500ea7213 */ /* 0x000fe20000000000 */
[----:B------:R2:W-:Y:S01]  /*6ac0*/  STL [R1+0x4ed4], R6 ;  /* 0x004ed40601007387 */ /* 0x0005e20000100800 */
[----:B------:R-:W-:Y:S01]  /*6ad0*/  IMAD.HI.U32 R9, R248, R8, RZ ;  /* 0x00000008f8097227 */ /* 0x000fe200078e00ff */
[----:B-1----:R-:W-:-:S02]  /*6ae0*/  IABS R0, R3 ;  /* 0x0000000300007213 */ /* 0x002fc40000000000 */
[----:B------:R1:W-:Y:S02]  /*6af0*/  STL [R1+0x4eec], R4 ;  /* 0x004eec0401007387 */ /* 0x0003e40000100800 */
[----:B------:R-:W-:Y:S01]  /*6b00*/  IADD3 R9, -R9, RZ, RZ ;  /* 0x000000ff09097210 */ /* 0x000fe20007ffe1ff */
[C---:B------:R-:W-:Y:S01]  /*6b10*/  IMAD.HI.U32 R2, R248.reuse, R0, RZ ;  /* 0x00000000f8027227 */ /* 0x040fe200078e00ff */
[----:B------:R3:W-:Y:S01]  /*6b20*/  STL [R1+0x4f20], R5 ;  /* 0x004f200501007387 */ /* 0x0007e20000100800 */
[----:B--2---:R-:W-:Y:S02]  /*6b30*/  IABS R6, R6 ;  /* 0x0000000600067213 */ /* 0x004fe40000000000 */
[----:B------:R-:W-:Y:S01]  /*6b40*/  IMAD.MOV R2, RZ, RZ, -R2 ;  /* 0x000000ffff027224 */ /* 0x000fe200078e0a02 */
[----:B------:R2:W-:Y:S01]  /*6b50*/  STL [R1+0x4f24], R3 ;  /* 0x004f240301007387 */ /* 0x0005e20000100800 */
[----:B------:R-:W-:Y:S01]  /*6b60*/  IMAD R8, R247, R9, R8 ;  /* 0x00000009f7087224 */ /* 0x000fe200078e0208 */
[----:B-1----:R-:W-:Y:S01]  /*6b70*/  IABS R4, R4 ;  /* 0x0000000400047213 */ /* 0x002fe20000000000 */
[----:B------:R-:W-:-:S03]  /*6b80*/  IMAD.HI.U32 R7, R248, R6, RZ ;  /* 0x00000006f8077227 */ /* 0x000fc600078e00ff */
[----:B------:R-:W-:Y:S01]  /*6b90*/  STL [R1+0x32c], R8 ;  /* 0x00032c0801007387 */ /* 0x000fe20000100800 */
[----:B---3--:R-:W-:-:S04]  /*6ba0*/  IMAD.HI.U32 R5, R248, R4, RZ ;  /* 0x00000004f8057227 */ /* 0x008fc800078e00ff */
[----:B--2---:R-:W-:-:S04]  /*6bb0*/  IMAD.HI.U32 R3, R248, R234, RZ ;  /* 0x000000eaf8037227 */ /* 0x004fc800078e00ff */
[----:B------:R-:W-:Y:S01]  /*6bc0*/  IMAD.MOV R7, RZ, RZ, -R7 ;  /* 0x000000ffff077224 */ /* 0x000fe200078e0a07 */
[----:B------:R-:W-:Y:S01]  /*6bd0*/  IADD3 R3, -R3, RZ, RZ ;  /* 0x000000ff03037210 */ /* 0x000fe20007ffe1ff */
        /* <DEDUP_REMOVED lines=9> */
[----:B------:R-:W-:Y:S01]  /*6c70*/  STL [R1+0x5a54], R234 ;  /* 0x005a54ea01007387 */ /* 0x000fe20000100800 */
[----:B------:R-:W-:-:S03]  /*6c80*/  IABS R9, R7 ;  /* 0x0000000700097213 */ /* 0x000fc60000000000 */
[----:B------:R2:W-:Y:S01]  /*6c90*/  STL [R1+0x324], R4 ;  /* 0x0003240401007387 */ /* 0x0005e20000100800 */
[C---:B-1----:R-:W-:Y:S01]  /*6ca0*/  IADD3 R6, R251.reuse, 0xed, RZ ;  /* 0x000000edfb067810 */ /* 0x042fe20007ffe0ff */
[----:B------:R-:W-:Y:S02]  /*6cb0*/  IMAD.HI.U32 R10, R248, R9, RZ ;  /* 0x00000009f80a7227 */ /* 0x000fe400078e00ff */
[----:B------:R1:W-:Y:S02]  /*6cc0*/  STL [R1+0x3a4], R0 ;  /* 0x0003a40001007387 */ /* 0x0003e40000100800 */
[----:B------:R-:W-:Y:S02]  /*6cd0*/  IMAD.MOV R10, RZ, RZ, -R10 ;  /* 0x000000ffff0a7224 */ /* 0x000fe400078e0a0a */
[----:B------:R3:W-:Y:S01]  /*6ce0*/  STL [R1+0x4ea4], R7 ;  /* 0x004ea40701007387 */ /* 0x0007e20000100800 */
[----:B--2---:R-:W-:Y:S01]  /*6cf0*/  IADD3 R4, R251, 0xf0, RZ ;  /* 0x000000f0fb047810 */ /* 0x004fe20007ffe0ff */
[----:B------:R-:W-:-:S02]  /*6d00*/  IMAD R9, R247, R10, R9 ;  /* 0x0000000af7097224 */ /* 0x000fc400078e0209 */
[----:B------:R-:W-:Y:S01]  /*6d10*/  STL [R1+0x4ee8], R6 ;  /* 0x004ee80601007387 */ /* 0x000fe20000100800 */
[----:B-1----:R-:W-:-:S03]  /*6d20*/  IABS R0, R4 ;  /* 0x0000000400007213 */ /* 0x002fc60000000000 */
[----:B------:R1:W-:Y:S01]  /*6d30*/  STL [R1+0x4f04], R5 ;  /* 0x004f040501007387 */ /* 0x0003e20000100800 */
[----:B---3--:R-:W-:Y:S01]  /*6d40*/  IABS R7, R6 ;  /* 0x0000000600077213 */ /* 0x008fe20000000000 */
[C---:B------:R-:W-:Y:S02]  /*6d50*/  IMAD.HI.U32 R2, R248.reuse, R0, RZ ;  /* 0x00000000f8027227 */ /* 0x040fe400078e00ff */
[----:B------:R2:W-:Y:S02]  /*6d60*/  STL [R1+0x4f34], R3 ;  /* 0x004f340301007387 */ /* 0x0005e40000100800 */
[----:B------:R-:W-:Y:S02]  /*6d70*/  IMAD.HI.U32 R8, R248, R7, RZ ;  /* 0x00000007f8087227 */ /* 0x000fe400078e00ff */
[----:B------:R3:W-:Y:S01]  /*6d80*/  STL [R1+0x4f3c], R4 ;  /* 0x004f3c0401007387 */ /* 0x0007e20000100800 */
[----:B------:R-:W-:Y:S02]  /*6d90*/  IADD3 R2, -R2, RZ, RZ ;  /* 0x000000ff02027210 */ /* 0x000fe40007ffe1ff */
[----:B-1----:R-:W-:Y:S01]  /*6da0*/  IABS R5, R5 ;  /* 0x0000000500057213 */ /* 0x002fe20000000000 */
[----:B------:R1:W-:Y:S01]  /*6db0*/  STL [R1+0x3a0], R9 ;  /* 0x0003a00901007387 */ /* 0x0003e20000100800 */
        /* <DEDUP_REMOVED lines=12> */
[----:B------:R-:W-:-:S02]  /*6e80*/  IADD3 R4, R251, 0xf5, RZ ;  /* 0x000000f5fb047810 */ /* 0x000fc40007ffe0ff */
[----:B------:R-:W-:Y:S01]  /*6e90*/  IABS R2, R6 ;  /* 0x0000000600027213 */ /* 0x000fe20000000000 */
[----:B------:R3:W-:Y:S04]  /*6ea0*/  STL [R1+0x398], R5 ;  /* 0x0003980501007387 */ /* 0x0007e80000100800 */
[----:B------:R4:W-:Y:S01]  /*6eb0*/  STL [R1+0x394], R3 ;  /* 0x0003940301007387 */ /* 0x0009e20000100800 */
[----:B-1----:R-:W-:Y:S01]  /*6ec0*/  IMAD.HI.U32 R9, R248, R2, RZ ;  /* 0x00000002f8097227 */ /* 0x002fe200078e00ff */
[C---:B--2---:R-:W-:Y:S02]  /*6ed0*/  IADD3 R7, R251.reuse, 0xf1, RZ ;  /* 0x000000f1fb077810 */ /* 0x044fe40007ffe0ff */
[----:B------:R1:W-:Y:S01]  /*6ee0*/  STL [R1+0x390], R0 ;  /* 0x0003900001007387 */ /* 0x0003e20000100800 */
[----:B------:R-:W-:Y:S01]  /*6ef0*/  IMAD.MOV R9, RZ, RZ, -R9 ;  /* 0x000000ffff097224 */ /* 0x000fe200078e0a09 */
[----:B---3--:R-:W-:-:S02]  /*6f00*/  IADD3 R5, R251, 0xf2, RZ ;  /* 0x000000f2fb057810 */ /* 0x008fc40007ffe0ff */
[----:B------:R2:W-:Y:S01]  /*6f10*/  STL [R1+0x4eb8], R7 ;  /* 0x004eb80701007387 */ /* 0x0005e20000100800 */
[----:B------:R-:W-:Y:S01]  /*6f20*/  IMAD R2, R247, R9, R2 ;  /* 0x00000009f7027224 */ /* 0x000fe200078e0202 */
[----:B----4-:R-:W-:Y:S02]  /*6f30*/  IADD3 R3, R251, 0xf3, RZ ;  /* 0x000000f3fb037810 */ /* 0x010fe40007ffe0ff */
[----:B------:R3:W-:Y:S01]  /*6f40*/  STL [R1+0x4f00], R5 ;  /* 0x004f000501007387 */ /* 0x0007e20000100800 */
[----:B-1----:R-:W-:-:S03]  /*6f50*/  IABS R0, R4 ;  /* 0x0000000400007213 */ /* 0x002fc60000000000 */
[----:B------:R1:W-:Y:S01]  /*6f60*/  STL [R1+0x4f1c], R3 ;  /* 0x004f1c0301007387 */ /* 0x0003e20000100800 */
[----:B--2---:R-:W-:Y:S01]  /*6f70*/  IABS R7, R7 ;  /* 0x0000000700077213 */ /* 0x004fe20000000000 */
[C---:B------:R-:W-:Y:S02]  /*6f80*/  IMAD.HI.U32 R10, R248.reuse, R0, RZ ;  /* 0x00000000f80a7227 */ /* 0x040fe400078e00ff */
[----:B------:R2:W-:Y:S01]  /*6f90*/  STL [R1+0x4f54], R6 ;  /* 0x004f540601007387 */ /* 0x0005e20000100800 */
[----:B---3--:R-:W-:Y:S01]  /*6fa0*/  IABS R5, R5 ;  /* 0x0000000500057213 */ /* 0x008fe20000000000 */
[----:B------:R-:W-:Y:S02]  /*6fb0*/  IMAD.HI.U32 R8, R248, R7, RZ ;  /* 0x00000007f8087227 */ /* 0x000fe400078e00ff */
[----:B------:R3:W-:Y:S01]  /*6fc0*/  STL [R1+0x4f5c], R4 ;  /* 0x004f5c0401007387 */ /* 0x0007e20000100800 */
[----:B-1----:R-:W-:Y:S01]  /*6fd0*/  IABS R3, R3 ;  /* 0x0000000300037213 */ /* 0x002fe20000000000 */
[----:B------:R-:W-:-:S02]  /*6fe0*/  IMAD.MOV R8, RZ, RZ, -R8 ;  /* 0x000000ffff087224 */ /* 0x000fc400078e0a08 */
[----:B------:R-:W-:Y:S02]  /*6ff0*/  IMAD.MOV R10, RZ, RZ, -R10 ;  /* 0x000000ffff0a7224 */ /* 0x000fe400078e0a0a */
[----:B--2---:R-:W-:-:S04]  /*7000*/  IMAD.HI.U32 R6, R248, R5, RZ ;  /* 0x00000005f8067227 */ /* 0x004fc800078e00ff */
[----:B---3--:R-:W-:-:S04]  /*7010*/  IMAD.HI.U32 R4, R248, R3, RZ ;  /* 0x00000003f8047227 */ /* 0x008fc800078e00ff */
        /* <DEDUP_REMOVED lines=8> */
[C---:B------:R-:W-:Y:S02]  /*70a0*/  IADD3 R4, R251.reuse, 0xf9, RZ ;  /* 0x000000f9fb047810 */ /* 0x040fe40007ffe0ff */
[----:B------:R1:W-:Y:S04]  /*70b0*/  STL [R1+0x388], R5 ;  /* 0x0003880501007387 */ /* 0x0003e80000100800 */
[----:B------:R2:W-:Y:S04]  /*70c0*/  STL [R1+0x384], R3 ;  /* 0x0003840301007387 */ /* 0x0005e80000100800 */
[----:B------:R3:W-:Y:S01]  /*70d0*/  STL [R1+0x380], R2 ;  /* 0x0003800201007387 */ /* 0x0007e20000100800 */
[----:B-1----:R-:W-:-:S03]  /*70e0*/  IADD3 R5, R251, 0xfa, RZ ;  /* 0x000000fafb057810 */ /* 0x002fc60007ffe0ff */
[----:B------:R1:W-:Y:S01]  /*70f0*/  STL [R1+0x37c], R0 ;  /* 0x00037c0001007387 */ /* 0x0003e20000100800 */
[C---:B--2---:R-:W-:Y:S02]  /*7100*/  IADD3 R3, R251.reuse, 0xf6, RZ ;  /* 0x000000f6fb037810 */ /* 0x044fe40007ffe0ff */
[----:B---3--:R-:W-:-:S03]  /*7110*/  IADD3 R2, R251, 0xf7, RZ ;  /* 0x000000f7fb027810 */ /* 0x008fc60007ffe0ff */
[----:B------:R2:W-:Y:S01]  /*7120*/  STL [R1+0x4ed0], R3 ;  /* 0x004ed00301007387 */ /* 0x0005e20000100800 */
[----:B-1----:R-:W-:-:S03]  /*7130*/  IABS R0, R6 ;  /* 0x0000000600007213 */ /* 0x002fc60000000000 */
[----:B------:R1:W-:Y:S04]  /*7140*/  STL [R1+0x4f18], R2 ;  /* 0x004f180201007387 */ /* 0x0003e80000100800 */
[----:B------:R3:W-:Y:S01]  /*7150*/  STL [R1+0x4f30], R6 ;  /* 0x004f300601007387 */ /* 0x0007e20000100800 */
[----:B------:R-:W-:Y:S01]  /*7160*/  IMAD.HI.U32 R8, R248, R0, RZ ;  /* 0x00000000f8087227 */ /* 0x000fe200078e00ff */
[----:B--2---:R-:W-:Y:S02]  /*7170*/  IABS R3, R3 ;  /* 0x0000000300037213 */ /* 0x004fe40000000000 */
[----:B------:R2:W-:Y:S01]  /*7180*/  STL [R1+0x4f70], R4 ;  /* 0x004f700401007387 */ /* 0x0005e20000100800 */
[----:B------:R-:W-:Y:S01]  /*7190*/  IMAD.MOV R8, RZ, RZ, -R8 ;  /* 0x000000ffff087224 */ /* 0x000fe200078e0a08 */
[----:B-1----:R-:W-:-:S02]  /*71a0*/  IABS R2, R2 ;  /* 0x0000000200027213 */ /* 0x002fc40000000000 */
[----:B------:R1:W-:Y:S01]  /*71b0*/  STL [R1+0x4f78], R5 ;  /* 0x004f780501007387 */ /* 0x0003e20000100800 */
[----:B---3--:R-:W-:Y:S01]  /*71c0*/  IMAD.HI.U32 R6, R248, R3, RZ ;  /* 0x00000003f8067227 */ /* 0x008fe200078e00ff */
[----:B--2---:R-:W-:-:S03]  /*71d0*/  IABS R4, R4 ;  /* 0x0000000400047213 */ /* 0x004fc60000000000 */
[----:B------:R-:W-:Y:S01]  /*71e0*/  IMAD.HI.U32 R7, R248, R2, RZ ;  /* 0x00000002f8077227 */ /* 0x000fe200078e00ff */
[----:B------:R-:W-:Y:S02]  /*71f0*/  IADD3 R6, -R6, RZ, RZ ;  /* 0x000000ff06067210 */ /* 0x000fe40007ffe1ff */
[----:B-1----:R-:W-:Y:S01]  /*7200*/  IABS R5, R5 ;  /* 0x0000000500057213 */ /* 0x002fe20000000000 */
[----:B------:R-:W-:-:S04]  /*7210*/  IMAD.HI.U32 R9, R248, R4, RZ ;  /* 0x00000004f8097227 */ /* 0x000fc800078e00ff */
[----:B------:R-:W-:Y:S01]  /*7220*/  IMAD.HI.U32 R10, R248, R5, RZ ;  /* 0x00000005f80a7227 */ /* 0x000fe200078e00ff */
[----:B------:R-:W-:-:S03]  /*7230*/  IADD3 R9, -R9, RZ, RZ ;  /* 0x000000ff09097210 */ /* 0x000fc60007ffe1ff */
[----:B------:R-:W-:Y:S02]  /*7240*/  IMAD.MOV R7, RZ, RZ, -R7 ;  /* 0x000000ffff077224 */ /* 0x000fe400078e0a07 */
[----:B------:R-:W-:Y:S02]  /*7250*/  IMAD.MOV R10, RZ, RZ, -R10 ;  /* 0x000000ffff0a7224 */ /* 0x000fe400078e0a0a */
        /* <DEDUP_REMOVED lines=9> */
[----:B------:R-:W-:-:S02]  /*72f0*/  IADD3 R10, R251, 0x100, RZ ;  /* 0x00000100fb0a7810 */ /* 0x000fc40007ffe0ff */
[----:B------:R-:W-:Y:S01]  /*7300*/  IABS R232, R4 ;  /* 0x0000000400e87213 */ /* 0x000fe20000000000 */
[----:B------:R2:W-:Y:S01]  /*7310*/  STL [R1+0x370], R3 ;  /* 0x0003700301007387 */ /* 0x0005e20000100800 */
[C---:B------:R-:W-:Y:S02]  /*7320*/  IADD3 R8, R251.reuse, 0x102, RZ ;  /* 0x00000102fb087810 */ /* 0x040fe40007ffe0ff */
[C---:B------:R-:W-:Y:S01]  /*7330*/  IADD3 R9, R251.reuse, 0x101, RZ ;  /* 0x00000101fb097810 */ /* 0x040fe20007ffe0ff */
[----:B------:R3:W-:Y:S01]  /*7340*/  STL [R1+0x36c], R2 ;  /* 0x00036c0201007387 */ /* 0x0007e20000100800 */
[----:B------:R-:W-:Y:S02]  /*7350*/  IABS R228, R10 ;  /* 0x0000000a00e47213 */ /* 0x000fe40000000000 */
[----:B-1----:R-:W-:Y:S01]  /*7360*/  IADD3 R6, R251, 0xfb, RZ ;  /* 0x000000fbfb067810 */ /* 0x002fe20007ffe0ff */
[----:B------:R1:W-:Y:S01]  /*7370*/  STL [R1+0x368], R0 ;  /* 0x0003680001007387 */ /* 0x0003e20000100800 */
[----:B------:R-:W-:-:S02]  /*7380*/  IABS R226, R8 ;  /* 0x0000000800e27213 */ /* 0x000fc40000000000 */
[C---:B--2---:R-:W-:Y:S01]  /*7390*/  IADD3 R3, R251.reuse, 0xfd, RZ ;  /* 0x000000fdfb037810 */ /* 0x044fe20007ffe0ff */
[----:B------:R2:W-:Y:S01]  /*73a0*/  STL [R1+0x4ee4], R6 ;  /* 0x004ee40601007387 */ /* 0x0005e20000100800 */
[----:B------:R-:W-:Y:S02]  /*73b0*/  IABS R233, R6 ;  /* 0x0000000600e97213 */ /* 0x000fe40000000000 */
[C---:B---3--:R-:W-:Y:S01]  /*73c0*/  IADD3 R2, R251.reuse, 0xfe, RZ ;  /* 0x000000fefb027810 */ /* 0x048fe20007ffe0ff */
[----:B------:R3:W-:Y:S01]  /*73d0*/  STL [R1+0x4f2c], R4 ;  /* 0x004f2c0401007387 */ /* 0x0007e20000100800 */
[----:B------:R-:W-:Y:S02]  /*73e0*/  IABS R231, R3 ;  /* 0x0000000300e77213 */ /* 0x000fe40000000000 */
[----:B-1----:R-:W-:Y:S01]  /*73f0*/  IADD3 R0, R251, 0xff, RZ ;  /* 0x000000fffb007810 */ /* 0x002fe20007ffe0ff */
[----:B------:R1:W-:Y:S01]  /*7400*/  STL [R1+0x4f50], R3 ;  /* 0x004f500301007387 */ /* 0x0003e20000100800 */
[----:B------:R-:W-:-:S02]  /*7410*/  IABS R230, R2 ;  /* 0x0000000200e67213 */ /* 0x000fc40000000000 */
[----:B------:R-:W-:Y:S01]  /*7420*/  IABS R229, R0 ;  /* 0x0000000000e57213 */ /* 0x000fe20000000000 */
[----:B------:R4:W-:Y:S01]  /*7430*/  STL [R1+0x4f90], R2 ;  /* 0x004f900201007387 */ /* 0x0009e20000100800 */
[----:B--2---:R-:W-:Y:S01]  /*7440*/  IADD3 R6, R251, 0x104, RZ ;  /* 0x00000104fb067810 */ /* 0x004fe20007ffe0ff */
[C---:B---3--:R-:W-:Y:S01]  /*7450*/  IMAD.HI.U32 R4, R248.reuse, R230, RZ ;  /* 0x000000e6f8047227 */ /* 0x048fe200078e00ff */
[----:B------:R-:W-:Y:S01]  /*7460*/  IABS R227, R9 ;  /* 0x0000000900e37213 */ /* 0x000fe20000000000 */
[----:B------:R2:W-:Y:S01]  /*7470*/  STL [R1+0x4f98], R0 ;  /* 0x004f980001007387 */ /* 0x0005e20000100800 */
[----:B------:R-:W-:Y:S01]  /*7480*/  IABS R225, R7 ;  /* 0x0000000700e17213 */ /* 0x000fe20000000000 */
[----:B-1----:R-:W-:Y:S01]  /*7490*/  IMAD.HI.U32 R3, R248, R231, RZ ;  /* 0x000000e7f8037227 */ /* 0x002fe200078e00ff */
[----:B------:R-:W-:-:S03]  /*74a0*/  IABS R224, R6 ;  /* 0x0000000600e07213 */ /* 0x000fc60000000000 */
[----:B----4-:R-:W-:-:S04]  /*74b0*/  IMAD.HI.U32 R2, R248, R232, RZ ;  /* 0x000000e8f8027227 */ /* 0x010fc800078e00ff */
[----:B--2---:R-:W-:Y:S01]  /*74c0*/  IMAD.HI.U32 R0, R248, R233, RZ ;  /* 0x000000e9f8007227 */ /* 0x004fe200078e00ff */
[----:B------:R-:W-:-:S03]  /*74d0*/  IADD3 R2, -R2, RZ, RZ ;  /* 0x000000ff02027210 */ /* 0x000fc60007ffe1ff */
[----:B------:R-:W-:-:S04]  /*74e0*/  IMAD.HI.U32 R5, R248, R229, RZ ;  /* 0x000000e5f8057227 */ /* 0x000fc800078e00ff */
[----:B------:R-:W-:Y:S01]  /*74f0*/  IMAD.MOV R0, RZ, RZ, -R0 ;  /* 0x000000ffff007224 */ /* 0x000fe200078e0a00 */
[----:B------:R-:W-:Y:S01]  /*7500*/  IADD3 R5, -R5, RZ, RZ ;  /* 0x000000ff05057210 */ /* 0x000fe20007ffe1ff */
[----:B------:R-:W-:Y:S02]  /*7510*/  IMAD.MOV R3, RZ, RZ, -R3 ;  /* 0x000000ffff037224 */ /* 0x000fe400078e0a03 */
[----:B------:R-:W-:Y:S02]  /*7520*/  IMAD.MOV R4, RZ, RZ, -R4 ;  /* 0x000000ffff047224 */ /* 0x000fe400078e0a04 */
[C---:B------:R-:W-:Y:S02]  /*7530*/  IMAD R233, R247.reuse, R0, R233 ;  /* 0x00000000f7e97224 */ /* 0x040fe400078e02e9 */
[C---:B------:R-:W-:Y:S02]  /*7540*/  IMAD R232, R247.reuse, R2, R232 ;  /* 0x00000002f7e87224 */ /* 0x040fe400078e02e8 */
[C---:B------:R-:W-:Y:S01]  /*7550*/  IMAD R231, R247.reuse, R3, R231 ;  /* 0x00000003f7e77224 */ /* 0x040fe200078e02e7 */
[----:B------:R-:W-:Y:S01]  /*7560*/  STL [R1+0x5a38], R233 ;  /* 0x005a38e901007387 */ /* 0x000fe20000100800 */
[----:B------:R-:W-:-:S02]  /*7570*/  IMAD R230, R247, R4, R230 ;  /* 0x00000004f7e67224 */ /* 0x000fc400078e02e6 */
[----:B------:R-:W-:Y:S01]  /*7580*/  IMAD R229, R247, R5, R229 ;  /* 0x00000005f7e57224 */ /* 0x000fe200078e02e5 */
[----:B------:R-:W-:Y:S01]  /*7590*/  STL [R1+0x5a3c], R232 ;  /* 0x005a3ce801007387 */ /* 0x000fe20000100800 */
[----:B------:R-:W-:-:S03]  /*75a0*/  IMAD.HI.U32 R0, R248, R228, RZ ;  /* 0x000000e4f8007227 */ /* 0x000fc600078e00ff */
[----:B------:R-:W-:Y:S01]  /*75b0*/  STL [R1+0x5a24], R231 ;  /* 0x005a24e701007387 */ /* 0x000fe20000100800 */
[----:B------:R-:W-:-:S03]  /*75c0*/  IMAD.HI.U32 R3, R248, R226, RZ ;  /* 0x000000e2f8037227 */ /* 0x000fc600078e00ff */
[----:B------:R-:W-:Y:S01]  /*75d0*/  STL [R1+0x5a28], R230 ;  /* 0x005a28e601007387 */ /* 0x000fe20000100800 */
[C---:B------:R-:W-:Y:S01]  /*75e0*/  IMAD.HI.U32 R2, R248.reuse, R227, RZ ;  /* 0x000000e3f8027227 */ /* 0x040fe200078e00ff */
[----:B------:R-:W-:Y:S02]  /*75f0*/  IADD3 R3, -R3, RZ, RZ ;  /* 0x000000ff03037210 */ /* 0x000fe40007ffe1ff */
[----:B------:R-:W-:Y:S01]  /*7600*/  STL [R1+0x5a2c], R229 ;  /* 0x005a2ce501007387 */ /* 0x000fe20000100800 */
[----:B------:R-:W-:-:S03]  /*7610*/  IMAD.HI.U32 R4, R248, R225, RZ ;  /* 0x000000e1f8047227 */ /* 0x000fc600078e00ff */
[----:B------:R1:W-:Y:S01]  /*7620*/  STL [R1+0x4efc], R10 ;  /* 0x004efc0a01007387 */ /* 0x0003e20000100800 */
[----:B------:R-:W-:-:S03]  /*7630*/  IMAD.HI.U32 R5, R248, R224, RZ ;  /* 0x000000e0f8057227 */ /* 0x000fc600078e00ff */
[----:B------:R2:W-:Y:S01]  /*7640*/  STL [R1+0x4f4c], R9 ;  /* 0x004f4c0901007387 */ /* 0x0005e20000100800 */
[----:B------:R-:W-:Y:S02]  /*7650*/  IMAD.MOV R0, RZ, RZ, -R0 ;  /* 0x000000ffff007224 */ /* 0x000fe400078e0a00 */
[----:B------:R-:W-:Y:S01]  /*7660*/  IMAD.MOV R2, RZ, RZ, -R2 ;  /* 0x000000ffff027224 */ /* 0x000fe200078e0a02 */
[----:B------:R3:W-:Y:S01]  /*7670*/  STL [R1+0x4f6c], R8 ;  /* 0x004f6c0801007387 */ /* 0x0007e20000100800 */
[----:B------:R-:W-:Y:S01]  /*7680*/  IMAD.MOV R4, RZ, RZ, -R4 ;  /* 0x000000ffff047224 */ /* 0x000fe200078e0a04 */
[----:B-1----:R-:W-:Y:S01]  /*7690*/  IADD3 R10, R251, 0x105, RZ ;  /* 0x00000105fb0a7810 */ /* 0x002fe20007ffe0ff */
[----:B------:R-:W-:Y:S01]  /*76a0*/  IMAD.MOV R5, RZ, RZ, -R5 ;  /* 0x000000ffff057224 */ /* 0x000fe200078e0a05 */
[----:B------:R1:W-:Y:S01]  /*76b0*/  STL [R1+0x4fac], R7 ;  /* 0x004fac0701007387 */ /* 0x0003e20000100800 */
[----:B------:R-:W-:Y:S01]  /*76c0*/  IMAD R228, R247, R0, R228 ;  /* 0x00000000f7e47224 */ /* 0x000fe200078e02e4 */
[----:B--2---:R-:W-:Y:S01]  /*76d0*/  IADD3 R9, R251, 0x106, RZ ;  /* 0x00000106fb097810 */ /* 0x004fe20007ffe0ff */
[C---:B------:R-:W-:Y:S01]  /*76e0*/  IMAD R227, R247.reuse, R2, R227 ;  /* 0x00000002f7e37224 */ /* 0x040fe200078e02e3 */
[----:B------:R-:W-:Y:S01]  /*76f0*/  IABS R223, R10 ;  /* 0x0000000a00df7213 */ /* 0x000fe20000000000 */
[----:B------:R-:W-:Y:S01]  /*7700*/  IMAD R226, R247, R3, R226 ;  /* 0x00000003f7e27224 */ /* 0x000fe200078e02e2 */
[----:B---3--:R-:W-:Y:S01]  /*7710*/  IADD3 R8, R251, 0x107, RZ ;  /* 0x00000107fb087810 */ /* 0x008fe20007ffe0ff */
[C---:B------:R-:W-:Y:S01]  /*7720*/  IMAD R225, R247.reuse, R4, R225 ;  /* 0x00000004f7e17224 */ /* 0x040fe200078e02e1 */
[----:B------:R2:W-:Y:S01]  /*7730*/  STL [R1+0x4f8c], R6 ;  /* 0x004f8c0601007387 */ /* 0x0005e20000100800 */
[----:B------:R-:W-:Y:S01]  /*7740*/  IMAD R224, R247, R5, R224 ;  /* 0x00000005f7e07224 */ /* 0x000fe200078e02e0 */
[----:B-1----:R-:W-:Y:S01]  /*7750*/  IADD3 R7, R251, 0x108, RZ ;  /* 0x00000108fb077810 */ /* 0x002fe20007ffe0ff */
[----:B------:R-:W-:Y:S01]  /*7760*/  IMAD.HI.U32 R0, R248, R223, RZ ;  /* 0x000000dff8007227 */ /* 0x000fe200078e00ff */
[----:B------:R-:W-:Y:S01]  /*7770*/  STL [R1+0x5a30], R228 ;  /* 0x005a30e401007387 */ /* 0x000fe20000100800 */
[----:B------:R-:W-:-:S02]  /*7780*/  IABS R222, R9 ;  /* 0x0000000900de7213 */ /* 0x000fc40000000000 */
[----:B------:R-:W-:Y:S01]  /*7790*/  IABS R220, R7 ;  /* 0x0000000700dc7213 */ /* 0x000fe20000000000 */
[----:B------:R-:W-:Y:S01]  /*77a0*/  STL [R1+0x5a34], R227 ;  /* 0x005a34e301007387 */ /* 0x000fe20000100800 */
[----:B------:R-:W-:Y:S01]  /*77b0*/  IABS R221, R8 ;  /* 0x0000000800dd7213 */ /* 0x000fe20000000000 */
[----:B------:R-:W-:Y:S01]  /*77c0*/  IMAD.HI.U32 R2, R248, R222, RZ ;  /* 0x000000def8027227 */ /* 0x000fe200078e00ff */
[----:B--2---:R-:W-:Y:S01]  /*77d0*/  IADD3 R6, R251, 0x1ff, RZ ;  /* 0x000001fffb067810 */ /* 0x004fe20007ffe0ff */
[----:B------:R-:W-:Y:S01]  /*77e0*/  STL [R1+0x5a40], R226 ;  /* 0x005a40e201007387 */ /* 0x000fe20000100800 */
[----:B------:R-:W-:Y:S01]  /*77f0*/  IADD3 R0, -R0, RZ, RZ ;  /* 0x000000ff00007210 */ /* 0x000fe20007ffe1ff */
[C---:B------:R-:W-:Y:S01]  /*7800*/  IMAD.HI.U32 R4, R248.reuse, R220, RZ ;  /* 0x000000dcf8047227 */ /* 0x040fe200078e00ff */
[----:B------:R-:W-:Y:S01]  /*7810*/  IABS R219, R6 ;  /* 0x0000000600db7213 */ /* 0x000fe20000000000 */
[----:B------:R1:W-:Y:S02]  /*7820*/  STL [R1+0x5a18], R225 ;  /* 0x005a18e101007387 */ /* 0x0003e40000100800 */
[----:B------:R-:W-:Y:S01]  /*7830*/  IMAD.HI.U32 R3, R248, R221, RZ ;  /* 0x000000ddf8037227 */ /* 0x000fe200078e00ff */
[----:B------:R-:W-:Y:S01]  /*7840*/  IADD3 R4, -R4, RZ, RZ ;  /* 0x000000ff04047210 */ /* 0x000fe20007ffe1ff */
[----:B------:R-:W-:Y:S02]  /*7850*/  STL [R1+0x5a1c], R224 ;  /* 0x005a1ce001007387 */ /* 0x000fe40000100800 */
[----:B------:R-:W-:-:S02]  /*7860*/  IMAD.HI.U32 R5, R248, R219, RZ ;  /* 0x000000dbf8057227 */ /* 0x000fc400078e00ff */
[----:B------:R2:W-:Y:S02]  /*7870*/  STL [R1+0x4ab0], R10 ;  /* 0x004ab00a01007387 */ /* 0x0005e40000100800 */
[----:B------:R-:W-:Y:S01]  /*7880*/  IMAD.MOV R2, RZ, RZ, -R2 ;  /* 0x000000ffff027224 */ /* 0x000fe200078e0a02 */
[----:B-1----:R-:W-:Y:S01]  /*7890*/  IADD3 R225, R251, 0x1e2, RZ ;  /* 0x000001e2fbe17810 */ /* 0x002fe20007ffe0ff */
[----:B------:R1:W-:Y:S01]  /*78a0*/  STL [R1+0x4f38], R9 ;  /* 0x004f380901007387 */ /* 0x0003e20000100800 */
[----:B------:R-:W-:Y:S02]  /*78b0*/  IMAD.MOV R3, RZ, RZ, -R3 ;  /* 0x000000ffff037224 */ /* 0x000fe400078e0a03 */
[----:B------:R-:W-:Y:S01]  /*78c0*/  IMAD.MOV R5, RZ, RZ, -R5 ;  /* 0x000000ffff057224 */ /* 0x000fe200078e0a05 */
[----:B------:R3:W-:Y:S01]  /*78d0*/  STL [R1+0x4f68], R8 ;  /* 0x004f680801007387 */ /* 0x0007e20000100800 */
[----:B------:R-:W-:Y:S01]  /*78e0*/  IMAD R223, R247, R0, R223 ;  /* 0x00000000f7df7224 */ /* 0x000fe200078e02df */
[----:B--2---:R-:W-:Y:S01]  /*78f0*/  IADD3 R10, R251, 0x109, RZ ;  /* 0x00000109fb0a7810 */ /* 0x004fe20007ffe0ff */
[C---:B------:R-:W-:Y:S01]  /*7900*/  IMAD R222, R247.reuse, R2, R222 ;  /* 0x00000002f7de7224 */ /* 0x040fe200078e02de */
[----:B------:R2:W-:Y:S01]  /*7910*/  STL [R1+0x4f88], R7 ;  /* 0x004f880701007387 */ /* 0x0005e20000100800 */
[----:B------:R-:W-:Y:S01]  /*7920*/  IMAD R221, R247, R3, R221 ;  /* 0x00000003f7dd7224 */ /* 0x000fe200078e02dd */
[----:B-1----:R-:W-:Y:S01]  /*7930*/  IADD3 R9, R251, 0x10a, RZ ;  /* 0x0000010afb097810 */ /* 0x002fe20007ffe0ff */
[C---:B------:R-:W-:Y:S01]  /*7940*/  IMAD R220, R247.reuse, R4, R220 ;  /* 0x00000004f7dc7224 */ /* 0x040fe200078e02dc */
[----:B------:R-:W-:Y:S01]  /*7950*/  IABS R218, R10 ;  /* 0x0000000a00da7213 */ /* 0x000fe20000000000 */
[----:B------:R1:W-:Y:S01]  /*7960*/  STL [R1+0x52a8], R6 ;  /* 0x0052a80601007387 */ /* 0x0003e20000100800 */
[----:B------:R-:W-:Y:S01]  /*7970*/  IABS R217, R9 ;  /* 0x0000000900d97213 */ /* 0x000fe20000000000 */
[----:B------:R-:W-:Y:S01]  /*7980*/  IMAD R219, R247, R5, R219 ;  /* 0x00000005f7db7224 */ /* 0x000fe200078e02db */
[C---:B---3--:R-:W-:Y:S01]  /*7990*/  IADD3 R8, R251.reuse, 0x10b, RZ ;  /* 0x0000010bfb087810 */ /* 0x048fe20007ffe0ff */
[----:B------:R-:W-:Y:S01]  /*79a0*/  IMAD.HI.U32 R0, R248, R218, RZ ;  /* 0x000000daf8007227 */ /* 0x000fe200078e00ff */
[----:B------:R-:W-:Y:S01]  /*79b0*/  STL [R1+0x5a20], R223 ;  /* 0x005a20df01007387 */ /* 0x000fe20000100800 */
[----:B--2---:R-:W-:-:S02]  /*79c0*/  IADD3 R7, R251, 0x10c, RZ ;  /* 0x0000010cfb077810 */ /* 0x004fc40007ffe0ff */
[----:B------:R-:W-:Y:S01]  /*79d0*/  IMAD.HI.U32 R2, R248, R217, RZ ;  /* 0x000000d9f8027227 */ /* 0x000fe200078e00ff */
[----:B------:R-:W-:Y:S01]  /*79e0*/  STL [R1+0x5a44], R222 ;  /* 0x005a44de01007387 */ /* 0x000fe20000100800 */
[----:B-1----:R-:W-:Y:S02]  /*79f0*/  IADD3 R6, R251, 0x10d, RZ ;  /* 0x0000010dfb067810 */ /* 0x002fe40007ffe0ff */
[----:B------:R-:W-:Y:S01]  /*7a00*/  IMAD.MOV R0, RZ, RZ, -R0 ;  /* 0x000000ffff007224 */ /* 0x000fe200078e0a00 */
[----:B------:R-:W-:Y:S01]  /*7a10*/  STL [R1+0x5a48], R221 ;  /* 0x005a48dd01007387 */ /* 0x000fe20000100800 */
[----:B------:R-:W-:Y:S02]  /*7a20*/  IADD3 R2, -R2, RZ, RZ ;  /* 0x000000ff02027210 */ /* 0x000fe40007ffe1ff */
[C---:B------:R-:W-:Y:S01]  /*7a30*/  IMAD R218, R247.reuse, R0, R218 ;  /* 0x00000000f7da7224 */ /* 0x040fe200078e02da */
[----:B------:R1:W-:Y:S01]  /*7a40*/  STL [R1+0x5a4c], R220 ;  /* 0x005a4cdc01007387 */ /* 0x0003e20000100800 */
[----:B------:R-:W-:Y:S01]  /*7a50*/  IABS R216, R8 ;  /* 0x0000000800d87213 */ /* 0x000fe20000000000 */
[----:B------:R-:W-:Y:S01]  /*7a60*/  IMAD R217, R247, R2, R217 ;  /* 0x00000002f7d97224 */ /* 0x000fe200078e02d9 */
[----:B------:R-:W-:Y:S01]  /*7a70*/  IABS R215, R7 ;  /* 0x0000000700d77213 */ /* 0x000fe20000000000 */
[----:B------:R-:W-:Y:S01]  /*7a80*/  STL [R1+0x5a50], R219 ;  /* 0x005a50db01007387 */ /* 0x000fe20000100800 */
[----:B------:R-:W-:Y:S01]  /*7a90*/  IABS R214, R6 ;  /* 0x0000000600d67213 */ /* 0x000fe20000000000 */
[----:B------:R-:W-:-:S02]  /*7aa0*/  IMAD.HI.U32 R3, R248, R216, RZ ;  /* 0x000000d8f8037227 */ /* 0x000fc400078e00ff */
[----:B------:R2:W-:Y:S02]  /*7ab0*/  STL [R1+0x4f28], R10 ;  /* 0x004f280a01007387 */ /* 0x0005e40000100800 */
[C---:B------:R-:W-:Y:S01]  /*7ac0*/  IMAD.HI.U32 R4, R248.reuse, R215, RZ ;  /* 0x000000d7f8047227 */ /* 0x040fe200078e00ff */
[C---:B-1----:R-:W-:Y:S01]  /*7ad0*/  IADD3 R220, R251.reuse, 0x1df, RZ ;  /* 0x000001dffbdc7810 */ /* 0x042fe20007ffe0ff */
[----:B------:R1:W-:Y:S02]  /*7ae0*/  STL [R1+0x4f48], R9 ;  /* 0x004f480901007387 */ /* 0x0003e40000100800 */
[----:B------:R-:W-:Y:S02]  /*7af0*/  IMAD.HI.U32 R5, R248, R214, RZ ;  /* 0x000000d6f8057227 */ /* 0x000fe400078e00ff */
[----:B------:R3:W-:Y:S01]  /*7b00*/  STL [R1+0x4f58], R8 ;  /* 0x004f580801007387 */ /* 0x0007e20000100800 */
[----:B--2---:R-:W-:Y:S01]  /*7b10*/  IADD3 R10, R251, 0x10e, RZ ;  /* 0x0000010efb0a7810 */ /* 0x004fe20007ffe0ff */
[----:B------:R-:W-:-:S02]  /*7b20*/  IMAD.MOV R3, RZ, RZ, -R3 ;  /* 0x000000ffff037224 */ /* 0x000fc400078e0a03 */
[----:B------:R2:W-:Y:S01]  /*7b30*/  STL [R1+0x4f84], R7 ;  /* 0x004f840701007387 */ /* 0x0005e20000100800 */
[----:B------:R-:W-:Y:S01]  /*7b40*/  IMAD.MOV R4, RZ, RZ, -R4 ;  /* 0x000000ffff047224 */ /* 0x000fe200078e0a04 */
[----:B------:R-:W-:Y:S01]  /*7b50*/  IABS R213, R10 ;  /* 0x0000000a00d57213 */ /* 0x000fe20000000000 */
[----:B------:R-:W-:Y:S01]  /*7b60*/  IMAD R216, R247, R3, R216 ;  /* 0x00000003f7d87224 */ /* 0x000fe200078e02d8 */
[----:B------:R4:W-:Y:S01]  /*7b70*/  STL [R1+0x4fa8], R6 ;  /* 0x004fa80601007387 */ /* 0x0009e20000100800 */
[----:B-1----:R-:W-:Y:S01]  /*7b80*/  IADD3 R9, R251, 0x10f, RZ ;  /* 0x0000010ffb097810 */ /* 0x002fe20007ffe0ff */
[----:B------:R-:W-:Y:S01]  /*7b90*/  IMAD R215, R247, R4, R215 ;  /* 0x00000004f7d77224 */ /* 0x000fe200078e02d7 */
[C---:B---3--:R-:W-:Y:S01]  /*7ba0*/  IADD3 R8, R251.reuse, 0x110, RZ ;  /* 0x00000110fb087810 */ /* 0x048fe20007ffe0ff */
[----:B------:R-:W-:Y:S01]  /*7bb0*/  STL [R1+0x5a58], R218 ;  /* 0x005a58da01007387 */ /* 0x000fe20000100800 */
[----:B------:R-:W-:Y:S01]  /*7bc0*/  IMAD.HI.U32 R0, R248, R213, RZ ;  /* 0x000000d5f8007227 */ /* 0x000fe200078e00ff */
[----:B--2---:R-:W-:-:S02]  /*7bd0*/  IADD3 R7, R251, 0x111, RZ ;  /* 0x00000111fb077810 */ /* 0x004fc40007ffe0ff */
[----:B------:R-:W-:Y:S01]  /*7be0*/  STL [R1+0x5a5c], R217 ;  /* 0x005a5cd901007387 */ /* 0x000fe20000100800 */
[----:B------:R-:W-:Y:S01]  /*7bf0*/  IMAD.MOV R0, RZ, RZ, -R0 ;  /* 0x000000ffff007224 */ /* 0x000fe200078e0a00 */
[----:B----4-:R-:W-:Y:S02]  /*7c00*/  IADD3 R6, R251, 0x112, RZ ;  /* 0x00000112fb067810 */ /* 0x010fe40007ffe0ff */
[----:B------:R1:W-:Y:S01]  /*7c10*/  STL [R1+0x4f44], R10 ;  /* 0x004f440a01007387 */ /* 0x0003e20000100800 */
[----:B------:R-:W-:Y:S01]  /*7c20*/  IABS R211, R8 ;  /* 0x0000000800d37213 */ /* 0x000fe20000000000 */
[----:B------:R-:W-:Y:S01]  /*7c30*/  IMAD R213, R247, R0, R213 ;  /* 0x00000000f7d57224 */ /* 0x000fe200078e02d5 */
[----:B------:R-:W-:Y:S01]  /*7c40*/  IABS R210, R7 ;  /* 0x0000000700d27213 */ /* 0x000fe20000000000 */
[----:B------:R2:W-:Y:S01]  /*7c50*/  STL [R1+0x4f64], R9 ;  /* 0x004f640901007387 */ /* 0x0005e20000100800 */
[----:B------:R-:W-:Y:S01]  /*7c60*/  IABS R212, R9 ;  /* 0x0000000900d47213 */ /* 0x000fe20000000000 */
[C---:B------:R-:W-:Y:S01]  /*7c70*/  IMAD.HI.U32 R3, R248.reuse, R211, RZ ;  /* 0x000000d3f8037227 */ /* 0x040fe200078e00ff */
[----:B------:R-:W-:Y:S01]  /*7c80*/  IADD3 R5, -R5, RZ, RZ ;  /* 0x000000ff05057210 */ /* 0x000fe20007ffe1ff */
[----:B------:R3:W-:Y:S01]  /*7c90*/  STL [R1+0x4f74], R8 ;  /* 0x004f740801007387 */ /* 0x0007e20000100800 */
[----:B------:R-:W-:Y:S01]  /*7ca0*/  IABS R209, R6 ;  /* 0x0000000600d17213 */ /* 0x000fe20000000000 */
[C---:B------:R-:W-:Y:S01]  /*7cb0*/  IMAD.HI.U32 R4, R248.reuse, R210, RZ ;  /* 0x000000d2f8047227 */ /* 0x040fe200078e00ff */
[----:B-1----:R-:W-:Y:S01]  /*7cc0*/  IADD3 R10, R251, 0x113, RZ ;  /* 0x00000113fb0a7810 */ /* 0x002fe20007ffe0ff */
[----:B------:R1:W-:Y:S01]  /*7cd0*/  STL [R1+0x4fa4], R7 ;  /* 0x004fa40701007387 */ /* 0x0003e20000100800 */
[----:B------:R-:W-:Y:S01]  /*7ce0*/  IADD3 R3, -R3, RZ, RZ ;  /* 0x000000ff03037210 */ /* 0x000fe20007ffe1ff */
[C---:B------:R-:W-:Y:S01]  /*7cf0*/  IMAD.HI.U32 R2, R248.reuse, R212, RZ ;  /* 0x000000d4f8027227 */ /* 0x040fe200078e00ff */
[----:B------:R-:W-:Y:S01]  /*7d00*/  IABS R208, R10 ;  /* 0x0000000a00d07213 */ /* 0x000fe20000000000 */
[----:B------:R4:W-:Y:S01]  /*7d10*/  STL [R1+0x4fc0], R6 ;  /* 0x004fc00601007387 */ /* 0x0009e20000100800 */
[----:B--2---:R-:W-:Y:S01]  /*7d20*/  IADD3 R9, R251, 0x114, RZ ;  /* 0x00000114fb097810 */ /* 0x004fe20007ffe0ff */
[----:B------:R-:W-:Y:S01]  /*7d30*/  IMAD R214, R247, R5, R214 ;  /* 0x00000005f7d67224 */ /* 0x000fe200078e02d6 */
[C---:B---3--:R-:W-:Y:S01]  /*7d40*/  IADD3 R8, R251.reuse, 0x115, RZ ;  /* 0x00000115fb087810 */ /* 0x048fe20007ffe0ff */
[----:B------:R-:W-:Y:S01]  /*7d50*/  IMAD.HI.U32 R0, R248, R208, RZ ;  /* 0x000000d0f8007227 */ /* 0x000fe200078e00ff */
[----:B------:R2:W-:Y:S01]  /*7d60*/  STL [R1+0x4f60], R10 ;  /* 0x004f600a01007387 */ /* 0x0005e20000100800 */
[----:B-1----:R-:W-:-:S02]  /*7d70*/  IADD3 R7, R251, 0x116, RZ ;  /* 0x00000116fb077810 */ /* 0x002fc40007ffe0ff */
[----:B------:R-:W-:Y:S01]  /*7d80*/  IMAD.MOV R4, RZ, RZ, -R4 ;  /* 0x000000ffff047224 */ /* 0x000fe200078e0a04 */
[----:B------:R-:W-:Y:S01]  /*7d90*/  IADD3 R0, -R0, RZ, RZ ;  /* 0x000000ff00007210 */ /* 0x000fe20007ffe1ff */
[----:B------:R1:W-:Y:S01]  /*7da0*/  STL [R1+0x4f80], R9 ;  /* 0x004f800901007387 */ /* 0x0003e20000100800 */
[C---:B----4-:R-:W-:Y:S01]  /*7db0*/  IADD3 R6, R251.reuse, 0x117, RZ ;  /* 0x00000117fb067810 */ /* 0x050fe20007ffe0ff */
[C---:B------:R-:W-:Y:S01]  /*7dc0*/  IMAD.HI.U32 R5, R248.reuse, R209, RZ ;  /* 0x000000d1f8057227 */ /* 0x040fe200078e00ff */
[----:B------:R-:W-:Y:S01]  /*7dd0*/  IABS R205, R7 ;  /* 0x0000000700cd7213 */ /* 0x000fe20000000000 */
[----:B------:R3:W-:Y:S01]  /*7de0*/  STL [R1+0x4f94], R8 ;  /* 0x004f940801007387 */ /* 0x0007e20000100800 */
[----:B--2---:R-:W-:Y:S01]  /*7df0*/  IADD3 R10, R251, 0x118, RZ ;  /* 0x00000118fb0a7810 */ /* 0x004fe20007ffe0ff */
[----:B------:R-:W-:Y:S01]  /*7e00*/  IMAD.MOV R2, RZ, RZ, -R2 ;  /* 0x000000ffff027224 */ /* 0x000fe200078e0a02 */
[----:B------:R-:W-:Y:S01]  /*7e10*/  IABS R207, R9 ;  /* 0x0000000900cf7213 */ /* 0x000fe20000000000 */
[----:B------:R2:W-:Y:S01]  /*7e20*/  STL [R1+0x4fbc], R7 ;  /* 0x004fbc0701007387 */ /* 0x0005e20000100800 */
[----:B------:R-:W-:Y:S01]  /*7e30*/  IABS R203, R10 ;  /* 0x0000000a00cb7213 */ /* 0x000fe20000000000 */
[C---:B------:R-:W-:Y:S01]  /*7e40*/  IMAD R210, R247.reuse, R4, R210 ;  /* 0x00000004f7d27224 */ /* 0x040fe200078e02d2 */
[----:B------:R-:W-:Y:S01]  /*7e50*/  IABS R206, R8 ;  /* 0x0000000800ce7213 */ /* 0x000fe20000000000 */
[----:B------:R4:W-:Y:S01]  /*7e60*/  STL [R1+0x4fdc], R6 ;  /* 0x004fdc0601007387 */ /* 0x0009e20000100800 */
[----:B------:R-:W-:Y:S01]  /*7e70*/  IMAD R208, R247, R0, R208 ;  /* 0x00000000f7d07224 */ /* 0x000fe200078e02d0 */
[C---:B-1----:R-:W-:Y:S01]  /*7e80*/  IADD3 R9, R251.reuse, 0x119, RZ ;  /* 0x00000119fb097810 */ /* 0x042fe20007ffe0ff */
[----:B------:R-:W-:Y:S01]  /*7e90*/  IMAD.MOV R5, RZ, RZ, -R5 ;  /* 0x000000ffff057224 */ /* 0x000fe200078e0a05 */
[----:B------:R1:W-:Y:S01]  /*7ea0*/  STL [R1+0x4f7c], R10 ;  /* 0x004f7c0a01007387 */ /* 0x0003e20000100800 */
[----:B------:R-:W-:Y:S01]  /*7eb0*/  IABS R204, R6 ;  /* 0x0000000600cc7213 */ /* 0x000fe20000000000 */
[C---:B------:R-:W-:Y:S01]  /*7ec0*/  IMAD.HI.U32 R4, R248.reuse, R205, RZ ;  /* 0x000000cdf8047227 */ /* 0x040fe200078e00ff */
[C---:B---3--:R-:W-:Y:S01]  /*7ed0*/  IADD3 R8, R251.reuse, 0x11a, RZ ;  /* 0x0000011afb087810 */ /* 0x048fe20007ffe0ff */
[----:B------:R3:W-:Y:S01]  /*7ee0*/  STL [R1+0x4fa0], R9 ;  /* 0x004fa00901007387 */ /* 0x0007e20000100800 */
[C---:B--2---:R-:W-:Y:S01]  /*7ef0*/  IADD3 R7, R251.reuse, 0x11b, RZ ;  /* 0x0000011bfb077810 */ /* 0x044fe20007ffe0ff */
[----:B------:R-:W-:Y:S01]  /*7f00*/  IMAD.HI.U32 R0, R248, R203, RZ ;  /* 0x000000cbf8007227 */ /* 0x000fe200078e00ff */
[----:B----4-:R-:W-:Y:S01]  /*7f10*/  IADD3 R6, R251, 0x11c, RZ ;  /* 0x0000011cfb067810 */ /* 0x010fe20007ffe0ff */
[----:B------:R2:W-:Y:S01]  /*7f20*/  STL [R1+0x4fb0], R8 ;  /* 0x004fb00801007387 */ /* 0x0005e20000100800 */
[----:B------:R-:W-:Y:S01]  /*7f30*/  IADD3 R4, -R4, RZ, RZ ;  /* 0x000000ff04047210 */ /* 0x000fe20007ffe1ff */
[----:B------:R-:W-:Y:S01]  /*7f40*/  IMAD R212, R247, R2, R212 ;  /* 0x00000002f7d47224 */ /* 0x000fe200078e02d4 */
[----:B-1----:R-:W-:Y:S01]  /*7f50*/  IADD3 R10, R251, 0x11d, RZ ;  /* 0x0000011dfb0a7810 */ /* 0x002fe20007ffe0ff */
[C---:B------:R-:W-:Y:S01]  /*7f60*/  IMAD R211, R247.reuse, R3, R211 ;  /* 0x00000003f7d37224 */ /* 0x040fe200078e02d3 */
[----:B------:R-:W-:Y:S01]  /*7f70*/  IABS R202, R9 ;  /* 0x0000000900ca7213 */ /* 0x000fe20000000000 */
[C---:B------:R-:W-:Y:S01]  /*7f80*/  IMAD.HI.U32 R2, R248.reuse, R207, RZ ;  /* 0x000000cff8027227 */ /* 0x040fe200078e00ff */
[----:B------:R-:W-:Y:S01]  /*7f90*/  IABS R198, R10 ;  /* 0x0000000a00c67213 */ /* 0x000fe20000000000 */
[----:B------:R1:W-:Y:S01]  /*7fa0*/  STL [R1+0x4fd8], R7 ;  /* 0x004fd80701007387 */ /* 0x0003e20000100800 */
[----:B------:R-:W-:Y:S01]  /*7fb0*/  IABS R201, R8 ;  /* 0x0000000800c97213 */ /* 0x000fe20000000000 */
[C---:B------:R-:W-:Y:S01]  /*7fc0*/  IMAD.HI.U32 R3, R248.reuse, R206, RZ ;  /* 0x000000cef8037227 */ /* 0x040fe200078e00ff */
[----:B------:R-:W-:Y:S01]  /*7fd0*/  IABS R200, R7 ;  /* 0x0000000700c87213 */ /* 0x000fe20000000000 */
[----:B------:R4:W-:Y:S01]  /*7fe0*/  STL [R1+0x4ff0], R6 ;  /* 0x004ff00601007387 */ /* 0x0009e20000100800 */
[----:B------:R-:W-:Y:S01]  /*7ff0*/  IABS R199, R6 ;  /* 0x0000000600c77213 */ /* 0x000fe20000000000 */
[----:B------:R-:W-:Y:S01]  /*8000*/  IMAD R209, R247, R5, R209 ;  /* 0x00000005f7d17224 */ /* 0x000fe200078e02d1 */
[C---:B---3--:R-:W-:Y:S01]  /*8010*/  IADD3 R9, R251.reuse, 0x11e, RZ ;  /* 0x0000011efb097810 */ /* 0x048fe20007ffe0ff */
[----:B------:R-:W-:Y:S01]  /*8020*/  IMAD.MOV R0, RZ, RZ, -R0 ;  /* 0x000000ffff007224 */ /* 0x000fe200078e0a00 */
[----:B------:R3:W-:Y:S01]  /*8030*/  STL [R1+0x4f9c], R10 ;  /* 0x004f9c0a01007387 */ /* 0x0007e20000100800 */
[----:B------:R-:W-:Y:S01]  /*8040*/  IMAD.HI.U32 R5, R248, R204, RZ ;  /* 0x000000ccf8057227 */ /* 0x000fe200078e00ff */
[----:B--2---:R-:W-:-:S02]  /*8050*/  IADD3 R8, R251, 0x11f, RZ ;  /* 0x0000011ffb087810 */ /* 0x004fc40007ffe0ff */
[C---:B-1----:R-:W-:Y:S01]  /*8060*/  IADD3 R7, R251.reuse, 0x120, RZ ;  /* 0x00000120fb077810 */ /* 0x042fe20007ffe0ff */
[----:B------:R-:W-:Y:S01]  /*8070*/  IMAD.MOV R2, RZ, RZ, -R2 ;  /* 0x000000ffff027224 */ /* 0x000fe200078e0a02 */
[----:B----4-:R-:W-:Y:S01]  /*8080*/  IADD3 R6, R251, 0x121, RZ ;  /* 0x00000121fb067810 */ /* 0x010fe20007ffe0ff */
[----:B------:R-:W-:Y:S01]  /*8090*/  IMAD.MOV R3, RZ, RZ, -R3 ;  /* 0x000000ffff037224 */ /* 0x000fe200078e0a03 */
[----:B------:R1:W-:Y:S01]  /*80a0*/  STL [R1+0x4fb8], R9 ;  /* 0x004fb80901007387 */ /* 0x0003e20000100800 */
[----:B------:R-:W-:Y:S01]  /*80b0*/  IMAD R203, R247, R0, R203 ;  /* 0x00000000f7cb7224 */ /* 0x000fe200078e02cb */
[----:B---3--:R-:W-:Y:S01]  /*80c0*/  IADD3 R10, R251, 0x122, RZ ;  /* 0x00000122fb0a7810 */ /* 0x008fe20007ffe0ff */
[----:B------:R-:W-:Y:S01]  /*80d0*/  IMAD.MOV R5, RZ, RZ, -R5 ;  /* 0x000000ffff057224 */ /* 0x000fe200078e0a05 */
[----:B------:R-:W-:Y:S01]  /*80e0*/  IABS R196, R8 ;  /* 0x0000000800c47213 */ /* 0x000fe20000000000 */
[C---:B------:R-:W-:Y:S01]  /*80f0*/  IMAD.HI.U32 R0, R248.reuse, R198, RZ ;  /* 0x000000c6f8007227 */ /* 0x040fe200078e00ff */
[----:B------:R-:W-:Y:S01]  /*8100*/  IABS R193, R10 ;  /* 0x0000000a00c17213 */ /* 0x000fe20000000000 */
[----:B------:R2:W-:Y:S01]  /*8110*/  STL [R1+0x4fc8], R8 ;  /* 0x004fc80801007387 */ /* 0x0005e20000100800 */
[----:B------:R-:W-:Y:S01]  /*8120*/  IABS R195, R7 ;  /* 0x0000000700c37213 */ /* 0x000fe20000000000 */
[C---:B------:R-:W-:Y:S01]  /*8130*/  IMAD R207, R247.reuse, R2, R207 ;  /* 0x00000002f7cf7224 */ /* 0x040fe200078e02cf */
[----:B------:R-:W-:Y:S01]  /*8140*/  IABS R197, R9 ;  /* 0x0000000900c57213 */ /* 0x000fe20000000000 */
[C---:B------:R-:W-:Y:S01]  /*8150*/  IMAD R206, R247.reuse, R3, R206 ;  /* 0x00000003f7ce7224 */ /* 0x040fe200078e02ce */
[----:B------:R3:W-:Y:S01]  /*8160*/  STL [R1+0x4fec], R7 ;  /* 0x004fec0701007387 */ /* 0x0007e20000100800 */
[----:B------:R-:W-:Y:S01]  /*8170*/  IMAD R205, R247, R4, R205 ;  /* 0x00000004f7cd7224 */ /* 0x000fe200078e02cd */
[----:B-1----:R-:W-:Y:S01]  /*8180*/  IADD3 R9, R251, 0x123, RZ ;  /* 0x00000123fb097810 */ /* 0x002fe20007ffe0ff */
[----:B------:R-:W-:Y:S01]  /*8190*/  IMAD.HI.U32 R2, R248, R202, RZ ;  /* 0x000000caf8027227 */ /* 0x000fe200078e00ff */
[----:B------:R1:W-:Y:S01]  /*81a0*/  STL [R1+0x500c], R6 ;  /* 0x00500c0601007387 */ /* 0x0003e20000100800 */
[----:B------:R-:W-:-:S02]  /*81b0*/  IABS R194, R6 ;  /* 0x0000000600c27213 */ /* 0x000fc40000000000 */
[----:B------:R-:W-:Y:S01]  /*81c0*/  IMAD.HI.U32 R3, R248, R201, RZ ;  /* 0x000000c9f8037227 */ /* 0x000fe200078e00ff */
[----:B------:R-:W-:Y:S01]  /*81d0*/  IADD3 R2, -R2, RZ, RZ ;  /* 0x000000ff02027210 */ /* 0x000fe20007ffe1ff */
[----:B------:R4:W-:Y:S01]  /*81e0*/  STL [R1+0x4fb4], R10 ;  /* 0x004fb40a01007387 */ /* 0x0009e20000100800 */
[C---:B--2---:R-:W-:Y:S01]  /*81f0*/  IADD3 R8, R251.reuse, 0x124, RZ ;  /* 0x00000124fb087810 */ /* 0x044fe20007ffe0ff */
[C---:B------:R-:W-:Y:S01]  /*8200*/  IMAD.HI.U32 R4, R248.reuse, R200, RZ ;  /* 0x000000c8f8047227 */ /* 0x040fe200078e00ff */
[C---:B---3--:R-:W-:Y:S01]  /*8210*/  IADD3 R7, R251.reuse, 0x125, RZ ;  /* 0x00000125fb077810 */ /* 0x048fe20007ffe0ff */
[----:B------:R2:W-:Y:S01]  /*8220*/  STL [R1+0x4fd4], R9 ;  /* 0x004fd40901007387 */ /* 0x0005e20000100800 */
[----:B-1----:R-:W-:Y:S01]  /*8230*/  IADD3 R6, R251, 0x126, RZ ;  /* 0x00000126fb067810 */ /* 0x002fe20007ffe0ff */
[----:B------:R-:W-:Y:S01]  /*8240*/  IMAD R204, R247, R5, R204 ;  /* 0x00000005f7cc7224 */ /* 0x000fe200078e02cc */
[----:B------:R-:W-:Y:S01]  /*8250*/  IABS R190, R7 ;  /* 0x0000000700be7213 */ /* 0x000fe20000000000 */
[----:B------:R-:W-:Y:S01]  /*8260*/  IMAD.MOV R0, RZ, RZ, -R0 ;  /* 0x000000ffff007224 */ /* 0x000fe200078e0a00 */
[----:B------:R1:W-:Y:S01]  /*8270*/  STL [R1+0x4fe0], R8 ;  /* 0x004fe00801007387 */ /* 0x0003e20000100800 */
[----:B------:R-:W-:Y:S01]  /*8280*/  IMAD.HI.U32 R5, R248, R199, RZ ;  /* 0x000000c7f8057227 */ /* 0x000fe200078e00ff */
[----:B----4-:R-:W-:-:S02]  /*8290*/  IADD3 R10, R251, 0x127, RZ ;  /* 0x00000127fb0a7810 */ /* 0x010fc40007ffe0ff */
[----:B------:R-:W-:Y:S01]  /*82a0*/  IABS R192, R9 ;  /* 0x0000000900c07213 */ /* 0x000fe20000000000 */
[----:B------:R-:W-:Y:S01]  /*82b0*/  IMAD.MOV R3, RZ, RZ, -R3 ;  /* 0x000000ffff037224 */ /* 0x000fe200078e0a03 */
[----:B------:R-:W-:Y:S01]  /*82c0*/  IADD3 R5, -R5, RZ, RZ ;  /* 0x000000ff05057210 */ /* 0x000fe20007ffe1ff */
[----:B------:R-:W-:Y:S01]  /*82d0*/  IMAD.MOV R4, RZ, RZ, -R4 ;  /* 0x000000ffff047224 */ /* 0x000fe200078e0a04 */
[----:B------:R-:W-:Y:S01]  /*82e0*/  IABS R188, R10 ;  /* 0x0000000a00bc7213 */ /* 0x000fe20000000000 */
[C---:B------:R-:W-:Y:S01]  /*82f0*/  IMAD R198, R247.reuse, R0, R198 ;  /* 0x00000000f7c67224 */ /* 0x040fe200078e02c6 */
[----:B------:R3:W-:Y:S01]  /*8300*/  STL [R1+0x5008], R7 ;  /* 0x0050080701007387 */ /* 0x0007e20000100800 */
[----:B------:R-:W-:Y:S01]  /*8310*/  IMAD.HI.U32 R0, R248, R193, RZ ;  /* 0x000000c1f8007227 */ /* 0x000fe200078e00ff */
[----:B------:R-:W-:Y:S02]  /*8320*/  IABS R191, R8 ;  /* 0x0000000800bf7213 */ /* 0x000fe40000000000 */
[----:B------:R-:W-:Y:S01]  /*8330*/  STL [R1+0x5024], R6 ;  /* 0x0050240601007387 */ /* 0x000fe20000100800 */
[C---:B------:R-:W-:Y:S01]  /*8340*/  IMAD R201, R247.reuse, R3, R201 ;  /* 0x00000003f7c97224 */ /* 0x040fe200078e02c9 */
[----:B------:R-:W-:Y:S01]  /*8350*/  IADD3 R0, -R0, RZ, RZ ;  /* 0x000000ff00007210 */ /* 0x000fe20007ffe1ff */
[----:B------:R-:W-:Y:S01]  /*8360*/  IMAD R200, R247, R4, R200 ;  /* 0x00000004f7c87224 */ /* 0x000fe200078e02c8 */
[----:B--2---:R-:W-:Y:S01]  /*8370*/  IADD3 R9, R251, 0x128, RZ ;  /* 0x00000128fb097810 */ /* 0x004fe20007ffe0ff */
[----:B------:R-:W-:Y:S01]  /*8380*/  IMAD.HI.U32 R3, R248, R196, RZ ;  /* 0x000000c4f8037227 */ /* 0x000fe200078e00ff */
[----:B------:R2:W-:Y:S01]  /*8390*/  STL [R1+0x4fd0], R10 ;  /* 0x004fd00a01007387 */ /* 0x0005e20000100800 */
[----:B------:R-:W-:-:S02]  /*83a0*/  IABS R189, R6 ;  /* 0x0000000600bd7213 */ /* 0x000fc40000000000 */
[C---:B------:R-:W-:Y:S01]  /*83b0*/  IMAD.HI.U32 R4, R248.reuse, R195, RZ ;  /* 0x000000c3f8047227 */ /* 0x040fe200078e00ff */
[----:B------:R-:W-:Y:S01]  /*83c0*/  IADD3 R3, -R3, RZ, RZ ;  /* 0x000000ff03037210 */ /* 0x000fe20007ffe1ff */
[----:B------:R4:W-:Y:S01]  /*83d0*/  STL [R1+0x4fe8], R9 ;  /* 0x004fe80901007387 */ /* 0x0009e20000100800 */
[----:B-1----:R-:W-:Y:S01]  /*83e0*/  IADD3 R8, R251, 0x129, RZ ;  /* 0x00000129fb087810 */ /* 0x002fe20007ffe0ff */
[----:B------:R-:W-:Y:S01]  /*83f0*/  IMAD R202, R247, R2, R202 ;  /* 0x00000002f7ca7224 */ /* 0x000fe200078e02ca */
[C---:B---3--:R-:W-:Y:S01]  /*8400*/  IADD3 R7, R251.reuse, 0x12a, RZ ;  /* 0x0000012afb077810 */ /* 0x048fe20007ffe0ff */
[C---:B------:R-:W-:Y:S01]  /*8410*/  IMAD.HI.U32 R2, R248.reuse, R197, RZ ;  /* 0x000000c5f8027227 */ /* 0x040fe200078e00ff */
[C---:B--2---:R-:W-:Y:S01]  /*8420*/  IADD3 R10, R251.reuse, 0x12c, RZ ;  /* 0x0000012cfb0a7810 */ /* 0x044fe20007ffe0ff */
[----:B------:R1:W-:Y:S01]  /*8430*/  STL [R1+0x4ff4], R8 ;  /* 0x004ff40801007387 */ /* 0x0003e20000100800 */
[----:B------:R-:W-:Y:S01]  /*8440*/  IADD3 R6, R251, 0x12b, RZ ;  /* 0x0000012bfb067810 */ /* 0x000fe20007ffe0ff */
[----:B------:R-:W-:Y:S01]  /*8450*/  IMAD R199, R247, R5, R199 ;  /* 0x00000005f7c77224 */ /* 0x000fe200078e02c7 */
[----:B------:R-:W-:Y:S01]  /*8460*/  IABS R183, R10 ;  /* 0x0000000a00b77213 */ /* 0x000fe20000000000 */
[----:B------:R-:W-:Y:S01]  /*8470*/  IMAD.MOV R4, RZ, RZ, -R4 ;  /* 0x000000ffff047224 */ /* 0x000fe200078e0a04 */
[----:B------:R-:W-:Y:S01]  /*8480*/  IABS R187, R9 ;  /* 0x0000000900bb7213 */ /* 0x000fe20000000000 */
[----:B------:R-:W-:Y:S01]  /*8490*/  IMAD.HI.U32 R5, R248, R194, RZ ;  /* 0x000000c2f8057227 */ /* 0x000fe200078e00ff */
[----:B------:R2:W-:Y:S01]  /*84a0*/  STL [R1+0x5020], R7 ;  /* 0x0050200701007387 */ /* 0x0005e20000100800 */
[----:B------:R-:W-:-:S02]  /*84b0*/  IABS R186, R8 ;  /* 0x0000000800ba7213 */ /* 0x000fc40000000000 */
[----:B------:R-:W-:Y:S01]  /*84c0*/  IMAD.MOV R2, RZ, RZ, -R2 ;  /* 0x000000ffff027224 */ /* 0x000fe200078e0a02 */
[----:B------:R-:W-:Y:S01]  /*84d0*/  IABS R185, R7 ;  /* 0x0000000700b97213 */ /* 0x000fe20000000000 */
[C---:B------:R-:W-:Y:S01]  /*84e0*/  IMAD R195, R247.reuse, R4, R195 ;  /* 0x00000004f7c37224 */ /* 0x040fe200078e02c3 */
[----:B------:R-:W-:Y:S01]  /*84f0*/  STL [R1+0x5038], R6 ;  /* 0x0050380601007387 */ /* 0x000fe20000100800 */
[----:B------:R-:W-:Y:S01]  /*8500*/  IMAD R193, R247, R0, R193 ;  /* 0x00000000f7c17224 */ /* 0x000fe200078e02c1 */
[----:B------:R-:W-:Y:S01]  /*8510*/  IABS R184, R6 ;  /* 0x0000000600b87213 */ /* 0x000fe20000000000 */
[----:B------:R-:W-:Y:S01]  /*8520*/  IMAD.MOV R5, RZ, RZ, -R5 ;  /* 0x000000ffff057224 */ /* 0x000fe200078e0a05 */
[----:B------:R3:W-:Y:S01]  /*8530*/  STL [R1+0x4fe4], R10 ;  /* 0x004fe40a01007387 */ /* 0x0007e20000100800 */
[C---:B------:R-:W-:Y:S01]  /*8540*/  IMAD.HI.U32 R4, R248.reuse, R190, RZ ;  /* 0x000000bef8047227 */ /* 0x040fe200078e00ff */
[C---:B----4-:R-:W-:Y:S02]  /*8550*/  IADD3 R9, R251.reuse, 0x12d, RZ ;  /* 0x0000012dfb097810 */ /* 0x050fe40007ffe0ff */
[C---:B-1----:R-:W-:Y:S01]  /*8560*/  IADD3 R8, R251.reuse, 0x12e, RZ ;  /* 0x0000012efb087810 */ /* 0x042fe20007ffe0ff */
[----:B------:R-:W-:Y:S01]  /*8570*/  IMAD.HI.U32 R0, R248, R188, RZ ;  /* 0x000000bcf8007227 */ /* 0x000fe200078e00ff */
[----:B------:R-:W-:Y:S01]  /*8580*/  IADD3 R4, -R4, RZ, RZ ;  /* 0x000000ff04047210 */ /* 0x000fe20007ffe1ff */
[----:B------:R1:W-:Y:S01]  /*8590*/  STL [R1+0x5004], R9 ;  /* 0x0050040901007387 */ /* 0x0003e20000100800 */
[----:B--2---:R-:W-:Y:S01]  /*85a0*/  IADD3 R7, R251, 0x12f, RZ ;  /* 0x0000012ffb077810 */ /* 0x004fe20007ffe0ff */
[----:B------:R-:W-:Y:S01]  /*85b0*/  IMAD R197, R247, R2, R197 ;  /* 0x00000002f7c57224 */ /* 0x000fe200078e02c5 */
[----:B---3--:R-:W-:Y:S01]  /*85c0*/  IADD3 R10, R251, 0x131, RZ ;  /* 0x00000131fb0a7810 */ /* 0x008fe20007ffe0ff */
[----:B------:R-:W-:Y:S01]  /*85d0*/  IMAD R196, R247, R3, R196 ;  /* 0x00000003f7c47224 */ /* 0x000fe200078e02c4 */
[----:B------:R-:W-:Y:S01]  /*85e0*/  IADD3 R6, R251, 0x130, RZ ;  /* 0x00000130fb067810 */ /* 0x000fe20007ffe0ff */
        /* <DEDUP_REMOVED lines=9> */
[----:B-1----:R-:W-:Y:S01]  /*8680*/  IADD3 R9, R251, 0x132, RZ ;  /* 0x00000132fb097810 */ /* 0x002fe20007ffe0ff */
[----:B------:R-:W-:Y:S01]  /*8690*/  IMAD.MOV R0, RZ, RZ, -R0 ;  /* 0x000000ffff007224 */ /* 0x000fe200078e0a00 */
[----:B------:R1:W-:Y:S01]  /*86a0*/  STL [R1+0x504c], R6 ;  /* 0x00504c0601007387 */ /* 0x0003e20000100800 */
[----:B------:R-:W-:Y:S01]  /*86b0*/  IMAD.HI.U32 R5, R248, R189, RZ ;  /* 0x000000bdf8057227 */ /* 0x000fe200078e00ff */
[----:B------:R-:W-:-:S02]  /*86c0*/  IABS R179, R6 ;  /* 0x0000000600b37213 */ /* 0x000fc40000000000 */
[----:B------:R4:W-:Y:S01]  /*86d0*/  STL [R1+0x5000], R10 ;  /* 0x0050000a01007387 */ /* 0x0009e20000100800 */
[----:B------:R-:W-:Y:S01]  /*86e0*/  IMAD.MOV R2, RZ, RZ, -R2 ;  /* 0x000000ffff027224 */ /* 0x000fe200078e0a02 */
[C---:B--2---:R-:W-:Y:S01]  /*86f0*/  IADD3 R8, R251.reuse, 0x133, RZ ;  /* 0x00000133fb087810 */ /* 0x044fe20007ffe0ff */
[----:B------:R-:W-:Y:S01]  /*8700*/  IMAD.MOV R3, RZ, RZ, -R3 ;  /* 0x000000ffff037224 */ /* 0x000fe200078e0a03 */
[----:B---3--:R-:W-:Y:S01]  /*8710*/  IADD3 R7, R251, 0x134, RZ ;  /* 0x00000134fb077810 */ /* 0x008fe20007ffe0ff */
[----:B------:R-:W-:Y:S01]  /*8720*/  IMAD R188, R247, R0, R188 ;  /* 0x00000000f7bc7224 */ /* 0x000fe200078e02bc */
[C---:B-1----:R-:W-:Y:S01]  /*8730*/  IADD3 R6, R251.reuse, 0x135, RZ ;  /* 0x00000135fb067810 */ /* 0x042fe20007ffe0ff */
[----:B------:R-:W-:Y:S01]  /*8740*/  IMAD.MOV R5, RZ, RZ, -R5 ;  /* 0x000000ffff057224 */ /* 0x000fe200078e0a05 */
[----:B------:R1:W-:Y:S01]  /*8750*/  STL [R1+0x501c], R9 ;  /* 0x00501c0901007387 */ /* 0x0003e20000100800 */
[----:B------:R-:W-:Y:S01]  /*8760*/  IMAD.HI.U32 R0, R248, R183, RZ ;  /* 0x000000b7f8007227 */ /* 0x000fe200078e00ff */
[----:B----4-:R-:W-:-:S02]  /*8770*/  IADD3 R10, R251, 0x136, RZ ;  /* 0x00000136fb0a7810 */ /* 0x010fc40007ffe0ff */
[----:B------:R-:W-:Y:S01]  /*8780*/  IABS R175, R7 ;  /* 0x0000000700af7213 */ /* 0x000fe20000000000 */
[C---:B------:R-:W-:Y:S01]  /*8790*/  IMAD R192, R247.reuse, R2, R192 ;  /* 0x00000002f7c07224 */ /* 0x040fe200078e02c0 */
[----:B------:R-:W-:Y:S01]  /*87a0*/  IABS R173, R10 ;  /* 0x0000000a00ad7213 */ /* 0x000fe20000000000 */
[C---:B------:R-:W-:Y:S01]  /*87b0*/  IMAD R191, R247.reuse, R3, R191 ;  /* 0x00000003f7bf7224 */ /* 0x040fe200078e02bf */
[----:B------:R2:W-:Y:S01]  /*87c0*/  STL [R1+0x5028], R8 ;  /* 0x0050280801007387 */ /* 0x0005e20000100800 */
[----:B------:R-:W-:Y:S01]  /*87d0*/  IMAD R190, R247, R4, R190 ;  /* 0x00000004f7be7224 */ /* 0x000fe200078e02be */
[----:B------:R-:W-:Y:S01]  /*87e0*/  IABS R177, R9 ;  /* 0x0000000900b17213 */ /* 0x000fe20000000000 */
[C---:B------:R-:W-:Y:S01]  /*87f0*/  IMAD.HI.U32 R2, R248.reuse, R187, RZ ;  /* 0x000000bbf8027227 */ /* 0x040fe200078e00ff */
[----:B------:R3:W-:Y:S01]  /*8800*/  STL [R1+0x5048], R7 ;  /* 0x0050480701007387 */ /* 0x0007e20000100800 */
[----:B------:R-:W-:Y:S02]  /*8810*/  IABS R176, R8 ;  /* 0x0000000800b07213 */ /* 0x000fe40000000000 */
[----:B------:R-:W-:Y:S01]  /*8820*/  IMAD.HI.U32 R3, R248, R186, RZ ;  /* 0x000000baf8037227 */ /* 0x000fe200078e00ff */
[----:B------:R-:W-:Y:S01]  /*8830*/  IADD3 R2, -R2, RZ, RZ ;  /* 0x000000ff02027210 */ /* 0x000fe20007ffe1ff */
[----:B------:R4:W-:Y:S01]  /*8840*/  STL [R1+0x5060], R6 ;  /* 0x0050600601007387 */ /* 0x0009e20000100800 */
[C---:B-1----:R-:W-:Y:S01]  /*8850*/  IADD3 R9, R251.reuse, 0x137, RZ ;  /* 0x00000137fb097810 */ /* 0x042fe20007ffe0ff */
[C---:B------:R-:W-:Y:S01]  /*8860*/  IMAD.HI.U32 R4, R248.reuse, R185, RZ ;  /* 0x000000b9f8047227 */ /* 0x040fe200078e00ff */
[----:B------:R-:W-:Y:S01]  /*8870*/  IABS R174, R6 ;  /* 0x0000000600ae7213 */ /* 0x000fe20000000000 */
[----:B------:R1:W-:Y:S01]  /*8880*/  STL [R1+0x5018], R10 ;  /* 0x0050180a01007387 */ /* 0x0003e20000100800 */
[----:B--2---:R-:W-:Y:S01]  /*8890*/  IADD3 R8, R251, 0x138, RZ ;  /* 0x00000138fb087810 */ /* 0x004fe20007ffe0ff */
[----:B------:R-:W-:Y:S01]  /*88a0*/  IMAD R189, R247, R5, R189 ;  /* 0x00000005f7bd7224 */ /* 0x000fe200078e02bd */
[C---:B---3--:R-:W-:Y:S01]  /*88b0*/  IADD3 R7, R251.reuse, 0x139, RZ ;  /* 0x00000139fb077810 */ /* 0x048fe20007ffe0ff */
[----:B------:R-:W-:Y:S01]  /*88c0*/  IMAD.MOV R0, RZ, RZ, -R0 ;  /* 0x000000ffff007224 */ /* 0x000fe200078e0a00 */
[----:B------:R2:W-:Y:S01]  /*88d0*/  STL [R1+0x5030], R9 ;  /* 0x0050300901007387 */ /* 0x0005e20000100800 */
[----:B------:R-:W-:Y:S01]  /*88e0*/  IMAD.HI.U32 R5, R248, R184, RZ ;  /* 0x000000b8f8057227 */ /* 0x000fe200078e00ff */
[----:B----4-:R-:W-:-:S02]  /*88f0*/  IADD3 R6, R251, 0x13a, RZ ;  /* 0x0000013afb067810 */ /* 0x010fc40007ffe0ff */
[----:B------:R3:W-:Y:S01]  /*8900*/  STL [R1+0x503c], R8 ;  /* 0x00503c0801007387 */ /* 0x0007e20000100800 */
[----:B------:R-:W-:Y:S01]  /*8910*/  IMAD.MOV R3, RZ, RZ, -R3 ;  /* 0x000000ffff037224 */ /* 0x000fe200078e0a03 */
[----:B------:R-:W-:Y:S01]  /*8920*/  IADD3 R5, -R5, RZ, RZ ;  /* 0x000000ff05057210 */ /* 0x000fe20007ffe1ff */
[----:B------:R-:W-:Y:S01]  /*8930*/  IMAD.MOV R4, RZ, RZ, -R4 ;  /* 0x000000ffff047224 */ /* 0x000fe200078e0a04 */
[----:B-1----:R-:W-:Y:S01]  /*8940*/  IADD3 R10, R251, 0x13b, RZ ;  /* 0x0000013bfb0a7810 */ /* 0x002fe20007ffe0ff */
[C---:B------:R-:W-:Y:S01]  /*8950*/  IMAD R183, R247.reuse, R0, R183 ;  /* 0x00000000f7b77224 */ /* 0x040fe200078e02b7 */
[----:B------:R-:W-:Y:S01]  /*8960*/  IABS R172, R9 ;  /* 0x0000000900ac7213 */ /* 0x000fe20000000000 */
[----:B------:R-:W-:Y:S01]  /*8970*/  IMAD.HI.U32 R0, R248, R178, RZ ;  /* 0x000000b2f8007227 */ /* 0x000fe200078e00ff */
[----:B------:R-:W-:Y:S01]  /*8980*/  IABS R168, R10 ;  /* 0x0000000a00a87213 */ /* 0x000fe20000000000 */
[----:B------:R1:W-:Y:S01]  /*8990*/  STL [R1+0x505c], R7 ;  /* 0x00505c0701007387 */ /* 0x0003e20000100800 */
[----:B------:R-:W-:Y:S01]  /*89a0*/  IABS R171, R8 ;  /* 0x0000000800ab7213 */ /* 0x000fe20000000000 */
[C---:B------:R-:W-:Y:S01]  /*89b0*/  IMAD R186, R247.reuse, R3, R186 ;  /* 0x00000003f7ba7224 */ /* 0x040fe200078e02ba */
[----:B------:R-:W-:Y:S01]  /*89c0*/  IADD3 R0, -R0, RZ, RZ ;  /* 0x000000ff00007210 */ /* 0x000fe20007ffe1ff */
[----:B------:R-:W-:Y:S01]  /*89d0*/  IMAD R185, R247, R4, R185 ;  /* 0x00000004f7b97224 */ /* 0x000fe200078e02b9 */
[----:B------:R-:W-:Y:S01]  /*89e0*/  IABS R170, R7 ;  /* 0x0000000700aa7213 */ /* 0x000fe20000000000 */
[----:B------:R-:W-:Y:S01]  /*89f0*/  IMAD.HI.U32 R3, R248, R181, RZ ;  /* 0x000000b5f8037227 */ /* 0x000fe200078e00ff */
[----:B------:R4:W-:Y:S01]  /*8a00*/  STL [R1+0x5074], R6 ;  /* 0x0050740601007387 */ /* 0x0009e20000100800 */
[----:B------:R-:W-:-:S02]  /*8a10*/  IABS R169, R6 ;  /* 0x0000000600a97213 */ /* 0x000fc40000000000 */
[C---:B------:R-:W-:Y:S01]  /*8a20*/  IMAD.HI.U32 R4, R248.reuse, R180, RZ ;  /* 0x000000b4f8047227 */ /* 0x040fe200078e00ff */
[----:B------:R-:W-:Y:S01]  /*8a30*/  IADD3 R3, -R3, RZ, RZ ;  /* 0x000000ff03037210 */ /* 0x000fe20007ffe1ff */
[----:B------:R4:W-:Y:S01]  /*8a40*/  STL [R1+0x502c], R10 ;  /* 0x00502c0a01007387 */ /* 0x0009e20000100800 */
[----:B--2---:R-:W-:Y:S01]  /*8a50*/  IADD3 R9, R251, 0x13c, RZ ;  /* 0x0000013cfb097810 */ /* 0x004fe20007ffe0ff */
[----:B------:R-:W-:Y:S01]  /*8a60*/  IMAD R187, R247, R2, R187 ;  /* 0x00000002f7bb7224 */ /* 0x000fe200078e02bb */
[C---:B---3--:R-:W-:Y:S01]  /*8a70*/  IADD3 R8, R251.reuse, 0x13d, RZ ;  /* 0x0000013dfb087810 */ /* 0x048fe20007ffe0ff */
[C---:B------:R-:W-:Y:S01]  /*8a80*/  IMAD.HI.U32 R2, R248.reuse, R182, RZ ;  /* 0x000000b6f8027227 */ /* 0x040fe200078e00ff */
[C---:B-1----:R-:W-:Y:S01]  /*8a90*/  IADD3 R7, R251.reuse, 0x13e, RZ ;  /* 0x0000013efb077810 */ /* 0x042fe20007ffe0ff */
[----:B------:R1:W-:Y:S01]  /*8aa0*/  STL [R1+0x5044], R9 ;  /* 0x0050440901007387 */ /* 0x0003e20000100800 */
[----:B----4-:R-:W-:Y:S01]  /*8ab0*/  IADD3 R6, R251, 0x13f, RZ ;  /* 0x0000013ffb067810 */ /* 0x010fe20007ffe0ff */
[----:B------:R-:W-:Y:S01]  /*8ac0*/  IMAD R184, R247, R5, R184 ;  /* 0x00000005f7b87224 */ /* 0x000fe200078e02b8 */
[----:B------:R-:W-:Y:S01]  /*8ad0*/  IABS R166, R8 ;  /* 0x0000000800a67213 */ /* 0x000fe20000000000 */
[----:B------:R-:W-:Y:S01]  /*8ae0*/  IMAD.MOV R4, RZ, RZ, -R4 ;  /* 0x000000ffff047224 */ /* 0x000fe200078e0a04 */
[----:B------:R-:W-:Y:S01]  /*8af0*/  IADD3 R10, R251, 0x140, RZ ;  /* 0x00000140fb0a7810 */ /* 0x000fe20007ffe0ff */
[C---:B------:R-:W-:Y:S01]  /*8b00*/  IMAD.HI.U32 R5, R248.reuse, R179, RZ ;  /* 0x000000b3f8057227 */ /* 0x040fe200078e00ff */
[----:B------:R-:W-:Y:S01]  /*8b10*/  IABS R165, R7 ;  /* 0x0000000700a57213 */ /* 0x000fe20000000000 */
[----:B------:R2:W-:Y:S01]  /*8b20*/  STL [R1+0x5050], R8 ;  /* 0x0050500801007387 */ /* 0x0005e20000100800 */
[----:B------:R-:W-:Y:S01]  /*8b30*/  IABS R163, R10 ;  /* 0x0000000a00a37213 */ /* 0x000fe20000000000 */
[----:B------:R-:W-:Y:S01]  /*8b40*/  IMAD.MOV R2, RZ, RZ, -R2 ;  /* 0x000000ffff027224 */ /* 0x000fe200078e0a02 */
[----:B------:R-:W-:Y:S01]  /*8b50*/  IABS R167, R9 ;  /* 0x0000000900a77213 */ /* 0x000fe20000000000 */
[C---:B------:R-:W-:Y:S01]  /*8b60*/  IMAD R180, R247.reuse, R4, R180 ;  /* 0x00000004f7b47224 */ /* 0x040fe200078e02b4 */
[----:B------:R3:W-:Y:S01]  /*8b70*/  STL [R1+0x5070], R7 ;  /* 0x0050700701007387 */ /* 0x0007e20000100800 */
[----:B------:R-:W-:Y:S01]  /*8b80*/  IMAD R178, R247, R0, R178 ;  /* 0x00000000f7b27224 */ /* 0x000fe200078e02b2 */
[----:B-1----:R-:W-:Y:S01]  /*8b90*/  IADD3 R9, R251, 0x141, RZ ;  /* 0x00000141fb097810 */ /* 0x002fe20007ffe0ff */
[----:B------:R-:W-:Y:S01]  /*8ba0*/  IMAD.MOV R5, RZ, RZ, -R5 ;  /* 0x000000ffff057224 */ /* 0x000fe200078e0a05 */
[----:B------:R1:W-:Y:S01]  /*8bb0*/  STL [R1+0x508c], R6 ;  /* 0x00508c0601007387 */ /* 0x0003e20000100800 */
[----:B------:R-:W-:Y:S01]  /*8bc0*/  IMAD.HI.U32 R4, R248, R175, RZ ;  /* 0x000000aff8047227 */ /* 0x000fe200078e00ff */
[----:B------:R-:W-:-:S02]  /*8bd0*/  IABS R164, R6 ;  /* 0x0000000600a47213 */ /* 0x000fc40000000000 */
[----:B------:R4:W-:Y:S01]  /*8be0*/  STL [R1+0x5040], R10 ;  /* 0x0050400a01007387 */ /* 0x0009e20000100800 */
[----:B------:R-:W-:Y:S01]  /*8bf0*/  IMAD.HI.U32 R0, R248, R173, RZ ;  /* 0x000000adf8007227 */ /* 0x000fe200078e00ff */
[----:B------:R-:W-:Y:S02]  /*8c00*/  IADD3 R4, -R4, RZ, RZ ;  /* 0x000000ff04047210 */ /* 0x000fe40007ffe1ff */
[----:B--2---:R-:W-:Y:S01]  /*8c10*/  IADD3 R8, R251, 0x142, RZ ;  /* 0x00000142fb087810 */ /* 0x004fe20007ffe0ff */
[----:B------:R-:W-:Y:S01]  /*8c20*/  IMAD R182, R247, R2, R182 ;  /* 0x00000002f7b67224 */ /* 0x000fe200078e02b6 */
[----:B---3--:R-:W-:Y:S01]  /*8c30*/  IADD3 R7, R251, 0x143, RZ ;  /* 0x00000143fb077810 */ /* 0x008fe20007ffe0ff */
[----:B------:R-:W-:Y:S01]  /*8c40*/  IMAD R181, R247, R3, R181 ;  /* 0x00000003f7b57224 */ /* 0x000fe200078e02b5 */
[C---:B-1----:R-:W-:Y:S01]  /*8c50*/  IADD3 R6, R251.reuse, 0x144, RZ ;  /* 0x00000144fb067810 */ /* 0x042fe20007ffe0ff */
[C---:B------:R-:W-:Y:S01]  /*8c60*/  IMAD.HI.U32 R2, R248.reuse, R177, RZ ;  /* 0x000000b1f8027227 */ /* 0x040fe200078e00ff */
[----:B----4-:R-:W-:Y:S01]  /*8c70*/  IADD3 R10, R251, 0x145, RZ ;  /* 0x00000145fb0a7810 */ /* 0x010fe20007ffe0ff */
[----:B------:R1:W-:Y:S01]  /*8c80*/  STL [R1+0x5058], R9 ;  /* 0x0050580901007387 */ /* 0x0003e20000100800 */
[----:B------:R-:W-:Y:S01]  /*8c90*/  IABS R160, R7 ;  /* 0x0000000700a07213 */ /* 0x000fe20000000000 */
[C---:B------:R-:W-:Y:S01]  /*8ca0*/  IMAD.HI.U32 R3, R248.reuse, R176, RZ ;  /* 0x000000b0f8037227 */ /* 0x040fe200078e00ff */
[----:B------:R-:W-:Y:S01]  /*8cb0*/  IABS R158, R10 ;  /* 0x0000000a009e7213 */ /* 0x000fe20000000000 */
[----:B------:R2:W-:Y:S01]  /*8cc0*/  STL [R1+0x5064], R8 ;  /* 0x0050640801007387 */ /* 0x0005e20000100800 */
[----:B------:R-:W-:Y:S01]  /*8cd0*/  IABS R162, R9 ;  /* 0x0000000900a27213 */ /* 0x000fe20000000000 */
[----:B------:R-:W-:Y:S01]  /*8ce0*/  IMAD R179, R247, R5, R179 ;  /* 0x00000005f7b37224 */ /* 0x000fe200078e02b3 */
[----:B------:R-:W-:Y:S01]  /*8cf0*/  IABS R161, R8 ;  /* 0x0000000800a17213 */ /* 0x000fe20000000000 */
[----:B------:R-:W-:Y:S01]  /*8d00*/  IMAD.MOV R0, RZ, RZ, -R0 ;  /* 0x000000ffff007224 */ /* 0x000fe200078e0a00 */
[----:B------:R3:W-:Y:S01]  /*8d10*/  STL [R1+0x5088], R7 ;  /* 0x0050880701007387 */ /* 0x0007e20000100800 */
[----:B------:R-:W-:Y:S01]  /*8d20*/  IMAD.HI.U32 R5, R248, R174, RZ ;  /* 0x000000aef8057227 */ /* 0x000fe200078e00ff */
[----:B-1----:R-:W-:-:S02]  /*8d30*/  IADD3 R9, R251, 0x146, RZ ;  /* 0x00000146fb097810 */ /* 0x002fc40007ffe0ff */
[----:B------:R1:W-:Y:S01]  /*8d40*/  STL [R1+0x50a4], R6 ;  /* 0x0050a40601007387 */ /* 0x0003e20000100800 */
[----:B------:R-:W-:Y:S01]  /*8d50*/  IMAD.MOV R2, RZ, RZ, -R2 ;  /* 0x000000ffff027224 */ /* 0x000fe200078e0a02 */
[----:B------:R-:W-:Y:S01]  /*8d60*/  IABS R159, R6 ;  /* 0x00000006009f7213 */ /* 0x000fe20000000000 */
[----:B------:R-:W-:Y:S01]  /*8d70*/  IMAD.MOV R3, RZ, RZ, -R3 ;  /* 0x000000ffff037224 */ /* 0x000fe200078e0a03 */
[----:B------:R4:W-:Y:S01]  /*8d80*/  STL [R1+0x5054], R10 ;  /* 0x0050540a01007387 */ /* 0x0009e20000100800 */
[----:B------:R-:W-:Y:S01]  /*8d90*/  IMAD R173, R247, R0, R173 ;  /* 0x00000000f7ad7224 */ /* 0x000fe200078e02ad */
[C---:B--2---:R-:W-:Y:S01]  /*8da0*/  IADD3 R8, R251.reuse, 0x147, RZ ;  /* 0x00000147fb087810 */ /* 0x044fe20007ffe0ff */
[----:B------:R-:W-:Y:S01]  /*8db0*/  IMAD.MOV R5, RZ, RZ, -R5 ;  /* 0x000000ffff057224 */ /* 0x000fe200078e0a05 */
[C---:B---3--:R-:W-:Y:S01]  /*8dc0*/  IADD3 R7, R251.reuse, 0x148, RZ ;  /* 0x00000148fb077810 */ /* 0x048fe20007ffe0ff */
[C---:B------:R-:W-:Y:S01]  /*8dd0*/  IMAD.HI.U32 R0, R248.reuse, R168, RZ ;  /* 0x000000a8f8007227 */ /* 0x040fe200078e00ff */
[----:B-1----:R-:W-:Y:S01]  /*8de0*/  IADD3 R6, R251, 0x149, RZ ;  /* 0x00000149fb067810 */ /* 0x002fe20007ffe0ff */
[----:B------:R1:W-:Y:S01]  /*8df0*/  STL [R1+0x506c], R9 ;  /* 0x00506c0901007387 */ /* 0x0003e20000100800 */
[----:B------:R-:W-:Y:S01]  /*8e00*/  IABS R157, R9 ;  /* 0x00000009009d7213 */ /* 0x000fe20000000000 */
[----:B------:R-:W-:Y:S01]  /*8e10*/  IMAD R177, R247, R2, R177 ;  /* 0x00000002f7b17224 */ /* 0x000fe200078e02b1 */
[----:B----4-:R-:W-:Y:S01]  /*8e20*/  IADD3 R10, R251, 0x14a, RZ ;  /* 0x0000014afb0a7810 */ /* 0x010fe20007ffe0ff */
[C---:B------:R-:W-:Y:S01]  /*8e30*/  IMAD R176, R247.reuse, R3, R176 ;  /* 0x00000003f7b07224 */ /* 0x040fe200078e02b0 */
[----:B------:R2:W-:Y:S01]  /*8e40*/  STL [R1+0x507c], R8 ;  /* 0x00507c0801007387 */ /* 0x0005e20000100800 */
[----:B------:R-:W-:Y:S01]  /*8e50*/  IMAD R175, R247, R4, R175 ;  /* 0x00000004f7af7224 */ /* 0x000fe200078e02af */
[----:B------:R-:W-:Y:S01]  /*8e60*/  IABS R153, R10 ;  /* 0x0000000a00997213 */ /* 0x000fe20000000000 */
[----:B------:R-:W-:Y:S01]  /*8e70*/  IMAD.HI.U32 R2, R248, R172, RZ ;  /* 0x000000acf8027227 */ /* 0x000fe200078e00ff */
[----:B------:R3:W-:Y:S01]  /*8e80*/  STL [R1+0x50a0], R7 ;  /* 0x0050a00701007387 */ /* 0x0007e20000100800 */
[----:B------:R-:W-:-:S02]  /*8e90*/  IABS R156, R8 ;  /* 0x00000008009c7213 */ /* 0x000fc40000000000 */
[----:B------:R-:W-:Y:S01]  /*8ea0*/  IMAD.HI.U32 R3, R248, R171, RZ ;  /* 0x000000abf8037227 */ /* 0x000fe200078e00ff */
[----:B------:R-:W-:Y:S01]  /*8eb0*/  IADD3 R2, -R2, RZ, RZ ;  /* 0x000000ff02027210 */ /* 0x000fe20007ffe1ff */
[----:B------:R4:W-:Y:S01]  /*8ec0*/  STL [R1+0x50c0], R6 ;  /* 0x0050c00601007387 */ /* 0x0009e20000100800 */
[----:B------:R-:W-:Y:S01]  /*8ed0*/  IABS R155, R7 ;  /* 0x00000007009b7213 */ /* 0x000fe20000000000 */
[C---:B------:R-:W-:Y:S01]  /*8ee0*/  IMAD.HI.U32 R4, R248.reuse, R170, RZ ;  /* 0x000000aaf8047227 */ /* 0x040fe200078e00ff */
[----:B------:R-:W-:Y:S01]  /*8ef0*/  IABS R154, R6 ;  /* 0x00000006009a7213 */ /* 0x000fe20000000000 */
[----:B------:R4:W-:Y:S01]  /*8f00*/  STL [R1+0x5068], R10 ;  /* 0x0050680a01007387 */ /* 0x0009e20000100800 */
[----:B-1----:R-:W-:Y:S01]  /*8f10*/  IADD3 R9, R251, 0x14b, RZ ;  /* 0x0000014bfb097810 */ /* 0x002fe20007ffe0ff */
[----:B------:R-:W-:Y:S01]  /*8f20*/  IMAD R174, R247, R5, R174 ;  /* 0x00000005f7ae7224 */ /* 0x000fe200078e02ae */
[C---:B--2---:R-:W-:Y:S01]  /*8f30*/  IADD3 R8, R251.reuse, 0x14c, RZ ;  /* 0x0000014cfb087810 */ /* 0x044fe20007ffe0ff */
[----:B------:R-:W-:Y:S01]  /*8f40*/  IMAD.MOV R0, RZ, RZ, -R0 ;  /* 0x000000ffff007224 */ /* 0x000fe200078e0a00 */
[C---:B---3--:R-:W-:Y:S01]  /*8f50*/  IADD3 R7, R251.reuse, 0x14d, RZ ;  /* 0x0000014dfb077810 */ /* 0x048fe20007ffe0ff */
[C---:B------:R-:W-:Y:S01]  /*8f60*/  IMAD.HI.U32 R5, R248.reuse, R169, RZ ;  /* 0x000000a9f8057227 */ /* 0x040fe200078e00ff */
[----:B----4-:R-:W-:Y:S01]  /*8f70*/  IADD3 R6, R251, 0x14e, RZ ;  /* 0x0000014efb067810 */ /* 0x010fe20007ffe0ff */
[----:B------:R1:W-:Y:S01]  /*8f80*/  STL [R1+0x5084], R9 ;  /* 0x0050840901007387 */ /* 0x0003e20000100800 */
[----:B------:R-:W-:Y:S01]  /*8f90*/  IABS R151, R8 ;  /* 0x0000000800977213 */ /* 0x000fe20000000000 */
[----:B------:R-:W-:Y:S01]  /*8fa0*/  IMAD.MOV R3, RZ, RZ, -R3 ;  /* 0x000000ffff037224 */ /* 0x000fe200078e0a03 */
[----:B------:R-:W-:Y:S01]  /*8fb0*/  IADD3 R5, -R5, RZ, RZ ;  /* 0x000000ff05057210 */ /* 0x000fe20007ffe1ff */
[----:B------:R-:W-:Y:S01]  /*8fc0*/  IMAD.MOV R4, RZ, RZ, -R4 ;  /* 0x000000ffff047224 */ /* 0x000fe200078e0a04 */
[----:B------:R-:W-:Y:S01]  /*8fd0*/  IADD3 R10, R251, 0x14f, RZ ;  /* 0x0000014ffb0a7810 */ /* 0x000fe20007ffe0ff */
        /* <DEDUP_REMOVED lines=9> */
[----:B------:R3:W-:Y:S01]  /*9070*/  STL [R1+0x50bc], R7 ;  /* 0x0050bc0701007387 */ /* 0x0007e20000100800 */
[----:B------:R-:W-:Y:S01]  /*9080*/  IMAD.HI.U32 R3, R248, R166, RZ ;  /* 0x000000a6f8037227 */ /* 0x000fe200078e00ff */
[----:B-1----:R-:W-:-:S02]  /*9090*/  IADD3 R9, R251, 0x150, RZ ;  /* 0x00000150fb097810 */ /* 0x002fc40007ffe0ff */
[----:B------:R1:W-:Y:S01]  /*90a0*/  STL [R1+0x50d8], R6 ;  /* 0x0050d80601007387 */ /* 0x0003e20000100800 */
[C---:B------:R-:W-:Y:S01]  /*90b0*/  IMAD.HI.U32 R4, R248.reuse, R165, RZ ;  /* 0x000000a5f8047227 */ /* 0x040fe200078e00ff */
[----:B------:R-:W-:Y:S02]  /*90c0*/  IADD3 R3, -R3, RZ, RZ ;  /* 0x000000ff03037210 */ /* 0x000fe40007ffe1ff */
[----:B------:R4:W-:Y:S01]  /*90d0*/  STL [R1+0x5080], R10 ;  /* 0x0050800a01007387 */ /* 0x0009e20000100800 */
[----:B------:R-:W-:Y:S01]  /*90e0*/  IMAD R172, R247, R2, R172 ;  /* 0x00000002f7ac7224 */ /* 0x000fe200078e02ac */
[----:B------:R-:W-:Y:S01]  /*90f0*/  IABS R149, R6 ;  /* 0x0000000600957213 */ /* 0x000fe20000000000 */
[C---:B------:R-:W-:Y:S01]  /*9100*/  IMAD.HI.U32 R2, R248.reuse, R167, RZ ;  /* 0x000000a7f8027227 */ /* 0x040fe200078e00ff */
[C---:B--2---:R-:W-:Y:S01]  /*9110*/  IADD3 R8, R251.reuse, 0x151, RZ ;  /* 0x00000151fb087810 */ /* 0x044fe20007ffe0ff */
[----:B------:R2:W-:Y:S01]  /*9120*/  STL [R1+0x509c], R9 ;  /* 0x00509c0901007387 */ /* 0x0005e20000100800 */
[----:B---3--:R-:W-:Y:S01]  /*9130*/  IADD3 R7, R251, 0x152, RZ ;  /* 0x00000152fb077810 */ /* 0x008fe20007ffe0ff */
[----:B------:R-:W-:Y:S01]  /*9140*/  IMAD R169, R247, R5, R169 ;  /* 0x00000005f7a97224 */ /* 0x000fe200078e02a9 */
[C---:B-1----:R-:W-:Y:S01]  /*9150*/  IADD3 R6, R251.reuse, 0x153, RZ ;  /* 0x00000153fb067810 */ /* 0x042fe20007ffe0ff */
[----:B------:R-:W-:Y:S01]  /*9160*/  IMAD.MOV R4, RZ, RZ, -R4 ;  /* 0x000000ffff047224 */ /* 0x000fe200078e0a04 */
[----:B----4-:R-:W-:Y:S01]  /*9170*/  IADD3 R10, R251, 0x154, RZ ;  /* 0x00000154fb0a7810 */ /* 0x010fe20007ffe0ff */
        /* <DEDUP_REMOVED lines=9> */
[----:B------:R-:W-:Y:S01]  /*9210*/  IABS R146, R8 ;  /* 0x0000000800927213 */ /* 0x000fe20000000000 */
[----:B------:R-:W-:Y:S01]  /*9220*/  IMAD.MOV R5, RZ, RZ, -R5 ;  /* 0x000000ffff057224 */ /* 0x000fe200078e0a05 */
[----:B------:R-:W-:Y:S01]  /*9230*/  STL [R1+0x50ec], R6 ;  /* 0x0050ec0601007387 */ /* 0x000fe20000100800 */
[----:B------:R-:W-:Y:S01]  /*9240*/  IMAD.HI.U32 R4, R248, R160, RZ ;  /* 0x000000a0f8047227 */ /* 0x000fe200078e00ff */
[----:B--2---:R-:W-:-:S02]  /*9250*/  IADD3 R9, R251, 0x155, RZ ;  /* 0x00000155fb097810 */ /* 0x004fc40007ffe0ff */
[----:B------:R2:W-:Y:S01]  /*9260*/  STL [R1+0x5098], R10 ;  /* 0x0050980a01007387 */ /* 0x0005e20000100800 */
[----:B------:R-:W-:Y:S01]  /*9270*/  IMAD.HI.U32 R0, R248, R158, RZ ;  /* 0x0000009ef8007227 */ /* 0x000fe200078e00ff */
[----:B------:R-:W-:Y:S02]  /*9280*/  IADD3 R4, -R4, RZ, RZ ;  /* 0x000000ff04047210 */ /* 0x000fe40007ffe1ff */
[----:B------:R-:W-:Y:S01]  /*9290*/  IABS R144, R6 ;  /* 0x0000000600907213 */ /* 0x000fe20000000000 */
[----:B------:R-:W-:Y:S01]  /*92a0*/  IMAD R167, R247, R2, R167 ;  /* 0x00000002f7a77224 */ /* 0x000fe200078e02a7 */
[----:B-1----:R-:W-:Y:S01]  /*92b0*/  IADD3 R8, R251, 0x156, RZ ;  /* 0x00000156fb087810 */ /* 0x002fe20007ffe0ff */
[----:B------:R-:W-:Y:S01]  /*92c0*/  IMAD R166, R247, R3, R166 ;  /* 0x00000003f7a67224 */ /* 0x000fe200078e02a6 */
[C---:B---3--:R-:W-:Y:S01]  /*92d0*/  IADD3 R7, R251.reuse, 0x157, RZ ;  /* 0x00000157fb077810 */ /* 0x048fe20007ffe0ff */
[C---:B------:R-:W-:Y:S01]  /*92e0*/  IMAD.HI.U32 R2, R248.reuse, R162, RZ ;  /* 0x000000a2f8027227 */ /* 0x040fe200078e00ff */
[C---:B--2---:R-:W-:Y:S01]  /*92f0*/  IADD3 R10, R251.reuse, 0x159, RZ ;  /* 0x00000159fb0a7810 */ /* 0x044fe20007ffe0ff */
[----:B------:R1:W-:Y:S01]  /*9300*/  STL [R1+0x50b8], R9 ;  /* 0x0050b80901007387 */ /* 0x0003e20000100800 */
[----:B------:R-:W-:Y:S01]  /*9310*/  IADD3 R6, R251, 0x158, RZ ;  /* 0x00000158fb067810 */ /* 0x000fe20007ffe0ff */
        /* <DEDUP_REMOVED lines=9> */
[----:B------:R-:W-:-:S02]  /*93b0*/  IABS R140, R7 ;  /* 0x00000007008c7213 */ /* 0x000fc40000000000 */
[----:B------:R4:W-:Y:S01]  /*93c0*/  STL [R1+0x5100], R6 ;  /* 0x0051000601007387 */ /* 0x0009e20000100800 */
[----:B------:R-:W-:Y:S01]  /*93d0*/  IMAD.MOV R2, RZ, RZ, -R2 ;  /* 0x000000ffff027224 */ /* 0x000fe200078e0a02 */
[----:B------:R-:W-:Y:S01]  /*93e0*/  IABS R139, R6 ;  /* 0x00000006008b7213 */ /* 0x000fe20000000000 */
[----:B------:R-:W-:Y:S01]  /*93f0*/  IMAD.MOV R3, RZ, RZ, -R3 ;  /* 0x000000ffff037224 */ /* 0x000fe200078e0a03 */
[----:B------:R4:W-:Y:S01]  /*9400*/  STL [R1+0x50b4], R10 ;  /* 0x0050b40a01007387 */ /* 0x0009e20000100800 */
[----:B------:R-:W-:Y:S01]  /*9410*/  IMAD R158, R247, R0, R158 ;  /* 0x00000000f79e7224 */ /* 0x000fe200078e029e */
[C---:B-1----:R-:W-:Y:S01]  /*9420*/  IADD3 R9, R251.reuse, 0x15a, RZ ;  /* 0x0000015afb097810 */ /* 0x042fe20007ffe0ff */
[----:B------:R-:W-:Y:S01]  /*9430*/  IMAD.MOV R5, RZ, RZ, -R5 ;  /* 0x000000ffff057224 */ /* 0x000fe200078e0a05 */
[C---:B--2---:R-:W-:Y:S01]  /*9440*/  IADD3 R8, R251.reuse, 0x15b, RZ ;  /* 0x0000015bfb087810 */ /* 0x044fe20007ffe0ff */
[C---:B------:R-:W-:Y:S01]  /*9450*/  IMAD.HI.U32 R0, R248.reuse, R153, RZ ;  /* 0x00000099f8007227 */ /* 0x040fe200078e00ff */
[C---:B---3--:R-:W-:Y:S01]  /*9460*/  IADD3 R7, R251.reuse, 0x15c, RZ ;  /* 0x0000015cfb077810 */ /* 0x048fe20007ffe0ff */
[----:B------:R1:W-:Y:S01]  /*9470*/  STL [R1+0x50d0], R9 ;  /* 0x0050d00901007387 */ /* 0x0003e20000100800 */
[----:B----4-:R-:W-:Y:S01]  /*9480*/  IADD3 R6, R251, 0x15d, RZ ;  /* 0x0000015dfb067810 */ /* 0x010fe20007ffe0ff */
[----:B------:R-:W-:Y:S01]  /*9490*/  IMAD R162, R247, R2, R162 ;  /* 0x00000002f7a27224 */ /* 0x000fe200078e02a2 */
[----:B------:R-:W-:Y:S01]  /*94a0*/  IADD3 R10, R251, 0x15e, RZ ;  /* 0x0000015efb0a7810 */ /* 0x000fe20007ffe0ff */
[C---:B------:R-:W-:Y:S01]  /*94b0*/  IMAD R161, R247.reuse, R3, R161 ;  /* 0x00000003f7a17224 */ /* 0x040fe200078e02a1 */
[----:B------:R-:W-:Y:S01]  /*94c0*/  IABS R136, R8 ;  /* 0x0000000800887213 */ /* 0x000fe20000000000 */
[----:B------:R-:W-:Y:S01]  /*94d0*/  IMAD R160, R247, R4, R160 ;  /* 0x00000004f7a07224 */ /* 0x000fe200078e02a0 */
[----:B------:R-:W-:Y:S01]  /*94e0*/  IABS R133, R10 ;  /* 0x0000000a00857213 */ /* 0x000fe20000000000 */
[C---:B------:R-:W-:Y:S01]  /*94f0*/  IMAD.HI.U32 R2, R248.reuse, R157, RZ ;  /* 0x0000009df8027227 */ /* 0x040fe200078e00ff */
[----:B------:R-:W-:Y:S01]  /*9500*/  IABS R135, R7 ;  /* 0x0000000700877213 */ /* 0x000fe20000000000 */
[----:B------:R2:W-:Y:S01]  /*9510*/  STL [R1+0x50dc], R8 ;  /* 0x0050dc0801007387 */ /* 0x0005e20000100800 */
[----:B------:R-:W-:Y:S01]  /*9520*/  IABS R137, R9 ;  /* 0x0000000900897213 */ /* 0x000fe20000000000 */
[----:B------:R-:W-:Y:S01]  /*9530*/  IMAD.HI.U32 R3, R248, R156, RZ ;  /* 0x0000009cf8037227 */ /* 0x000fe200078e00ff */
[----:B------:R-:W-:Y:S01]  /*9540*/  IADD3 R2, -R2, RZ, RZ ;  /* 0x000000ff02027210 */ /* 0x000fe20007ffe1ff */
[----:B------:R3:W-:Y:S01]  /*9550*/  STL [R1+0x50fc], R7 ;  /* 0x0050fc0701007387 */ /* 0x0007e20000100800 */
[----:B-1----:R-:W-:Y:S01]  /*9560*/  IADD3 R9, R251, 0x15f, RZ ;  /* 0x0000015ffb097810 */ /* 0x002fe20007ffe0ff */
[C---:B------:R-:W-:Y:S01]  /*9570*/  IMAD.HI.U32 R4, R248.reuse, R155, RZ ;  /* 0x0000009bf8047227 */ /* 0x040fe200078e00ff */
[----:B------:R-:W-:Y:S01]  /*9580*/  IABS R134, R6 ;  /* 0x0000000600867213 */ /* 0x000fe20000000000 */
[----:B------:R1:W-:Y:S01]  /*9590*/  STL [R1+0x5114], R6 ;  /* 0x0051140601007387 */ /* 0x0003e20000100800 */
[----:B------:R-:W-:Y:S01]  /*95a0*/  IABS R132, R9 ;  /* 0x0000000900847213 */ /* 0x000fe20000000000 */
[----:B------:R-:W-:Y:S01]  /*95b0*/  IMAD R159, R247, R5, R159 ;  /* 0x00000005f79f7224 */ /* 0x000fe200078e029f */
[C---:B--2---:R-:W-:Y:S01]  /*95c0*/  IADD3 R8, R251.reuse, 0x160, RZ ;  /* 0x00000160fb087810 */ /* 0x044fe20007ffe0ff */
[----:B------:R-:W-:Y:S01]  /*95d0*/  IMAD.MOV R0, RZ, RZ, -R0 ;  /* 0x000000ffff007224 */ /* 0x000fe200078e0a00 */
[----:B------:R2:W-:Y:S01]  /*95e0*/  STL [R1+0x50cc], R10 ;  /* 0x0050cc0a01007387 */ /* 0x0005e20000100800 */
[----:B------:R-:W-:Y:S01]  /*95f0*/  IMAD.HI.U32 R5, R248, R154, RZ ;  /* 0x0000009af8057227 */ /* 0x000fe200078e00ff */
[----:B---3--:R-:W-:-:S02]  /*9600*/  IADD3 R7, R251, 0x161, RZ ;  /* 0x00000161fb077810 */ /* 0x008fc40007ffe0ff */
[----:B------:R3:W-:Y:S01]  /*9610*/  STL [R1+0x50e4], R9 ;  /* 0x0050e40901007387 */ /* 0x0007e20000100800 */
[----:B------:R-:W-:Y:S01]  /*9620*/  IMAD.MOV R3, RZ, RZ, -R3 ;  /* 0x000000ffff037224 */ /* 0x000fe200078e0a03 */
[----:B------:R-:W-:Y:S01]  /*9630*/  IADD3 R5, -R5, RZ, RZ ;  /* 0x000000ff05057210 */ /* 0x000fe20007ffe1ff */
[----:B------:R-:W-:Y:S01]  /*9640*/  IMAD.MOV R4, RZ, RZ, -R4 ;  /* 0x000000ffff047224 */ /* 0x000fe200078e0a04 */
[----:B-1----:R-:W-:Y:S01]  /*9650*/  IADD3 R6, R251, 0x162, RZ ;  /* 0x00000162fb067810 */ /* 0x002fe20007ffe0ff */
[----:B------:R-:W-:Y:S01]  /*9660*/  IMAD R153, R247, R0, R153 ;  /* 0x00000000f7997224 */ /* 0x000fe200078e0299 */
[----:B--2---:R-:W-:Y:S01]  /*9670*/  IADD3 R10, R251, 0x163, RZ ;  /* 0x00000163fb0a7810 */ /* 0x004fe20007ffe0ff */
        /* <DEDUP_REMOVED lines=9> */
[----:B------:R-:W-:-:S02]  /*9710*/  IABS R131, R8 ;  /* 0x0000000800837213 */ /* 0x000fc40000000000 */
[----:B------:R4:W-:Y:S01]  /*9720*/  STL [R1+0x5128], R6 ;  /* 0x0051280601007387 */ /* 0x0009e20000100800 */
[C---:B------:R-:W-:Y:S01]  /*9730*/  IMAD.HI.U32 R4, R248.reuse, R150, RZ ;  /* 0x00000096f8047227 */ /* 0x040fe200078e00ff */
[----:B------:R-:W-:Y:S02]  /*9740*/  IADD3 R3, -R3, RZ, RZ ;  /* 0x000000ff03037210 */ /* 0x000fe40007ffe1ff */
[----:B---3--:R-:W-:Y:S01]  /*9750*/  IADD3 R9, R251, 0x164, RZ ;  /* 0x00000164fb097810 */ /* 0x008fe20007ffe0ff */
[----:B------:R-:W-:Y:S01]  /*9760*/  IMAD R157, R247, R2, R157 ;  /* 0x00000002f79d7224 */ /* 0x000fe200078e029d */
[----:B------:R3:W-:Y:S01]  /*9770*/  STL [R1+0x50e0], R10 ;  /* 0x0050e00a01007387 */ /* 0x0007e20000100800 */
[C---:B------:R-:W-:Y:S01]  /*9780*/  IMAD.HI.U32 R2, R248.reuse, R152, RZ ;  /* 0x00000098f8027227 */ /* 0x040fe200078e00ff */
[----:B------:R-:W-:Y:S02]  /*9790*/  IABS R129, R6 ;  /* 0x0000000600817213 */ /* 0x000fe40000000000 */
[----:B-1----:R-:W-:Y:S01]  /*97a0*/  IADD3 R8, R251, 0x165, RZ ;  /* 0x00000165fb087810 */ /* 0x002fe20007ffe0ff */
[----:B------:R-:W-:Y:S01]  /*97b0*/  IMAD R154, R247, R5, R154 ;  /* 0x00000005f79a7224 */ /* 0x000fe200078e029a */
[C---:B--2---:R-:W-:Y:S01]  /*97c0*/  IADD3 R7, R251.reuse, 0x166, RZ ;  /* 0x00000166fb077810 */ /* 0x044fe20007ffe0ff */
[----:B------:R-:W-:Y:S01]  /*97d0*/  IMAD.MOV R4, RZ, RZ, -R4 ;  /* 0x000000ffff047224 */ /* 0x000fe200078e0a04 */
[C---:B----4-:R-:W-:Y:S01]  /*97e0*/  IADD3 R6, R251.reuse, 0x167, RZ ;  /* 0x00000167fb067810 */ /* 0x050fe20007ffe0ff */
[C---:B------:R-:W-:Y:S01]  /*97f0*/  IMAD.HI.U32 R5, R248.reuse, R149, RZ ;  /* 0x00000095f8057227 */ /* 0x040fe200078e00ff */
[----:B---3--:R-:W-:Y:S01]  /*9800*/  IADD3 R10, R251, 0x168, RZ ;  /* 0x00000168fb0a7810 */ /* 0x008fe20007ffe0ff */
        /* <DEDUP_REMOVED lines=9> */
[----:B------:R3:W-:Y:S01]  /*98a0*/  STL [R1+0x5124], R7 ;  /* 0x0051240701007387 */ /* 0x0007e20000100800 */
[----:B------:R-:W-:Y:S01]  /*98b0*/  IMAD.HI.U32 R4, R248, R145, RZ ;  /* 0x00000091f8047227 */ /* 0x000fe200078e00ff */
[----:B------:R-:W-:-:S02]  /*98c0*/  IABS R125, R7 ;  /* 0x00000007007d7213 */ /* 0x000fc40000000000 */
[----:B------:R-:W-:Y:S01]  /*98d0*/  STL [R1+0x513c], R6 ;  /* 0x00513c0601007387 */ /* 0x000fe20000100800 */
[----:B------:R-:W-:Y:S01]  /*98e0*/  IMAD.HI.U32 R0, R248, R143, RZ ;  /* 0x0000008ff8007227 */ /* 0x000fe200078e00ff */
[----:B------:R-:W-:Y:S02]  /*98f0*/  IADD3 R4, -R4, RZ, RZ ;  /* 0x000000ff04047210 */ /* 0x000fe40007ffe1ff */
[----:B------:R4:W-:Y:S01]  /*9900*/  STL [R1+0x50f4], R10 ;  /* 0x0050f40a01007387 */ /* 0x0009e20000100800 */
[C---:B------:R-:W-:Y:S01]  /*9910*/  IMAD R152, R247.reuse, R2, R152 ;  /* 0x00000002f7987224 */ /* 0x040fe200078e0298 */
[----:B------:R-:W-:Y:S01]  /*9920*/  IABS R124, R6 ;  /* 0x00000006007c7213 */ /* 0x000fe20000000000 */
[----:B------:R-:W-:Y:S01]  /*9930*/  IMAD R151, R247, R3, R151 ;  /* 0x00000003f7977224 */ /* 0x000fe200078e0297 */
[C---:B-1----:R-:W-:Y:S01]  /*9940*/  IADD3 R9, R251.reuse, 0x169, RZ ;  /* 0x00000169fb097810 */ /* 0x042fe20007ffe0ff */
[----:B------:R-:W-:Y:S01]  /*9950*/  IMAD.HI.U32 R2, R248, R147, RZ ;  /* 0x00000093f8027227 */ /* 0x000fe200078e00ff */
[----:B--2---:R-:W-:-:S02]  /*9960*/  IADD3 R8, R251, 0x16a, RZ ;  /* 0x0000016afb087810 */ /* 0x004fc40007ffe0ff */
[C---:B---3--:R-:W-:Y:S01]  /*9970*/  IADD3 R7, R251.reuse, 0x16b, RZ ;  /* 0x0000016bfb077810 */ /* 0x048fe20007ffe0ff */
[C---:B------:R-:W-:Y:S01]  /*9980*/  IMAD.HI.U32 R3, R248.reuse, R146, RZ ;  /* 0x00000092f8037227 */ /* 0x040fe200078e00ff */
[C---:B----4-:R-:W-:Y:S01]  /*9990*/  IADD3 R10, R251.reuse, 0x16d, RZ ;  /* 0x0000016dfb0a7810 */ /* 0x050fe20007ffe0ff */
[----:B------:R1:W-:Y:S01]  /*99a0*/  STL [R1+0x510c], R9 ;  /* 0x00510c0901007387 */ /* 0x0003e20000100800 */
[----:B------:R-:W-:Y:S01]  /*99b0*/  IADD3 R6, R251, 0x16c, RZ ;  /* 0x0000016cfb067810 */ /* 0x000fe20007ffe0ff */
[----:B------:R-:W-:Y:S01]  /*99c0*/  IMAD R149, R247, R5, R149 ;  /* 0x00000005f7957224 */ /* 0x000fe200078e0295 */
[----:B------:R-:W-:Y:S01]  /*99d0*/  IABS R118, R10 ;  /* 0x0000000a00767213 */ /* 0x000fe20000000000 */
[----:B------:R-:W-:Y:S01]  /*99e0*/  IMAD.MOV R0, RZ, RZ, -R0 ;  /* 0x000000ffff007224 */ /* 0x000fe200078e0a00 */
[----:B------:R-:W-:Y:S01]  /*99f0*/  IABS R121, R8 ;  /* 0x0000000800797213 */ /* 0x000fe20000000000 */
[C---:B------:R-:W-:Y:S01]  /*9a00*/  IMAD.HI.U32 R5, R248.reuse, R144, RZ ;  /* 0x00000090f8057227 */ /* 0x040fe200078e00ff */
[----:B------:R-:W-:Y:S01]  /*9a10*/  IABS R120, R7 ;  /* 0x0000000700787213 */ /* 0x000fe20000000000 */
[----:B------:R2:W-:Y:S01]  /*9a20*/  STL [R1+0x5118], R8 ;  /* 0x0051180801007387 */ /* 0x0005e20000100800 */
[----:B------:R-:W-:Y:S01]  /*9a30*/  IABS R122, R9 ;  /* 0x00000009007a7213 */ /* 0x000fe20000000000 */
[----:B------:R-:W-:Y:S01]  /*9a40*/  IMAD.MOV R2, RZ, RZ, -R2 ;  /* 0x000000ffff027224 */ /* 0x000fe200078e0a02 */
[----:B-1----:R-:W-:Y:S01]  /*9a50*/  IADD3 R9, R251, 0x16e, RZ ;  /* 0x0000016efb097810 */ /* 0x002fe20007ffe0ff */
[----:B------:R-:W-:Y:S01]  /*9a60*/  IMAD.MOV R3, RZ, RZ, -R3 ;  /* 0x000000ffff037224 */ /* 0x000fe200078e0a03 */
[----:B------:R1:W-:Y:S01]  /*9a70*/  STL [R1+0x5138], R7 ;  /* 0x0051380701007387 */ /* 0x0003e20000100800 */
[----:B------:R-:W-:Y:S01]  /*9a80*/  IMAD R143, R247, R0, R143 ;  /* 0x00000000f78f7224 */ /* 0x000fe200078e028f */
[----:B------:R-:W-:Y:S01]  /*9a90*/  IABS R119, R6 ;  /* 0x0000000600777213 */ /* 0x000fe20000000000 */
[----:B------:R-:W-:Y:S01]  /*9aa0*/  IMAD.MOV R5, RZ, RZ, -R5 ;  /* 0x000000ffff057224 */ /* 0x000fe200078e0a05 */
[----:B------:R3:W-:Y:S01]  /*9ab0*/  STL [R1+0x5158], R6 ;  /* 0x0051580601007387 */ /* 0x0007e20000100800 */
[----:B------:R-:W-:Y:S01]  /*9ac0*/  IMAD.HI.U32 R0, R248, R138, RZ ;  /* 0x0000008af8007227 */ /* 0x000fe200078e00ff */
[----:B--2---:R-:W-:-:S02]  /*9ad0*/  IADD3 R8, R251, 0x16f, RZ ;  /* 0x0000016ffb087810 */ /* 0x004fc40007ffe0ff */
[----:B------:R2:W-:Y:S01]  /*9ae0*/  STL [R1+0x5108], R10 ;  /* 0x0051080a01007387 */ /* 0x0005e20000100800 */
[----:B------:R-:W-:Y:S01]  /*9af0*/  IMAD R147, R247, R2, R147 ;  /* 0x00000002f7937224 */ /* 0x000fe200078e0293 */
[----:B-1----:R-:W-:Y:S01]  /*9b00*/  IADD3 R7, R251, 0x170, RZ ;  /* 0x00000170fb077810 */ /* 0x002fe20007ffe0ff */
[C---:B------:R-:W-:Y:S01]  /*9b10*/  IMAD R146, R247.reuse, R3, R146 ;  /* 0x00000003f7927224 */ /* 0x040fe200078e0292 */
[----:B------:R1:W-:Y:S01]  /*9b20*/  STL [R1+0x5120], R9 ;  /* 0x0051200901007387 */ /* 0x0003e20000100800 */
[----:B------:R-:W-:Y:S01]  /*9b30*/  IMAD R145, R247, R4, R145 ;  /* 0x00000004f7917224 */ /* 0x000fe200078e0291 */
[C---:B---3--:R-:W-:Y:S01]  /*9b40*/  IADD3 R6, R251.reuse, 0x171, RZ ;  /* 0x00000171fb067810 */ /* 0x048fe20007ffe0ff */
[C---:B------:R-:W-:Y:S01]  /*9b50*/  IMAD.HI.U32 R2, R248.reuse, R142, RZ ;  /* 0x0000008ef8027227 */ /* 0x040fe200078e00ff */
[----:B------:R-:W-:Y:S01]  /*9b60*/  IABS R115, R7 ;  /* 0x0000000700737213 */ /* 0x000fe20000000000 */
[----:B------:R3:W-:Y:S01]  /*9b70*/  STL [R1+0x512c], R8 ;  /* 0x00512c0801007387 */ /* 0x0007e20000100800 */
[----:B--2---:R-:W-:Y:S01]  /*9b80*/  IADD3 R10, R251, 0x172, RZ ;  /* 0x00000172fb0a7810 */ /* 0x004fe20007ffe0ff */
[----:B------:R-:W-:Y:S01]  /*9b90*/  IMAD.HI.U32 R3, R248, R141, RZ ;  /* 0x0000008df8037227 */ /* 0x000fe200078e00ff */
[----:B------:R-:W-:Y:S01]  /*9ba0*/  IADD3 R2, -R2, RZ, RZ ;  /* 0x000000ff02027210 */ /* 0x000fe20007ffe1ff */
[----:B------:R2:W-:Y:S01]  /*9bb0*/  STL [R1+0x5154], R7 ;  /* 0x0051540701007387 */ /* 0x0005e20000100800 */
[----:B------:R-:W-:Y:S01]  /*9bc0*/  IABS R113, R10 ;  /* 0x0000000a00717213 */ /* 0x000fe20000000000 */
[C---:B------:R-:W-:Y:S01]  /*9bd0*/  IMAD.HI.U32 R4, R248.reuse, R140, RZ ;  /* 0x0000008cf8047227 */ /* 0x040fe200078e00ff */
[----:B------:R-:W-:Y:S01]  /*9be0*/  IABS R117, R9 ;  /* 0x0000000900757213 */ /* 0x000fe20000000000 */
[----:B------:R-:W-:Y:S01]  /*9bf0*/  STL [R1+0x516c], R6 ;  /* 0x00516c0601007387 */ /* 0x000fe20000100800 */
[----:B------:R-:W-:Y:S01]  /*9c00*/  IABS R116, R8 ;  /* 0x0000000800747213 */ /* 0x000fe20000000000 */
[----:B------:R-:W-:Y:S01]  /*9c10*/  IMAD R144, R247, R5, R144 ;  /* 0x00000005f7907224 */ /* 0x000fe200078e0290 */
[----:B-1----:R-:W-:Y:S01]  /*9c20*/  IADD3 R9, R251, 0x173, RZ ;  /* 0x00000173fb097810 */ /* 0x002fe20007ffe0ff */
[----:B------:R-:W-:Y:S01]  /*9c30*/  IMAD.MOV R0, RZ, RZ, -R0 ;  /* 0x000000ffff007224 */ /* 0x000fe200078e0a00 */
[----:B------:R1:W-:Y:S01]  /*9c40*/  STL [R1+0x511c], R10 ;  /* 0x00511c0a01007387 */ /* 0x0003e20000100800 */
[----:B------:R-:W-:Y:S01]  /*9c50*/  IMAD.HI.U32 R5, R248, R139, RZ ;  /* 0x0000008bf8057227 */ /* 0x000fe200078e00ff */
[----:B------:R-:W-:-:S02]  /*9c60*/  IABS R114, R6 ;  /* 0x0000000600727213 */ /* 0x000fc40000000000 */
[----:B---3--:R-:W-:Y:S01]  /*9c70*/  IADD3 R8, R251, 0x174, RZ ;  /* 0x00000174fb087810 */ /* 0x008fe20007ffe0ff */
[----:B------:R-:W-:Y:S01]  /*9c80*/  IMAD.MOV R3, RZ, RZ, -R3 ;  /* 0x000000ffff037224 */ /* 0x000fe200078e0a03 */
[----:B------:R-:W-:Y:S01]  /*9c90*/  IADD3 R5, -R5, RZ, RZ ;  /* 0x000000ff05057210 */ /* 0x000fe20007ffe1ff */
[----:B------:R-:W-:Y:S01]  /*9ca0*/  IMAD.MOV R4, RZ, RZ, -R4 ;  /* 0x000000ffff047224 */ /* 0x000fe200078e0a04 */
[----:B--2---:R-:W-:Y:S01]  /*9cb0*/  IADD3 R7, R251, 0x175, RZ ;  /* 0x00000175fb077810 */ /* 0x004fe20007ffe0ff */
[----:B------:R-:W-:Y:S01]  /*9cc0*/  IMAD R138, R247, R0, R138 ;  /* 0x00000000f78a7224 */ /* 0x000fe200078e028a */
[C---:B-1----:R-:W-:Y:S01]  /*9cd0*/  IADD3 R10, R251.reuse, 0x177, RZ ;  /* 0x00000177fb0a7810 */ /* 0x042fe20007ffe0ff */
[----:B------:R-:W-:Y:S01]  /*9ce0*/  IMAD.HI.U32 R0, R248, R133, RZ ;  /* 0x00000085f8007227 */ /* 0x000fe200078e00ff */
[----:B------:R-:W-:Y:S01]  /*9cf0*/  IADD3 R6, R251, 0x176, RZ ;  /* 0x00000176fb067810 */ /* 0x000fe20007ffe0ff */
        /* <DEDUP_REMOVED lines=11> */
[----:B------:R-:W-:Y:S01]  /*9db0*/  IABS R111, R8 ;  /* 0x00000008006f7213 */ /* 0x000fe20000000000 */
[C---:B------:R-:W-:Y:S01]  /*9dc0*/  IMAD R142, R247.reuse, R2, R142 ;  /* 0x00000002f78e7224 */ /* 0x040fe200078e028e */
[----:B------:R-:W-:Y:S01]  /*9dd0*/  IABS R110, R7 ;  /* 0x00000007006e7213 */ /* 0x000fe20000000000 */
[C---:B------:R-:W-:Y:S01]  /*9de0*/  IMAD.HI.U32 R2, R248.reuse, R137, RZ ;  /* 0x00000089f8027227 */ /* 0x040fe200078e00ff */
[----:B------:R4:W-:Y:S01]  /*9df0*/  STL [R1+0x5188], R6 ;  /* 0x0051880601007387 */ /* 0x0009e20000100800 */
[----:B------:R-:W-:Y:S02]  /*9e00*/  IABS R109, R6 ;  /* 0x00000006006d7213 */ /* 0x000fe40000000000 */
[----:B------:R-:W-:Y:S01]  /*9e10*/  IMAD R139, R247, R5, R139 ;  /* 0x00000005f78b7224 */ /* 0x000fe200078e028b */
[----:B------:R4:W-:Y:S01]  /*9e20*/  STL [R1+0x5130], R10 ;  /* 0x0051300a01007387 */ /* 0x0009e20000100800 */
[----:B------:R-:W-:Y:S01]  /*9e30*/  IMAD.MOV R4, RZ, RZ, -R4 ;  /* 0x000000ffff047224 */ /* 0x000fe200078e0a04 */
[C---:B-1----:R-:W-:Y:S01]  /*9e40*/  IADD3 R9, R251.reuse, 0x178, RZ ;  /* 0x00000178fb097810 */ /* 0x042fe20007ffe0ff */
[----:B------:R-:W-:Y:S01]  /*9e50*/  IMAD.HI.U32 R5, R248, R134, RZ ;  /* 0x00000086f8057227 */ /* 0x000fe200078e00ff */
[----:B--2---:R-:W-:-:S02]  /*9e60*/  IADD3 R8, R251, 0x179, RZ ;  /* 0x00000179fb087810 */ /* 0x004fc40007ffe0ff */
[C---:B---3--:R-:W-:Y:S01]  /*9e70*/  IADD3 R7, R251.reuse, 0x17a, RZ ;  /* 0x0000017afb077810 */ /* 0x048fe20007ffe0ff */
[----:B------:R-:W-:Y:S01]  /*9e80*/  IMAD.MOV R2, RZ, RZ, -R2 ;  /* 0x000000ffff027224 */ /* 0x000fe200078e0a02 */
[----:B----4-:R-:W-:Y:S01]  /*9e90*/  IADD3 R6, R251, 0x17b, RZ ;  /* 0x0000017bfb067810 */ /* 0x010fe20007ffe0ff */
[----:B------:R-:W-:Y:S01]  /*9ea0*/  IMAD R135, R247, R4, R135 ;  /* 0x00000004f7877224 */ /* 0x000fe200078e0287 */
[----:B------:R-:W-:Y:S01]  /*9eb0*/  IADD3 R10, R251, 0x17c, RZ ;  /* 0x0000017cfb0a7810 */ /* 0x000fe20007ffe0ff */
[C---:B------:R-:W-:Y:S01]  /*9ec0*/  IMAD R133, R247.reuse, R0, R133 ;  /* 0x00000000f7857224 */ /* 0x040fe200078e0285 */
[----:B------:R1:W-:Y:S01]  /*9ed0*/  STL [R1+0x5150], R9 ;  /* 0x0051500901007387 */ /* 0x0003e20000100800 */
[----:B------:R-:W-:Y:S01]  /*9ee0*/  IMAD.MOV R5, RZ, RZ, -R5 ;  /* 0x000000ffff057224 */ /* 0x000fe200078e0a05 */
        /* <DEDUP_REMOVED lines=8> */
[----:B------:R-:W-:Y:S01]  /*9f70*/  IABS R107, R9 ;  /* 0x00000009006b7213 */ /* 0x000fe20000000000 */
[----:B------:R-:W-:Y:S01]  /*9f80*/  IMAD R137, R247, R2, R137 ;  /* 0x00000002f7897224 */ /* 0x000fe200078e0289 */
[----:B-1----:R-:W-:Y:S01]  /*9f90*/  IADD3 R9, R251, 0x17d, RZ ;  /* 0x0000017dfb097810 */ /* 0x002fe20007ffe0ff */
[----:B------:R-:W-:Y:S01]  /*9fa0*/  IMAD R136, R247, R3, R136 ;  /* 0x00000003f7887224 */ /* 0x000fe200078e0288 */
[----:B------:R1:W-:Y:S01]  /*9fb0*/  STL [R1+0x51a0], R6 ;  /* 0x0051a00601007387 */ /* 0x0003e20000100800 */
[----:B------:R-:W-:Y:S01]  /*9fc0*/  IMAD.HI.U32 R2, R248, R132, RZ ;  /* 0x00000084f8027227 */ /* 0x000fe200078e00ff */
[----:B------:R-:W-:-:S02]  /*9fd0*/  IABS R104, R6 ;  /* 0x0000000600687213 */ /* 0x000fc40000000000 */
[----:B------:R4:W-:Y:S01]  /*9fe0*/  STL [R1+0x514c], R10 ;  /* 0x00514c0a01007387 */ /* 0x0009e20000100800 */
[C---:B------:R-:W-:Y:S01]  /*9ff0*/  IMAD.HI.U32 R3, R248.reuse, R131, RZ ;  /* 0x00000083f8037227 */ /* 0x040fe200078e00ff */
[C---:B--2---:R-:W-:Y:S02]  /*a000*/  IADD3 R8, R251.reuse, 0x17e, RZ ;  /* 0x0000017efb087810 */ /* 0x044fe40007ffe0ff */
        /* <DEDUP_REMOVED lines=8> */
[----:B------:R-:W-:Y:S01]  /*a090*/  IMAD.MOV R2, RZ, RZ, -R2 ;  /* 0x000000ffff027224 */ /* 0x000fe200078e0a02 */
[----:B------:R-:W-:Y:S01]  /*a0a0*/  IABS R98, R10 ;  /* 0x0000000a00627213 */ /* 0x000fe20000000000 */
[----:B------:R-:W-:Y:S01]  /*a0b0*/  IMAD.MOV R3, RZ, RZ, -R3 ;  /* 0x000000ffff037224 */ /* 0x000fe200078e0a03 */
        /* <DEDUP_REMOVED lines=8> */
[----:B------:R-:W-:Y:S01]  /*a140*/  IMAD R132, R247, R2, R132 ;  /* 0x00000002f7847224 */ /* 0x000fe200078e0284 */
[----:B-1----:R-:W-:Y:S01]  /*a150*/  IADD3 R9, R251, 0x182, RZ ;  /* 0x00000182fb097810 */ /* 0x002fe20007ffe0ff */
[C---:B------:R-:W-:Y:S01]  /*a160*/  IMAD R131, R247.reuse, R3, R131 ;  /* 0x00000003f7837224 */ /* 0x040fe200078e0283 */
[----:B------:R1:W-:Y:S01]  /*a170*/  STL [R1+0x5160], R10 ;  /* 0x0051600a01007387 */ /* 0x0003e20000100800 */
[----:B------:R-:W-:Y:S01]  /*a180*/  IMAD R130, R247, R4, R130 ;  /* 0x00000004f7827224 */ /* 0x000fe200078e0282 */
[----:B------:R-:W-:Y:S01]  /*a190*/  IABS R99, R6 ;  /* 0x0000000600637213 */ /* 0x000fe20000000000 */
[C---:B------:R-:W-:Y:S01]  /*a1a0*/  IMAD.HI.U32 R2, R248.reuse, R127, RZ ;  /* 0x0000007ff8027227 */ /* 0x040fe200078e00ff */
[C---:B--2---:R-:W-:Y:S01]  /*a1b0*/  IADD3 R8, R251.reuse, 0x183, RZ ;  /* 0x00000183fb087810 */ /* 0x044fe20007ffe0ff */
[----:B------:R2:W-:Y:S01]  /*a1c0*/  STL [R1+0x5180], R9 ;  /* 0x0051800901007387 */ /* 0x0005e20000100800 */
[C---:B---3--:R-:W-:Y:S01]  /*a1d0*/  IADD3 R7, R251.reuse, 0x184, RZ ;  /* 0x00000184fb077810 */ /* 0x048fe20007ffe0ff */
[----:B------:R-:W-:Y:S01]  /*a1e0*/  IMAD.HI.U32 R3, R248, R126, RZ ;  /* 0x0000007ef8037227 */ /* 0x000fe200078e00ff */
[----:B------:R-:W-:Y:S01]  /*a1f0*/  IADD3 R2, -R2, RZ, RZ ;  /* 0x000000ff02027210 */ /* 0x000fe20007ffe1ff */
[----:B------:R3:W-:Y:S01]  /*a200*/  STL [R1+0x518c], R8 ;  /* 0x00518c0801007387 */ /* 0x0007e20000100800 */
[C---:B-1----:R-:W-:Y:S01]  /*a210*/  IADD3 R10, R251.reuse, 0x186, RZ ;  /* 0x00000186fb0a7810 */ /* 0x042fe20007ffe0ff */
[C---:B------:R-:W-:Y:S01]  /*a220*/  IMAD.HI.U32 R4, R248.reuse, R125, RZ ;  /* 0x0000007df8047227 */ /* 0x040fe200078e00ff */
[----:B------:R-:W-:Y:S01]  /*a230*/  IADD3 R6, R251, 0x185, RZ ;  /* 0x00000185fb067810 */ /* 0x000fe20007ffe0ff */
[----:B------:R1:W-:Y:S01]  /*a240*/  STL [R1+0x51b0], R7 ;  /* 0x0051b00701007387 */ /* 0x0003e20000100800 */
[----:B------:R-:W-:Y:S01]  /*a250*/  IABS R93, R10 ;  /* 0x0000000a005d7213 */ /* 0x000fe20000000000 */
[----:B------:R-:W-:Y:S01]  /*a260*/  IMAD R129, R247, R5, R129 ;  /* 0x00000005f7817224 */ /* 0x000fe200078e0281 */
[----:B------:R-:W-:Y:S01]  /*a270*/  IABS R97, R9 ;  /* 0x0000000900617213 */ /* 0x000fe20000000000 */
[----:B------:R-:W-:Y:S01]  /*a280*/  IMAD.MOV R0, RZ, RZ, -R0 ;  /* 0x000000ffff007224 */ /* 0x000fe200078e0a00 */
[----:B------:R-:W-:Y:S01]  /*a290*/  IABS R96, R8 ;  /* 0x0000000800607213 */ /* 0x000fe20000000000 */
[C---:B------:R-:W-:Y:S01]  /*a2a0*/  IMAD.HI.U32 R5, R248.reuse, R124, RZ ;  /* 0x0000007cf8057227 */ /* 0x040fe200078e00ff */
[----:B------:R-:W-:Y:S01]  /*a2b0*/  IABS R95, R7 ;  /* 0x00000007005f7213 */ /* 0x000fe20000000000 */
[----:B------:R-:W-:Y:S01]  /*a2c0*/  STL [R1+0x51c8], R6 ;  /* 0x0051c80601007387 */ /* 0x000fe20000100800 */
[----:B------:R-:W-:Y:S01]  /*a2d0*/  IABS R94, R6 ;  /* 0x00000006005e7213 */ /* 0x000fe20000000000 */
[----:B------:R-:W-:Y:S01]  /*a2e0*/  IMAD.MOV R3, RZ, RZ, -R3 ;  /* 0x000000ffff037224 */ /* 0x000fe200078e0a03 */
[----:B------:R-:W-:Y:S01]  /*a2f0*/  IADD3 R5, -R5, RZ, RZ ;  /* 0x000000ff05057210 */ /* 0x000fe20007ffe1ff */
[----:B------:R-:W-:Y:S01]  /*a300*/  IMAD.MOV R4, RZ, RZ, -R4 ;  /* 0x000000ffff047224 */ /* 0x000fe200078e0a04 */
[----:B------:R4:W-:Y:S01]  /*a310*/  STL [R1+0x517c], R10 ;  /* 0x00517c0a01007387 */ /* 0x0009e20000100800 */
[----:B------:R-:W-:Y:S01]  /*a320*/  IMAD R123, R247, R0, R123 ;  /* 0x00000000f77b7224 */ /* 0x000fe200078e027b */
[C---:B--2---:R-:W-:Y:S01]  /*a330*/  IADD3 R9, R251.reuse, 0x187, RZ ;  /* 0x00000187fb097810 */ /* 0x044fe20007ffe0ff */
[----:B------:R-:W-:Y:S01]  /*a340*/  IMAD.HI.U32 R0, R248, R118, RZ ;  /* 0x00000076f8007227 */ /* 0x000fe200078e00ff */
[----:B---3--:R-:W-:-:S02]  /*a350*/  IADD3 R8, R251, 0x188, RZ ;  /* 0x00000188fb087810 */ /* 0x008fc40007ffe0ff */
[----:B-1----:R-:W-:Y:S01]  /*a360*/  IADD3 R7, R251, 0x189, RZ ;  /* 0x00000189fb077810 */ /* 0x002fe20007ffe0ff */
[C---:B------:R-:W-:Y:S01]  /*a370*/  IMAD R126, R247.reuse, R3, R126 ;  /* 0x00000003f77e7224 */ /* 0x040fe200078e027e */
[----:B------:R-:W-:Y:S01]  /*a380*/  IADD3 R0, -R0, RZ, RZ ;  /* 0x000000ff00007210 */ /* 0x000fe20007ffe1ff */
[----:B------:R-:W-:Y:S01]  /*a390*/  IMAD R125, R247, R4, R125 ;  /* 0x00000004f77d7224 */ /* 0x000fe200078e027d */
[C---:B----4-:R-:W-:Y:S01]  /*a3a0*/  IADD3 R10, R251.reuse, 0x18b, RZ ;  /* 0x0000018bfb0a7810 */ /* 0x050fe20007ffe0ff */
[C---:B------:R-:W-:Y:S01]  /*a3b0*/  IMAD.HI.U32 R3, R248.reuse, R121, RZ ;  /* 0x00000079f8037227 */ /* 0x040fe200078e00ff */
[----:B------:R-:W-:Y:S01]  /*a3c0*/  IADD3 R6, R251, 0x18a, RZ ;  /* 0x0000018afb067810 */ /* 0x000fe20007ffe0ff */
[----:B------:R1:W-:Y:S01]  /*a3d0*/  STL [R1+0x5198], R9 ;  /* 0x0051980901007387 */ /* 0x0003e20000100800 */
[----:B------:R-:W-:Y:S01]  /*a3e0*/  IABS R88, R10 ;  /* 0x0000000a00587213 */ /* 0x000fe20000000000 */
[C---:B------:R-:W-:Y:S01]  /*a3f0*/  IMAD.HI.U32 R4, R248.reuse, R120, RZ ;  /* 0x00000078f8047227 */ /* 0x040fe200078e00ff */
[----:B------:R-:W-:Y:S01]  /*a400*/  IADD3 R3, -R3, RZ, RZ ;  /* 0x000000ff03037210 */ /* 0x000fe20007ffe1ff */
[----:B------:R2:W-:Y:S01]  /*a410*/  STL [R1+0x51a4], R8 ;  /* 0x0051a40801007387 */ /* 0x0005e20000100800 */
[----:B------:R-:W-:Y:S01]  /*a420*/  IABS R91, R8 ;  /* 0x00000008005b7213 */ /* 0x000fe20000000000 */
[----:B------:R-:W-:Y:S01]  /*a430*/  IMAD R127, R247, R2, R127 ;  /* 0x00000002f77f7224 */ /* 0x000fe200078e027f */
[----:B------:R-:W-:Y:S01]  /*a440*/  IABS R90, R7 ;  /* 0x00000007005a7213 */ /* 0x000fe20000000000 */
[C---:B------:R-:W-:Y:S01]  /*a450*/  IMAD.HI.U32 R2, R248.reuse, R122, RZ ;  /* 0x0000007af8027227 */ /* 0x040fe200078e00ff */
[----:B------:R-:W-:Y:S01]  /*a460*/  IABS R92, R9 ;  /* 0x00000009005c7213 */ /* 0x000fe20000000000 */
[----:B------:R3:W-:Y:S01]  /*a470*/  STL [R1+0x51c4], R7 ;  /* 0x0051c40701007387 */ /* 0x0007e20000100800 */
[----:B-1----:R-:W-:Y:S01]  /*a480*/  IADD3 R9, R251, 0x18c, RZ ;  /* 0x0000018cfb097810 */ /* 0x002fe20007ffe0ff */
[----:B------:R-:W-:Y:S01]  /*a490*/  IMAD R124, R247, R5, R124 ;  /* 0x00000005f77c7224 */ /* 0x000fe200078e027c */
[----:B------:R-:W-:Y:S01]  /*a4a0*/  IABS R89, R6 ;  /* 0x0000000600597213 */ /* 0x000fe20000000000 */
[----:B------:R-:W-:Y:S01]  /*a4b0*/  IMAD.MOV R4, RZ, RZ, -R4 ;  /* 0x000000ffff047224 */ /* 0x000fe200078e0a04 */
[----:B------:R1:W-:Y:S01]  /*a4c0*/  STL [R1+0x51dc], R6 ;  /* 0x0051dc0601007387 */ /* 0x0003e20000100800 */
[----:B------:R-:W-:Y:S01]  /*a4d0*/  IMAD.HI.U32 R5, R248, R119, RZ ;  /* 0x00000077f8057227 */ /* 0x000fe200078e00ff */
[----:B--2---:R-:W-:-:S02]  /*a4e0*/  IADD3 R8, R251, 0x18d, RZ ;  /* 0x0000018dfb087810 */ /* 0x004fc40007ffe0ff */
[----:B------:R2:W-:Y:S01]  /*a4f0*/  STL [R1+0x5194], R10 ;  /* 0x0051940a01007387 */ /* 0x0005e20000100800 */
[----:B------:R-:W-:Y:S01]  /*a500*/  IMAD.MOV R2, RZ, RZ, -R2 ;  /* 0x000000ffff027224 */ /* 0x000fe200078e0a02 */
[----:B---3--:R-:W-:Y:S01]  /*a510*/  IADD3 R7, R251, 0x18e, RZ ;  /* 0x0000018efb077810 */ /* 0x008fe20007ffe0ff */
[C---:B------:R-:W-:Y:S01]  /*a520*/  IMAD R120, R247.reuse, R4, R120 ;  /* 0x00000004f7787224 */ /* 0x040fe200078e0278 */
[----:B------:R3:W-:Y:S01]  /*a530*/  STL [R1+0x51ac], R9 ;  /* 0x0051ac0901007387 */ /* 0x0007e20000100800 */
[----:B------:R-:W-:Y:S01]  /*a540*/  IMAD R118, R247, R0, R118 ;  /* 0x00000000f7767224 */ /* 0x000fe200078e0276 */
[C---:B-1----:R-:W-:Y:S01]  /*a550*/  IADD3 R6, R251.reuse, 0x18f, RZ ;  /* 0x0000018ffb067810 */ /* 0x042fe20007ffe0ff */
[----:B------:R-:W-:Y:S01]  /*a560*/  IMAD.MOV R5, RZ, RZ, -R5 ;  /* 0x000000ffff057224 */ /* 0x000fe200078e0a05 */
[----:B------:R-:W-:Y:S01]  /*a570*/  IABS R85, R7 ;  /* 0x0000000700557213 */ /* 0x000fe20000000000 */
[C---:B------:R-:W-:Y:S01]  /*a580*/  IMAD.HI.U32 R4, R248.reuse, R115, RZ ;  /* 0x00000073f8047227 */ /* 0x040fe200078e00ff */
[----:B--2---:R-:W-:Y:S01]  /*a590*/  IADD3 R10, R251, 0x190, RZ ;  /* 0x00000190fb0a7810 */ /* 0x004fe20007ffe0ff */
[----:B------:R1:W-:Y:S01]  /*a5a0*/  STL [R1+0x51b8], R8 ;  /* 0x0051b80801007387 */ /* 0x0003e20000100800 */
[----:B------:R-:W-:Y:S01]  /*a5b0*/  IABS R87, R9 ;  /* 0x0000000900577213 */ /* 0x000fe20000000000 */
[----:B------:R-:W-:Y:S01]  /*a5c0*/  IMAD.HI.U32 R0, R248, R113, RZ ;  /* 0x00000071f8007227 */ /* 0x000fe200078e00ff */
[----:B------:R-:W-:Y:S01]  /*a5d0*/  IADD3 R4, -R4, RZ, RZ ;  /* 0x000000ff04047210 */ /* 0x000fe20007ffe1ff */
[----:B------:R2:W-:Y:S01]  /*a5e0*/  STL [R1+0x51d8], R7 ;  /* 0x0051d80701007387 */ /* 0x0005e20000100800 */
[----:B------:R-:W-:Y:S01]  /*a5f0*/  IABS R83, R10 ;  /* 0x0000000a00537213 */ /* 0x000fe20000000000 */
[C---:B------:R-:W-:Y:S01]  /*a600*/  IMAD R122, R247.reuse, R2, R122 ;  /* 0x00000002f77a7224 */ /* 0x040fe200078e027a */
[----:B------:R-:W-:Y:S01]  /*a610*/  IABS R86, R8 ;  /* 0x0000000800567213 */ /* 0x000fe20000000000 */
[----:B------:R-:W-:Y:S01]  /*a620*/  IMAD R121, R247, R3, R121 ;  /* 0x00000003f7797224 */ /* 0x000fe200078e0279 */
[----:B------:R4:W-:Y:S01]  /*a630*/  STL [R1+0x51f0], R6 ;  /* 0x0051f00601007387 */ /* 0x0009e20000100800 */
[----:B------:R-:W-:Y:S01]  /*a640*/  IMAD.HI.U32 R2, R248, R117, RZ ;  /* 0x00000075f8027227 */ /* 0x000fe200078e00ff */
[----:B---3--:R-:W-:-:S02]  /*a650*/  IADD3 R9, R251, 0x191, RZ ;  /* 0x00000191fb097810 */ /* 0x008fc40007ffe0ff */
        /* <DEDUP_REMOVED lines=23> */
[C---:B------:R-:W-:Y:S01]  /*a7d0*/  IMAD R117, R247.reuse, R2, R117 ;  /* 0x00000002f7757224 */ /* 0x040fe200078e0275 */
[----:B------:R-:W-:Y:S01]  /*a7e0*/  IABS R79, R6 ;  /* 0x00000006004f7213 */ /* 0x000fe20000000000 */
[C---:B------:R-:W-:Y:S01]  /*a7f0*/  IMAD R116, R247.reuse, R3, R116 ;  /* 0x00000003f7747224 */ /* 0x040fe200078e0274 */
[----:B------:R4:W-:Y:S01]  /*a800*/  STL [R1+0x51bc], R10 ;  /* 0x0051bc0a01007387 */ /* 0x0009e20000100800 */
[----:B------:R-:W-:Y:S01]  /*a810*/  IMAD R115, R247, R4, R115 ;  /* 0x00000004f7737224 */ /* 0x000fe200078e0273 */
[C---:B-1----:R-:W-:Y:S01]  /*a820*/  IADD3 R9, R251.reuse, 0x196, RZ ;  /* 0x00000196fb097810 */ /* 0x042fe20007ffe0ff */
[C---:B------:R-:W-:Y:S01]  /*a830*/  IMAD.HI.U32 R2, R248.reuse, R112, RZ ;  /* 0x00000070f8027227 */ /* 0x040fe200078e00ff */
[C---:B--2---:R-:W-:Y:S02]  /*a840*/  IADD3 R8, R251.reuse, 0x197, RZ ;  /* 0x00000197fb087810 */ /* 0x044fe40007ffe0ff */
[C---:B---3--:R-:W-:Y:S01]  /*a850*/  IADD3 R7, R251.reuse, 0x198, RZ ;  /* 0x00000198fb077810 */ /* 0x048fe20007ffe0ff */
[----:B------:R-:W-:Y:S01]  /*a860*/  IMAD.HI.U32 R3, R248, R111, RZ ;  /* 0x0000006ff8037227 */ /* 0x000fe200078e00ff */
[----:B------:R-:W-:Y:S01]  /*a870*/  IADD3 R2, -R2, RZ, RZ ;  /* 0x000000ff02027210 */ /* 0x000fe20007ffe1ff */
[----:B------:R1:W-:Y:S01]  /*a880*/  STL [R1+0x51d4], R9 ;  /* 0x0051d40901007387 */ /* 0x0003e20000100800 */
[C---:B----4-:R-:W-:Y:S01]  /*a890*/  IADD3 R10, R251.reuse, 0x19a, RZ ;  /* 0x0000019afb0a7810 */ /* 0x050fe20007ffe0ff */
        /* <DEDUP_REMOVED lines=10> */
[----:B------:R3:W-:Y:S01]  /*a940*/  STL [R1+0x5210], R7 ;  /* 0x0052100701007387 */ /* 0x0007e20000100800 */
[----:B-1----:R-:W-:Y:S01]  /*a950*/  IADD3 R9, R251, 0x19b, RZ ;  /* 0x0000019bfb097810 */ /* 0x002fe20007ffe0ff */
[----:B------:R-:W-:Y:S01]  /*a960*/  IMAD.MOV R3, RZ, RZ, -R3 ;  /* 0x000000ffff037224 */ /* 0x000fe200078e0a03 */
[----:B------:R-:W-:Y:S01]  /*a970*/  IADD3 R5, -R5, RZ, RZ ;  /* 0x000000ff05057210 */ /* 0x000fe20007ffe1ff */
[----:B------:R-:W-:Y:S01]  /*a980*/  IMAD.MOV R4, RZ, RZ, -R4 ;  /* 0x000000ffff047224 */ /* 0x000fe200078e0a04 */
[----:B------:R1:W-:Y:S01]  /*a990*/  STL [R1+0x5230], R6 ;  /* 0x0052300601007387 */ /* 0x0003e20000100800 */
[----:B------:R-:W-:Y:S01]  /*a9a0*/  IMAD R108, R247, R0, R108 ;  /* 0x00000000f76c7224 */ /* 0x000fe200078e026c */
[----:B------:R-:W-:Y:S01]  /*a9b0*/  IABS R74, R6 ;  /* 0x00000006004a7213 */ /* 0x000fe20000000000 */
[----:B------:R-:W-:Y:S01]  /*a9c0*/  IMAD.HI.U32 R0, R248, R103, RZ ;  /* 0x00000067f8007227 */ /* 0x000fe200078e00ff */
[----:B------:R4:W-:Y:S01]  /*a9d0*/  STL [R1+0x51d0], R10 ;  /* 0x0051d00a01007387 */ /* 0x0009e20000100800 */
[----:B--2---:R-:W-:-:S02]  /*a9e0*/  IADD3 R8, R251, 0x19c, RZ ;  /* 0x0000019cfb087810 */ /* 0x004fc40007ffe0ff */
[C---:B------:R-:W-:Y:S01]  /*a9f0*/  IMAD R111, R247.reuse, R3, R111 ;  /* 0x00000003f76f7224 */ /* 0x040fe200078e026f */
[----:B------:R-:W-:Y:S01]  /*aa00*/  IADD3 R0, -R0, RZ, RZ ;  /* 0x000000ff00007210 */ /* 0x000fe20007ffe1ff */
[----:B------:R-:W-:Y:S01]  /*aa10*/  IMAD R110, R247, R4, R110 ;  /* 0x00000004f76e7224 */ /* 0x000fe200078e026e */
[C---:B---3--:R-:W-:Y:S01]  /*aa20*/  IADD3 R7, R251.reuse, 0x19d, RZ ;  /* 0x0000019dfb077810 */ /* 0x048fe20007ffe0ff */
[C---:B------:R-:W-:Y:S01]  /*aa30*/  IMAD.HI.U32 R3, R248.reuse, R106, RZ ;  /* 0x0000006af8037227 */ /* 0x040fe200078e00ff */
[C---:B-1----:R-:W-:Y:S01]  /*aa40*/  IADD3 R6, R251.reuse, 0x19e, RZ ;  /* 0x0000019efb067810 */ /* 0x042fe20007ffe0ff */
[----:B------:R1:W-:Y:S01]  /*aa50*/  STL [R1+0x51e8], R9 ;  /* 0x0051e80901007387 */ /* 0x0003e20000100800 */
[----:B----4-:R-:W-:Y:S01]  /*aa60*/  IADD3 R10, R251, 0x19f, RZ ;  /* 0x0000019ffb0a7810 */ /* 0x010fe20007ffe0ff */
[C---:B------:R-:W-:Y:S01]  /*aa70*/  IMAD.HI.U32 R4, R248.reuse, R105, RZ ;  /* 0x00000069f8047227 */ /* 0x040fe200078e00ff */
[----:B------:R-:W-:Y:S01]  /*aa80*/  IADD3 R3, -R3, RZ, RZ ;  /* 0x000000ff03037210 */ /* 0x000fe20007ffe1ff */
[----:B------:R2:W-:Y:S01]  /*aa90*/  STL [R1+0x51f8], R8 ;  /* 0x0051f80801007387 */ /* 0x0005e20000100800 */
[----:B------:R-:W-:Y:S01]  /*aaa0*/  IABS R70, R7 ;  /* 0x0000000700467213 */ /* 0x000fe20000000000 */
[C---:B------:R-:W-:Y:S01]  /*aab0*/  IMAD R112, R247.reuse, R2, R112 ;  /* 0x00000002f7707224 */ /* 0x040fe200078e0270 */
        /* <DEDUP_REMOVED lines=13> */
[----:B--2---:R-:W-:Y:S01]  /*ab90*/  IADD3 R8, R251, 0x1a1, RZ ;  /* 0x000001a1fb087810 */ /* 0x004fe20007ffe0ff */
[----:B------:R-:W-:Y:S01]  /*aba0*/  IMAD R105, R247, R4, R105 ;  /* 0x00000004f7697224 */ /* 0x000fe200078e0269 */
[----:B---3--:R-:W-:Y:S01]  /*abb0*/  IADD3 R7, R251, 0x1a2, RZ ;  /* 0x000001a2fb077810 */ /* 0x008fe20007ffe0ff */
[----:B------:R-:W-:Y:S01]  /*abc0*/  IMAD R103, R247, R0, R103 ;  /* 0x00000000f7677224 */ /* 0x000fe200078e0267 */
[C---:B-1----:R-:W-:Y:S01]  /*abd0*/  IADD3 R6, R251.reuse, 0x1a3, RZ ;  /* 0x000001a3fb067810 */ /* 0x042fe20007ffe0ff */
[----:B------:R-:W-:Y:S01]  /*abe0*/  IMAD.MOV R5, RZ, RZ, -R5 ;  /* 0x000000ffff057224 */ /* 0x000fe200078e0a05 */
[----:B------:R1:W-:Y:S01]  /*abf0*/  STL [R1+0x520c], R9 ;  /* 0x00520c0901007387 */ /* 0x0003e20000100800 */
[----:B------:R-:W-:Y:S01]  /*ac00*/  IMAD.HI.U32 R4, R248, R100, RZ ;  /* 0x00000064f8047227 */ /* 0x000fe200078e00ff */
[----:B----4-:R-:W-:-:S02]  /*ac10*/  IADD3 R10, R251, 0x1a4, RZ ;  /* 0x000001a4fb0a7810 */ /* 0x010fc40007ffe0ff */
[----:B------:R2:W-:Y:S01]  /*ac20*/  STL [R1+0x5224], R8 ;  /* 0x0052240801007387 */ /* 0x0005e20000100800 */
[----:B------:R-:W-:Y:S01]  /*ac30*/  IMAD.HI.U32 R0, R248, R98, RZ ;  /* 0x00000062f8007227 */ /* 0x000fe200078e00ff */
[----:B------:R-:W-:Y:S02]  /*ac40*/  IADD3 R4, -R4, RZ, RZ ;  /* 0x000000ff04047210 */ /* 0x000fe40007ffe1ff */
[----:B------:R-:W-:Y:S01]  /*ac50*/  IABS R63, R10 ;  /* 0x0000000a003f7213 */ /* 0x000fe20000000000 */
[C---:B------:R-:W-:Y:S01]  /*ac60*/  IMAD R107, R247.reuse, R2, R107 ;  /* 0x00000002f76b7224 */ /* 0x040fe200078e026b */
[----:B------:R-:W-:Y:S01]  /*ac70*/  IABS R67, R9 ;  /* 0x0000000900437213 */ /* 0x000fe20000000000 */
[----:B------:R-:W-:Y:S01]  /*ac80*/  IMAD R106, R247, R3, R106 ;  /* 0x00000003f76a7224 */ /* 0x000fe200078e026a */
[----:B------:R3:W-:Y:S01]  /*ac90*/  STL [R1+0x5258], R7 ;  /* 0x0052580701007387 */ /* 0x0007e20000100800 */
[----:B------:R-:W-:Y:S01]  /*aca0*/  IMAD.HI.U32 R2, R248, R102, RZ ;  /* 0x00000066f8027227 */ /* 0x000fe200078e00ff */
[----:B------:R-:W-:-:S02]  /*acb0*/  IABS R66, R8 ;  /* 0x0000000800427213 */ /* 0x000fc40000000000 */
        /* <DEDUP_REMOVED lines=12> */
[C---:B----4-:R-:W-:Y:S01]  /*ad80*/  IADD3 R6, R251.reuse, 0x1a8, RZ ;  /* 0x000001a8fb067810 */ /* 0x050fe20007ffe0ff */
[----:B------:R-:W-:Y:S01]  /*ad90*/  IMAD.MOV R3, RZ, RZ, -R3 ;  /* 0x000000ffff037224 */ /* 0x000fe200078e0a03 */
        /* <DEDUP_REMOVED lines=168> */
[----:B------:R-:W-:Y:S01]  /*b820*/  STL [R1+0x5238], R8 ;  /* 0x0052380801007387 */ /* 0x000fe20000100800 */
        /* <DEDUP_REMOVED lines=10> */
[----:B-1----:R-:W-:-:S02]  /*b8d0*/  IADD3 R9, R251, 0x1c8, RZ ;  /* 0x000001c8fb097810 */ /* 0x002fc40007ffe0ff */
[----:B------:R1:W-:Y:S01]  /*b8e0*/  STL [R1+0x5190], R10 ;  /* 0x0051900a01007387 */ /* 0x0003e20000100800 */
[----:B------:R-:W-:Y:S01]  /*b8f0*/  IMAD.HI.U32 R0, R248, R68, RZ ;  /* 0x00000044f8007227 */ /* 0x000fe200078e00ff */
[----:B------:R-:W-:Y:S02]  /*b900*/  IADD3 R4, -R4, RZ, RZ ;  /* 0x000000ff04047210 */ /* 0x000fe40007ffe1ff */
[----:B--2---:R-:W-:Y:S01]  /*b910*/  IADD3 R7, R251, 0x1ca, RZ ;  /* 0x000001cafb077810 */ /* 0x004fe20007ffe0ff */
[----:B------:R-:W-:Y:S01]  /*b920*/  IMAD R77, R247, R2, R77 ;  /* 0x00000002f74d7224 */ /* 0x000fe200078e024d */
[----:B------:R-:W-:Y:S01]  /*b930*/  IADD3 R8, R251, 0x1c9, RZ ;  /* 0x000001c9fb087810 */ /* 0x000fe20007ffe0ff */
[----:B------:R-:W-:Y:S01]  /*b940*/  IMAD R76, R247, R3, R76 ;  /* 0x00000003f74c7224 */ /* 0x000fe200078e024c */
[----:B------:R-:W-:Y:S01]  /*b950*/  IABS R25, R7 ;  /* 0x0000000700197213 */ /* 0x000fe20000000000 */
[C---:B------:R-:W-:Y:S01]  /*b960*/  IMAD.HI.U32 R2, R248.reuse, R72, RZ ;  /* 0x00000048f8027227 */ /* 0x040fe200078e00ff */
[C---:B-1----:R-:W-:Y:S01]  /*b970*/  IADD3 R10, R251.reuse, 0x1cc, RZ ;  /* 0x000001ccfb0a7810 */ /* 0x042fe20007ffe0ff */
        /* <DEDUP_REMOVED lines=12> */
[----:B------:R-:W-:Y:S01]  /*ba40*/  IABS R24, R6 ;  /* 0x0000000600187213 */ /* 0x000fe20000000000 */
[----:B------:R-:W-:Y:S01]  /*ba50*/  IMAD.MOV R2, RZ, RZ, -R2 ;  /* 0x000000ffff027224 */ /* 0x000fe200078e0a02 */
[----:B--2---:R-:W-:Y:S01]  /*ba60*/  IADD3 R8, R251, 0x1ce, RZ ;  /* 0x000001cefb087810 */ /* 0x004fe20007ffe0ff */
[----:B------:R-:W-:Y:S01]  /*ba70*/  IMAD.MOV R3, RZ, RZ, -R3 ;  /* 0x000000ffff037224 */ /* 0x000fe200078e0a03 */
[----:B------:R1:W-:Y:S01]  /*ba80*/  STL [R1+0x5140], R6 ;  /* 0x0051400601007387 */ /* 0x0003e20000100800 */
[----:B------:R-:W-:Y:S01]  /*ba90*/  IMAD R68, R247, R0, R68 ;  /* 0x00000000f7447224 */ /* 0x000fe200078e0244 */
[----:B---3--:R-:W-:Y:S01]  /*baa0*/  IADD3 R7, R251, 0x1cf, RZ ;  /* 0x000001cffb077810 */ /* 0x008fe20007ffe0ff */
[----:B------:R-:W-:Y:S01]  /*bab0*/  IMAD.MOV R5, RZ, RZ, -R5 ;  /* 0x000000ffff057224 */ /* 0x000fe200078e0a05 */
[----:B------:R-:W-:Y:S01]  /*bac0*/  STL [R1+0x50c8], R10 ;  /* 0x0050c80a01007387 */ /* 0x000fe20000100800 */
[----:B------:R-:W-:Y:S01]  /*bad0*/  IMAD.HI.U32 R0, R248, R63, RZ ;  /* 0x0000003ff8007227 */ /* 0x000fe200078e00ff */
[----:B------:R-:W-:-:S02]  /*bae0*/  IABS R22, R9 ;  /* 0x0000000900167213 */ /* 0x000fc40000000000 */
[----:B------:R2:W-:Y:S01]  /*baf0*/  STL [R1+0x50b0], R9 ;  /* 0x0050b00901007387 */ /* 0x0005e20000100800 */
[----:B------:R-:W-:Y:S01]  /*bb00*/  IMAD R72, R247, R2, R72 ;  /* 0x00000002f7487224 */ /* 0x000fe200078e0248 */
[----:B-1----:R-:W-:Y:S01]  /*bb10*/  IADD3 R6, R251, 0x1d0, RZ ;  /* 0x000001d0fb067810 */ /* 0x002fe20007ffe0ff */
        /* <DEDUP_REMOVED lines=10> */
[C---:B--2---:R-:W-:Y:S01]  /*bbc0*/  IADD3 R9, R251.reuse, 0x1d1, RZ ;  /* 0x000001d1fb097810 */ /* 0x044fe20007ffe0ff */
[----:B------:R-:W-:Y:S01]  /*bbd0*/  IMAD.HI.U32 R4, R248, R65, RZ ;  /* 0x00000041f8047227 */ /* 0x000fe200078e00ff */
[----:B-1----:R-:W-:-:S02]  /*bbe0*/  IADD3 R8, R251, 0x1d2, RZ ;  /* 0x000001d2fb087810 */ /* 0x002fc40007ffe0ff */
[----:B------:R-:W-:Y:S01]  /*bbf0*/  IABS R19, R6 ;  /* 0x0000000600137213 */ /* 0x000fe20000000000 */
[----:B------:R-:W-:Y:S01]  /*bc00*/  IMAD R69, R247, R5, R69 ;  /* 0x00000005f7457224 */ /* 0x000fe200078e0245 */
[C---:B---3--:R-:W-:Y:S01]  /*bc10*/  IADD3 R7, R251.reuse, 0x1d3, RZ ;  /* 0x000001d3fb077810 */ /* 0x048fe20007ffe0ff */
[----:B------:R-:W-:Y:S01]  /*bc20*/  IMAD.MOV R0, RZ, RZ, -R0 ;  /* 0x000000ffff007224 */ /* 0x000fe200078e0a00 */
[----:B------:R-:W-:Y:S01]  /*bc30*/  STL [R1+0x5014], R9 ;  /* 0x0050140901007387 */ /* 0x000fe20000100800 */
[C---:B------:R-:W-:Y:S01]  /*bc40*/  IMAD.HI.U32 R5, R248.reuse, R64, RZ ;  /* 0x00000040f8057227 */ /* 0x040fe200078e00ff */
[----:B----4-:R-:W-:Y:S02]  /*bc50*/  IADD3 R6, R251, 0x1d4, RZ ;  /* 0x000001d4fb067810 */ /* 0x010fe40007ffe0ff */
[----:B------:R-:W-:Y:S01]  /*bc60*/  IABS R18, R9 ;  /* 0x0000000900127213 */ /* 0x000fe20000000000 */
        /* <DEDUP_REMOVED lines=8> */
[----:B------:R-:W-:-:S02]  /*bcf0*/  IABS R15, R6 ;  /* 0x00000006000f7213 */ /* 0x000fc40000000000 */
[C---:B------:R-:W-:Y:S01]  /*bd00*/  IMAD R66, R247.reuse, R3, R66 ;  /* 0x00000003f7427224 */ /* 0x040fe200078e0242 */
[----:B------:R-:W-:Y:S01]  /*bd10*/  IADD3 R0, -R0, RZ, RZ ;  /* 0x000000ff00007210 */ /* 0x000fe20007ffe1ff */
[----:B------:R-:W-:Y:S01]  /*bd20*/  IMAD R65, R247, R4, R65 ;  /* 0x00000004f7417224 */ /* 0x000fe200078e0241 */
[----:B------:R-:W-:Y:S01]  /*bd30*/  STL [R1+0x4fcc], R6 ;  /* 0x004fcc0601007387 */ /* 0x000fe20000100800 */
[C---:B------:R-:W-:Y:S01]  /*bd40*/  IMAD.HI.U32 R3, R248.reuse, R61, RZ ;  /* 0x0000003df8037227 */ /* 0x040fe200078e00ff */
[----:B------:R-:W-:Y:S02]  /*bd50*/  IABS R16, R7 ;  /* 0x0000000700107213 */ /* 0x000fe40000000000 */
[----:B-1----:R-:W-:Y:S01]  /*bd60*/  IADD3 R8, R251, 0x1d6, RZ ;  /* 0x000001d6fb087810 */ /* 0x002fe20007ffe0ff */
[C---:B------:R-:W-:Y:S01]  /*bd70*/  IMAD.HI.U32 R4, R248.reuse, R60, RZ ;  /* 0x0000003cf8047227 */ /* 0x040fe200078e00ff */
[----:B------:R-:W-:Y:S02]  /*bd80*/  IADD3 R3, -R3, RZ, RZ ;  /* 0x000000ff03037210 */ /* 0x000fe40007ffe1ff */
[----:B--2---:R-:W-:Y:S01]  /*bd90*/  IADD3 R7, R251, 0x1d7, RZ ;  /* 0x000001d7fb077810 */ /* 0x004fe20007ffe0ff */
[----:B------:R-:W-:Y:S01]  /*bda0*/  IMAD R67, R247, R2, R67 ;  /* 0x00000002f7437224 */ /* 0x000fe200078e0243 */
[----:B------:R-:W-:Y:S01]  /*bdb0*/  IABS R13, R8 ;  /* 0x00000008000d7213 */ /* 0x000fe20000000000 */
[----:B------:R-:W-:Y:S01]  /*bdc0*/  IMAD.HI.U32 R2, R248, R62, RZ ;  /* 0x0000003ef8027227 */ /* 0x000fe200078e00ff */
[----:B------:R-:W-:-:S02]  /*bdd0*/  IABS R12, R7 ;  /* 0x00000007000c7213 */ /* 0x000fc40000000000 */
[----:B------:R-:W-:Y:S01]  /*bde0*/  IADD3 R217, R251, 0x1de, RZ ;  /* 0x000001defbd97810 */ /* 0x000fe20007ffe0ff */
[----:B------:R-:W-:Y:S02]  /*bdf0*/  IMAD R64, R247, R5, R64 ;  /* 0x00000005f7407224 */ /* 0x000fe400078e0240 */
[----:B------:R-:W-:Y:S01]  /*be00*/  IMAD.MOV R4, RZ, RZ, -R4 ;  /* 0x000000ffff047224 */ /* 0x000fe200078e0a04 */
[----:B------:R-:W-:Y:S01]  /*be10*/  IABS R219, R217 ;  /* 0x000000d900db7213 */ /* 0x000fe20000000000 */
[----:B------:R-:W-:-:S04]  /*be20*/  IMAD.HI.U32 R5, R248, R59, RZ ;  /* 0x0000003bf8057227 */ /* 0x000fc800078e00ff */
[----:B------:R-:W-:Y:S02]  /*be30*/  IMAD.MOV R2, RZ, RZ, -R2 ;  /* 0x000000ffff027224 */ /* 0x000fe400078e0a02 */
[C---:B------:R-:W-:Y:S02]  /*be40*/  IMAD R60, R247.reuse, R4, R60 ;  /* 0x00000004f73c7224 */ /* 0x040fe400078e023c */
[----:B------:R-:W-:Y:S02]  /*be50*/  IMAD R58, R247, R0, R58 ;  /* 0x00000000f73a7224 */ /* 0x000fe400078e023a */
[----:B------:R-:W-:Y:S02]  /*be60*/  IMAD.MOV R5, RZ, RZ, -R5 ;  /* 0x000000ffff057224 */ /* 0x000fe400078e0a05 */
[----:B------:R-:W-:-:S04]  /*be70*/  IMAD.HI.U32 R4, R248, R55, RZ ;  /* 0x00000037f8047227 */ /* 0x000fc800078e00ff */
[----:B------:R-:W-:Y:S01]  /*be80*/  IMAD.HI.U32 R0, R248, R53, RZ ;  /* 0x00000035f8007227 */ /* 0x000fe200078e00ff */
[----:B------:R-:W-:-:S03]  /*be90*/  IADD3 R4, -R4, RZ, RZ ;  /* 0x000000ff04047210 */ /* 0x000fc60007ffe1ff */
[C---:B------:R-:W-:Y:S02]  /*bea0*/  IMAD R62, R247.reuse, R2, R62 ;  /* 0x00000002f73e7224 */ /* 0x040fe400078e023e */
[----:B------:R-:W-:Y:S02]  /*beb0*/  IMAD R61, R247, R3, R61 ;  /* 0x00000003f73d7224 */ /* 0x000fe400078e023d */
[----:B------:R-:W-:-:S04]  /*bec0*/  IMAD.HI.U32 R2, R248, R57, RZ ;  /* 0x00000039f8027227 */ /* 0x000fc800078e00ff */
[----:B------:R-:W-:-:S04]  /*bed0*/  IMAD.HI.U32 R3, R248, R56, RZ ;  /* 0x00000038f8037227 */ /* 0x000fc800078e00ff */
[----:B------:R-:W-:Y:S02]  /*bee0*/  IMAD R59, R247, R5, R59 ;  /* 0x00000005f73b7224 */ /* 0x000fe400078e023b */
[----:B------:R-:W-:Y:S02]  /*bef0*/  IMAD.MOV R0, RZ, RZ, -R0 ;  /* 0x000000ffff007224 */ /* 0x000fe400078e0a00 */
[----:B------:R-:W-:-:S04]  /*bf00*/  IMAD.HI.U32 R5, R248, R54, RZ ;  /* 0x00000036f8057227 */ /* 0x000fc800078e00ff */
[----:B------:R-:W-:Y:S02]  /*bf10*/  IMAD.MOV R2, RZ, RZ, -R2 ;  /* 0x000000ffff027224 */ /* 0x000fe400078e0a02 */
[----:B------:R-:W-:Y:S02]  /*bf20*/  IMAD.MOV R3, RZ, RZ, -R3 ;  /* 0x000000ffff037224 */ /* 0x000fe400078e0a03 */
[----:B------:R-:W-:Y:S02]  /*bf30*/  IMAD R53, R247, R0, R53 ;  /* 0x00000000f7357224 */ /* 0x000fe400078e0235 */
[----:B------:R-:W-:Y:S02]  /*bf40*/  IMAD.MOV R5, RZ, RZ, -R5 ;  /* 0x000000ffff057224 */ /* 0x000fe400078e0a05 */
[----:B------:R-:W-:-:S04]  /*bf50*/  IMAD.HI.U32 R0, R248, R48, RZ ;  /* 0x00000030f8007227 */ /* 0x000fc800078e00ff */
[C---:B------:R-:W-:Y:S02]  /*bf60*/  IMAD R57, R247.reuse, R2, R57 ;  /* 0x00000002f7397224 */ /* 0x040fe400078e0239 */
[C---:B------:R-:W-:Y:S02]  /*bf70*/  IMAD R56, R247.reuse, R3, R56 ;  /* 0x00000003f7387224 */ /* 0x040fe400078e0238 */
[----:B------:R-:W-:Y:S02]  /*bf80*/  IMAD R55, R247, R4, R55 ;  /* 0x00000004f7377224 */ /* 0x000fe400078e0237 */
[----:B------:R-:W-:-:S04]  /*bf90*/  IMAD.HI.U32 R2, R248, R52, RZ ;  /* 0x00000034f8027227 */ /* 0x000fc800078e00ff */
[----:B------:R-:W-:Y:S01]  /*bfa0*/  IMAD.HI.U32 R3, R248, R51, RZ ;  /* 0x00000033f8037227 */ /* 0x000fe200078e00ff */
[----:B------:R-:W-:-:S03]  /*bfb0*/  IADD3 R2, -R2, RZ, RZ ;  /* 0x000000ff02027210 */ /* 0x000fc60007ffe1ff */
[----:B------:R-:W-:-:S04]  /*bfc0*/  IMAD.HI.U32 R4, R248, R50, RZ ;  /* 0x00000032f8047227 */ /* 0x000fc800078e00ff */
[----:B------:R-:W-:Y:S02]  /*bfd0*/  IMAD R54, R247, R5, R54 ;  /* 0x00000005f7367224 */ /* 0x000fe400078e0236 */
[----:B------:R-:W-:Y:S02]  /*bfe0*/  IMAD.MOV R0, RZ, RZ, -R0 ;  /* 0x000000ffff007224 */ /* 0x000fe400078e0a00 */
[----:B------:R-:W-:-:S04]  /*bff0*/  IMAD.HI.U32 R5, R248, R49, RZ ;  /* 0x00000031f8057227 */ /* 0x000fc800078e00ff */
[----:B------:R-:W-:Y:S01]  /*c000*/  IMAD.MOV R3, RZ, RZ, -R3 ;  /* 0x000000ffff037224 */ /* 0x000fe200078e0a03 */
[----:B------:R-:W-:Y:S01]  /*c010*/  IADD3 R5, -R5, RZ, RZ ;  /* 0x000000ff05057210 */ /* 0x000fe20007ffe1ff */
[----:B------:R-:W-:Y:S02]  /*c020*/  IMAD.MOV R4, RZ, RZ, -R4 ;  /* 0x000000ffff047224 */ /* 0x000fe400078e0a04 */
[----:B------:R-:W-:Y:S02]  /*c030*/  IMAD R48, R247, R0, R48 ;  /* 0x00000000f7307224 */ /* 0x000fe400078e0230 */
[----:B------:R-:W-:-:S04]  /*c040*/  IMAD.HI.U32 R0, R248, R43, RZ ;  /* 0x0000002bf8007227 */ /* 0x000fc800078e00ff */
[C---:B------:R-:W-:Y:S01]  /*c050*/  IMAD R51, R247.reuse, R3, R51 ;  /* 0x00000003f7337224 */ /* 0x040fe200078e0233 */
[----:B------:R-:W-:Y:S01]  /*c060*/  IADD3 R0, -R0, RZ, RZ ;  /* 0x000000ff00007210 */ /* 0x000fe20007ffe1ff */
[----:B------:R-:W-:Y:S02]  /*c070*/  IMAD R50, R247, R4, R50 ;  /* 0x00000004f7327224 */ /* 0x000fe400078e0232 */
[----:B------:R-:W-:-:S04]  /*c080*/  IMAD.HI.U32 R3, R248, R46, RZ ;  /* 0x0000002ef8037227 */ /* 0x000fc800078e00ff */
[----:B------:R-:W-:Y:S01]  /*c090*/  IMAD.HI.U32 R4, R248, R45, RZ ;  /* 0x0000002df8047227 */ /* 0x000fe200078e00ff */
[----:B------:R-:W-:-:S03]  /*c0a0*/  IADD3 R3, -R3, RZ, RZ ;  /* 0x000000ff03037210 */ /* 0x000fc60007ffe1ff */
[----:B------:R-:W-:Y:S02]  /*c0b0*/  IMAD R52, R247, R2, R52 ;  /* 0x00000002f7347224 */ /* 0x000fe400078e0234 */
[----:B------:R-:W-:-:S04]  /*c0c0*/  IMAD.HI.U32 R2, R248, R47, RZ ;  /* 0x0000002ff8027227 */ /* 0x000fc800078e00ff */
[----:B------:R-:W-:Y:S02]  /*c0d0*/  IMAD R49, R247, R5, R49 ;  /* 0x00000005f7317224 */ /* 0x000fe400078e0231 */
[----:B------:R-:W-:Y:S02]  /*c0e0*/  IMAD.MOV R4, RZ, RZ, -R4 ;  /* 0x000000ffff047224 */ /* 0x000fe400078e0a04 */
        /* <DEDUP_REMOVED lines=62> */
[----:B------:R-:W-:Y:S01]  /*c4d0*/  IMAD R23, R247, R0, R23 ;  /* 0x00000000f7177224 */ /* 0x000fe200078e0217 */
[----:B------:R-:W-:Y:S01]  /*c4e0*/  IADD3 R0, R251, 0x1d5, RZ ;  /* 0x000001d5fb007810 */ /* 0x000fe20007ffe0ff */
[----:B------:R-:W-:Y:S02]  /*c4f0*/  IMAD.MOV R5, RZ, RZ, -R5 ;  /* 0x000000ffff057224 */ /* 0x000fe400078e0a05 */
[C---:B------:R-:W-:Y:S01]  /*c500*/  IMAD R27, R247.reuse, R2, R27 ;  /* 0x00000002f71b7224 */ /* 0x040fe200078e021b */
[----:B------:R-:W-:Y:S01]  /*c510*/  IABS R14, R0 ;  /* 0x00000000000e7213 */ /* 0x000fe20000000000 */
[C---:B------:R-:W-:Y:S01]  /*c520*/  IMAD R26, R247.reuse, R3, R26 ;  /* 0x00000003f71a7224 */ /* 0x040fe200078e021a */
[----:B------:R-:W-:Y:S01]  /*c530*/  STL [R1+0x4fc4], R0 ;  /* 0x004fc40001007387 */ /* 0x000fe20000100800 */
[----:B------:R-:W-:-:S02]  /*c540*/  IMAD R25, R247, R4, R25 ;  /* 0x00000004f7197224 */ /* 0x000fc400078e0219 */
[C---:B------:R-:W-:Y:S01]  /*c550*/  IMAD.HI.U32 R2, R248.reuse, R22, RZ ;  /* 0x00000016f8027227 */ /* 0x040fe200078e00ff */
[----:B------:R-:W-:Y:S03]  /*c560*/  STL [R1+0x4f40], R8 ;  /* 0x004f400801007387 */ /* 0x000fe60000100800 */
[----:B------:R-:W-:Y:S01]  /*c570*/  IMAD.HI.U32 R3, R248, R21, RZ ;  /* 0x00000015f8037227 */ /* 0x000fe200078e00ff */
[----:B------:R-:W-:Y:S01]  /*c580*/  IADD3 R2, -R2, RZ, RZ ;  /* 0x000000ff02027210 */ /* 0x000fe20007ffe1ff */
[----:B------:R1:W-:Y:S02]  /*c590*/  STL [R1+0x4f14], R7 ;  /* 0x004f140701007387 */ /* 0x0003e40000100800 */
[----:B------:R-:W-:-:S04]  /*c5a0*/  IMAD.HI.U32 R4, R248, R20, RZ ;  /* 0x00000014f8047227 */ /* 0x000fc800078e00ff */
[----:B------:R-:W-:Y:S02]  /*c5b0*/  IMAD R24, R247, R5, R24 ;  /* 0x00000005f7187224 */ /* 0x000fe400078e0218 */
[----:B------:R-:W-:Y:S01]  /*c5c0*/  IMAD.HI.U32 R5, R248, R19, RZ ;  /* 0x00000013f8057227 */ /* 0x000fe200078e00ff */
[----:B-1----:R-:W-:-:S03]  /*c5d0*/  IADD3 R7, R251, 0x1db, RZ ;  /* 0x000001dbfb077810 */ /* 0x002fc60007ffe0ff */
[----:B------:R-:W-:Y:S01]  /*c5e0*/  IMAD.MOV R3, RZ, RZ, -R3 ;  /* 0x000000ffff037224 */ /* 0x000fe200078e0a03 */
[----:B------:R-:W-:Y:S01]  /*c5f0*/  IADD3 R5, -R5, RZ, RZ ;  /* 0x000000ff05057210 */ /* 0x000fe20007ffe1ff */
[----:B------:R-:W-:Y:S01]  /*c600*/  IMAD.MOV R4, RZ, RZ, -R4 ;  /* 0x000000ffff047224 */ /* 0x000fe200078e0a04 */
[----:B------:R-:W-:Y:S01]  /*c610*/  IABS R8, R7 ;  /* 0x0000000700087213 */ /* 0x000fe20000000000 */
[----:B------:R-:W-:-:S04]  /*c620*/  IMAD.HI.U32 R0, R248, R18, RZ ;  /* 0x00000012f8007227 */ /* 0x000fc800078e00ff */
[C---:B------:R-:W-:Y:S02]  /*c630*/  IMAD R21, R247.reuse, R3, R21 ;  /* 0x00000003f7157224 */ /* 0x040fe400078e0215 */
[----:B------:R-:W-:Y:S02]  /*c640*/  IMAD R20, R247, R4, R20 ;  /* 0x00000004f7147224 */ /* 0x000fe400078e0214 */
[----:B------:R-:W-:Y:S02]  /*c650*/  IMAD.MOV R0, RZ, RZ, -R0 ;  /* 0x000000ffff007224 */ /* 0x000fe400078e0a00 */
[----:B------:R-:W-:-:S04]  /*c660*/  IMAD.HI.U32 R3, R248, R17, RZ ;  /* 0x00000011f8037227 */ /* 0x000fc800078e00ff */
[----:B------:R-:W-:-:S04]  /*c670*/  IMAD.HI.U32 R4, R248, R15, RZ ;  /* 0x0000000ff8047227 */ /* 0x000fc800078e00ff */
[----:B------:R-:W-:Y:S02]  /*c680*/  IMAD R22, R247, R2, R22 ;  /* 0x00000002f7167224 */ /* 0x000fe400078e0216 */
[----:B------:R-:W-:-:S04]  /*c690*/  IMAD.HI.U32 R2, R248, R16, RZ ;  /* 0x00000010f8027227 */ /* 0x000fc800078e00ff */
[----:B------:R-:W-:-:S04]  /*c6a0*/  IMAD.HI.U32 R6, R248, R14, RZ ;  /* 0x0000000ef8067227 */ /* 0x000fc800078e00ff */
[C---:B------:R-:W-:Y:S02]  /*c6b0*/  IMAD R18, R247.reuse, R0, R18 ;  /* 0x00000000f7127224 */ /* 0x040fe400078e0212 */
[----:B------:R-:W-:Y:S01]  /*c6c0*/  IMAD R19, R247, R5, R19 ;  /* 0x00000005f7137224 */ /* 0x000fe200078e0213 */
[----:B------:R-:W-:Y:S01]  /*c6d0*/  IADD3 R5, -R3, RZ, RZ ;  /* 0x000000ff03057210 */ /* 0x000fe20007ffe1ff */
[----:B------:R-:W-:Y:S02]  /*c6e0*/  IMAD.MOV R0, RZ, RZ, -R4 ;  /* 0x000000ffff007224 */ /* 0x000fe400078e0a04 */
[----:B------:R-:W-:Y:S01]  /*c6f0*/  IMAD.MOV R3, RZ, RZ, -R2 ;  /* 0x000000ffff037224 */ /* 0x000fe200078e0a02 */
[----:B------:R-:W-:Y:S01]  /*c700*/  IADD3 R2, -R6, RZ, RZ ;  /* 0x000000ff06027210 */ /* 0x000fe20007ffe1ff */
[----:B------:R-:W-:Y:S01]  /*c710*/  IMAD R15, R247, R0, R15 ;  /* 0x00000000f70f7224 */ /* 0x000fe200078e020f */
[----:B------:R-:W-:Y:S01]  /*c720*/  IADD3 R0, R251, 0x1d8, RZ ;  /* 0x000001d8fb007810 */ /* 0x000fe20007ffe0ff */
[----:B------:R-:W-:Y:S01]  /*c730*/  IMAD R17, R247, R5, R17 ;  /* 0x00000005f7117224 */ /* 0x000fe200078e0211 */
[----:B------:R-:W-:Y:S01]  /*c740*/  IADD3 R6, R251, 0x1dc, RZ ;  /* 0x000001dcfb067810 */ /* 0x000fe20007ffe0ff */
[----:B------:R-:W-:Y:S01]  /*c750*/  IMAD R16, R247, R3, R16 ;  /* 0x00000003f7107224 */ /* 0x000fe200078e0210 */
[----:B------:R-:W1:Y:S01]  /*c760*/  S2R R5, SR_TID.X ;  /* 0x0000000000057919 */ /* 0x000e620000002100 */
[----:B------:R-:W-:Y:S01]  /*c770*/  IADD3 R3, R251, 0x1d9, RZ ;  /* 0x000001d9fb037810 */ /* 0x000fe20007ffe0ff */
[----:B------:R-:W-:Y:S01]  /*c780*/  IMAD R14, R247, R2, R14 ;  /* 0x00000002f70e7224 */ /* 0x000fe200078e020e */
[----:B------:R-:W-:Y:S01]  /*c790*/  IADD3 R2, R251, 0x1da, RZ ;  /* 0x000001dafb027810 */ /* 0x000fe20007ffe0ff */
[----:B------:R2:W-:Y:S01]  /*c7a0*/  STL [R1+0x4f10], R0 ;  /* 0x004f100001007387 */ /* 0x0005e20000100800 */
[----:B------:R-:W-:-:S02]  /*c7b0*/  IABS R11, R0 ;  /* 0x00000000000b7213 */ /* 0x000fc40000000000 */
[----:B------:R-:W-:Y:S01]  /*c7c0*/  IABS R10, R3 ;  /* 0x00000003000a7213 */ /* 0x000fe20000000000 */
[----:B------:R3:W-:Y:S01]  /*c7d0*/  STL [R1+0x4ef8], R3 ;  /* 0x004ef80301007387 */ /* 0x0007e20000100800 */
[----:B------:R-:W-:Y:S01]  /*c7e0*/  IABS R9, R2 ;  /* 0x0000000200097213 */ /* 0x000fe20000000000 */
[C---:B------:R-:W-:Y:S02]  /*c7f0*/  IMAD.HI.U32 R4, R248.reuse, R11, RZ ;  /* 0x0000000bf8047227 */ /* 0x040fe400078e00ff */
[----:B------:R4:W-:Y:S02]  /*c800*/  STL [R1+0x4ecc], R2 ;  /* 0x004ecc0201007387 */ /* 0x0009e40000100800 */
[C---:B--2---:R-:W-:Y:S02]  /*c810*/  IMAD.HI.U32 R0, R248.reuse, R13, RZ ;  /* 0x0000000df8007227 */ /* 0x044fe400078e00ff */
[----:B------:R2:W-:Y:S02]  /*c820*/  STL [R1+0x4e9c], R7 ;  /* 0x004e9c0701007387 */ /* 0x0005e40000100800 */
[----:B---3--:R-:W-:-:S02]  /*c830*/  IMAD.HI.U32 R3, R248, R12, RZ ;  /* 0x0000000cf8037227 */ /* 0x008fc400078e00ff */
[----:B------:R3:W-:Y:S02]  /*c840*/  STL [R1+0x4e74], R6 ;  /* 0x004e740601007387 */ /* 0x0007e40000100800 */
[----:B----4-:R-:W-:Y:S01]  /*c850*/  IMAD.MOV R2, RZ, RZ, -R0 ;  /* 0x000000ffff027224 */ /* 0x010fe200078e0a00 */
[----:B------:R-:W-:Y:S01]  /*c860*/  IADD3 R0, -R3, RZ, RZ ;  /* 0x000000ff03007210 */ /* 0x000fe20007ffe1ff */
[----:B------:R-:W-:Y:S01]  /*c870*/  IMAD.HI.U32 R3, R248, R9, RZ ;  /* 0x00000009f8037227 */ /* 0x000fe200078e00ff */
[----:B--2---:R-:W-:-:S03]  /*c880*/  IABS R7, R6 ;  /* 0x0000000600077213 */ /* 0x004fc60000000000 */
[----:B------:R-:W-:Y:S02]  /*c890*/  IMAD R13, R247, R2, R13 ;  /* 0x00000002f70d7224 */ /* 0x000fe400078e020d */
[----:B------:R-:W-:-:S04]  /*c8a0*/  IMAD.HI.U32 R2, R248, R10, RZ ;  /* 0x0000000af8027227 */ /* 0x000fc800078e00ff */
[----:B------:R-:W-:Y:S02]  /*c8b0*/  IMAD R12, R247, R0, R12 ;  /* 0x00000000f70c7224 */ /* 0x000fe400078e020c */
[----:B------:R-:W-:Y:S01]  /*c8c0*/  IMAD.MOV R0, RZ, RZ, -R2 ;  /* 0x000000ffff007224 */ /* 0x000fe200078e0a02 */
[----:B------:R-:W-:Y:S01]  /*c8d0*/  IADD3 R2, -R3, RZ, RZ ;  /* 0x000000ff03027210 */ /* 0x000fe20007ffe1ff */
[----:B------:R-:W-:Y:S01]  /*c8e0*/  IMAD.MOV R4, RZ, RZ, -R4 ;  /* 0x000000ffff047224 */ /* 0x000fe200078e0a04 */
[----:B-1----:R-:W-:Y:S01]  /*c8f0*/  LOP3.LUT R3, R5, 0x1f, RZ, 0xc0, !PT ;  /* 0x0000001f05037812 */ /* 0x002fe200078ec0ff */
[C---:B------:R-:W-:Y:S02]  /*c900*/  IMAD R10, R247.reuse, R0, R10 ;  /* 0x00000000f70a7224 */ /* 0x040fe400078e020a */
[----:B------:R-:W-:Y:S02]  /*c910*/  IMAD.SHL.U32 R0, R250, 0x40, RZ ;  /* 0x00000040fa007824 */ /* 0x000fe400078e00ff */
[----:B------:R-:W-:Y:S01]  /*c920*/  IMAD R11, R247, R4, R11 ;  /* 0x00000004f70b7224 */ /* 0x000fe200078e020b */
[----:B------:R-:W-:Y:S01]  /*c930*/  IADD3 R4, R251, 0x1dd, RZ ;  /* 0x000001ddfb047810 */ /* 0x000fe20007ffe0ff */
[C---:B------:R-:W-:Y:S01]  /*c940*/  IMAD R9, R247.reuse, R2, R9 ;  /* 0x00000002f7097224 */ /* 0x040fe200078e0209 */
[----:B------:R-:W-:Y:S01]  /*c950*/  LOP3.LUT R5, R0, 0x1f, R5, 0xf8, !PT ;  /* 0x0000001f00057812 */ /* 0x000fe200078ef805 */
[----:B------:R-:W-:Y:S01]  /*c960*/  IMAD.HI.U32 R2, R248, R8, RZ ;  /* 0x00000008f8027227 */ /* 0x000fe200078e00ff */
[----:B------:R-:W-:Y:S01]  /*c970*/  LOP3.LUT R3, R0, 0x20, R3, 0xfe, !PT ;  /* 0x0000002000037812 */ /* 0x000fe200078efe03 */
[----:B------:R1:W-:Y:S01]  /*c980*/  STL [R1+0x4e58], R4 ;  /* 0x004e580401007387 */ /* 0x0003e20000100800 */
[----:B---3--:R-:W-:Y:S01]  /*c990*/  IABS R6, R4 ;  /* 0x0000000400067213 */ /* 0x008fe20000000000 */
[----:B------:R-:W-:Y:S01]  /*c9a0*/  IMAD.MOV R2, RZ, RZ, -R2 ;  /* 0x000000ffff027224 */ /* 0x000fe200078e0a02 */
[----:B------:R-:W-:Y:S01]  /*c9b0*/  IABS R0, R5 ;  /* 0x0000000500007213 */ /* 0x000fe20000000000 */
[----:B------:R2:W-:Y:S02]  /*c9c0*/  STL [R1+0x1728], R5 ;  /* 0x0017280501007387 */ /* 0x0005e40000100800 */
[----:B------:R-:W-:-:S02]  /*c9d0*/  IMAD R8, R247, R2, R8 ;  /* 0x00000002f7087224 */ /* 0x000fc400078e0208 */
[----:B------:R3:W-:Y:S01]  /*c9e0*/  STL [R1+0x172c], R3 ;  /* 0x00172c0301007387 */ /* 0x0007e20000100800 */
[----:B-1----:R-:W-:-:S03]  /*c9f0*/  IMAD.HI.U32 R4, R248, R7, RZ ;  /* 0x00000007f8047227 */ /* 0x002fc600078e00ff */
[----:B------:R1:W-:Y:S01]  /*ca00*/  STL [R1+0x4e04], R217 ;  /* 0x004e04d901007387 */ /* 0x0003e20000100800 */
[----:B--2---:R-:W-:Y:S01]  /*ca10*/  IMAD.HI.U32 R5, R252, R0, RZ ;  /* 0x00000000fc057227 */ /* 0x004fe200078e00ff */
[----:B------:R-:W-:Y:S02]  /*ca20*/  IADD3 R4, -R4, RZ, RZ ;  /* 0x000000ff04047210 */ /* 0x000fe40007ffe1ff */
[----:B------:R2:W-:Y:S01]  /*ca30*/  STL [R1+0x4dec], R220 ;  /* 0x004decdc01007387 */ /* 0x0005e20000100800 */
[----:B---3--:R-:W-:Y:S02]  /*ca40*/  IABS R3, R3 ;  /* 0x0000000300037213 */ /* 0x008fe40000000000 */
[----:B------:R-:W-:Y:S01]  /*ca50*/  IMAD R7, R247, R4, R7 ;  /* 0x00000004f7077224 */ /* 0x000fe200078e0207 */
[----:B------:R-:W-:Y:S01]  /*ca60*/  IADD3 R218, -R5, RZ, RZ ;  /* 0x000000ff05da7210 */ /* 0x000fe20007ffe1ff */
[----:B------:R-:W-:Y:S02]  /*ca70*/  IMAD.MOV.U32 R5, RZ, RZ, R219 ;  /* 0x000000ffff057224 */ /* 0x000fe400078e00db */
[----:B------:R-:W-:-:S02]  /*ca80*/  IMAD.MOV.U32 R2, RZ, RZ, R3 ;  /* 0x000000ffff027224 */ /* 0x000fc400078e0003 */
[----:B------:R-:W-:-:S04]  /*ca90*/  IMAD.HI.U32 R3, R248, R6, RZ ;  /* 0x00000006f8037227 */ /* 0x000fc800078e00ff */
[----:B------:R-:W-:Y:S01]  /*caa0*/  IMAD.HI.U32 R4, R252, R2, RZ ;  /* 0x00000002fc047227 */ /* 0x000fe200078e00ff */
[----:B------:R-:W-:-:S03]  /*cab0*/  IABS R252, c[0x0][0x178] ;  /* 0x00005e0000fc7a13 */ /* 0x000fc60000000000 */
[----:B------:R-:W-:Y:S02]  /*cac0*/  IMAD.MOV R3, RZ, RZ, -R3 ;  /* 0x000000ffff037224 */ /* 0x000fe400078e0a03 */
[----:B------:R-:W-:Y:S01]  /*cad0*/  IMAD R219, R252, R218, R0 ;  /* 0x000000dafcdb7224 */ /* 0x000fe200078e0200 */
[----:B------:R-:W-:Y:S01]  /*cae0*/  IADD3 R218, R251, 0x1e1, RZ ;  /* 0x000001e1fbda7810 */ /* 0x000fe20007ffe0ff */
[----:B------:R-:W-:Y:S01]  /*caf0*/  IMAD R6, R247, R3, R6 ;  /* 0x00000003f7067224 */ /* 0x000fe200078e0206 */
[----:B------:R-:W-:Y:S01]  /*cb00*/  IADD3 R3, R251, 0x1e0, RZ ;  /* 0x000001e0fb037810 */ /* 0x000fe20007ffe0ff */
[----:B-1----:R-:W-:Y:S01]  /*cb10*/  IMAD.MOV R217, RZ, RZ, -R4 ;  /* 0x000000ffffd97224 */ /* 0x002fe200078e0a04 */
[----:B------:R-:W-:Y:S01]  /*cb20*/  IABS R4, R220 ;  /* 0x000000dc00047213 */ /* 0x000fe20000000000 */
[----:B------:R-:W-:Y:S02]  /*cb30*/  IMAD.HI.U32 R0, R248, R5, RZ ;  /* 0x00000005f8007227 */ /* 0x000fe400078e00ff */
[----:B------:R1:W-:Y:S02]  /*cb40*/  STL [R1+0x4d9c], R3 ;  /* 0x004d9c0301007387 */ /* 0x0003e40000100800 */
[----:B------:R-:W-:-:S02]  /*cb50*/  IMAD R217, R252, R217, R2 ;  /* 0x000000d9fcd97224 */ /* 0x000fc400078e0202 */
[----:B------:R3:W-:Y:S01]  /*cb60*/  STL [R1+0x4d84], R218 ;  /* 0x004d84da01007387 */ /* 0x0007e20000100800 */
[----:B------:R-:W-:Y:S01]  /*cb70*/  ISETP.GT.U32.AND P0, PT, R252, R219, PT ;  /* 0x000000dbfc00720c */ /* 0x000fe20003f04070 */
[----:B------:R-:W-:Y:S02]  /*cb80*/  IMAD.HI.U32 R2, R248, R4, RZ ;  /* 0x00000004f8027227 */ /* 0x000fe400078e00ff */
[----:B--2---:R-:W2:Y:S01]  /*cb90*/  LDL.LU R220, [R1+0x34] ;  /* 0x0000340001dc7983 */ /* 0x004ea20000300800 */
[----:B------:R-:W-:Y:S02]  /*cba0*/  IABS R221, R218 ;  /* 0x000000da00dd7213 */ /* 0x000fe40000000000 */
[----:B------:R-:W-:Y:S01]  /*cbb0*/  ISETP.GT.U32.AND P4, PT, R247, R249, PT ;  /* 0x000000f9f700720c */ /* 0x000fe20003f84070 */
[----:B------:R4:W-:Y:S01]  /*cbc0*/  STL [R1+0x4d80], R225 ;  /* 0x004d80e101007387 */ /* 0x0009e20000100800 */
[----:B------:R-:W-:Y:S02]  /*cbd0*/  IADD3 R0, -R0, RZ, RZ ;  /* 0x000000ff00007210 */ /* 0x000fe40007ffe1ff */
[----:B-1----:R-:W-:Y:S01]  /*cbe0*/  IABS R3, R3 ;  /* 0x0000000300037213 */ /* 0x002fe20000000000 */
[----:B------:R-:W2:Y:S04]  /*cbf0*/  LDL.LU R222, [R1+0x30] ;  /* 0x0000300001de7983 */ /* 0x000ea80000300800 */
[----:B------:R-:W2:Y:S04]  /*cc00*/  LDL.LU R223, [R1+0x2c] ;  /* 0x00002c0001df7983 */ /* 0x000ea80000300800 */
[----:B------:R-:W2:Y:S04]  /*cc10*/  LDL.LU R224, [R1+0x28] ;  /* 0x0000280001e07983 */ /* 0x000ea80000300800 */
[----:B------:R-:W2:Y:S04]  /*cc20*/  LDL.LU R227, [R1+0x24] ;  /* 0x0000240001e37983 */ /* 0x000ea80000300800 */
[----:B------:R-:W2:Y:S01]  /*cc30*/  LDL.LU R226, [R1+0x20] ;  /* 0x0000200001e27983 */ /* 0x000ea20000300800 */
[----:B------:R-:W-:-:S02]  /*cc40*/  ISETP.GT.U32.AND P1, PT, R252, R217, PT ;  /* 0x000000d9fc00720c */ /* 0x000fc40003f24070 */
[----:B------:R-:W-:Y:S01]  /*cc50*/  @!P0 IADD3 R219, R219, -R252, RZ ;  /* 0x800000fcdbdb8210 */ /* 0x000fe20007ffe0ff */
[----:B---3--:R-:W-:Y:S02]  /*cc60*/  IMAD.MOV R218, RZ, RZ, -R2 ;  /* 0x000000ffffda7224 */ /* 0x008fe400078e0a02 */
[----:B------:R-:W-:Y:S01]  /*cc70*/  IMAD.MOV.U32 R2, RZ, RZ, R221 ;  /* 0x000000ffff027224 */ /* 0x000fe200078e00dd */
[----:B------:R-:W-:-:S07]  /*cc80*/  ISETP.GT.U32.AND P3, PT, R252, R219, PT ;  /* 0x000000dbfc00720c */ /* 0x000fce0003f64070 */
[----:B------:R-:W-:-:S05]  /*cc90*/  @!P1 IMAD.IADD R217, R217, 0x1, -R252 ;  /* 0x00000001d9d99824 */ /* 0x000fca00078e0afc */
[----:B------:R-:W-:Y:S01]  /*cca0*/  ISETP.GT.U32.AND P2, PT, R252, R217, PT ;  /* 0x000000d9fc00720c */ /* 0x000fe20003f44070 */
[----:B------:R-:W-:Y:S01]  /*ccb0*/  IMAD R5, R247, R0, R5 ;  /* 0x00000000f7057224 */ /* 0x000fe200078e0205 */
[----:B------:R-:W-:Y:S01]  /*ccc0*/  IABS R0, R225 ;  /* 0x000000e100007213 */ /* 0x000fe20000000000 */
[----:B----4-:R-:W-:-:S04]  /*ccd0*/  IMAD.HI.U32 R225, R248, R3, RZ ;  /* 0x00000003f8e17227 */ /* 0x010fc800078e00ff */
[----:B------:R-:W-:Y:S01]  /*cce0*/  IMAD.HI.U32 R221, R248, R2, RZ ;  /* 0x00000002f8dd7227 */ /* 0x000fe200078e00ff */
[----:B------:R-:W-:-:S03]  /*ccf0*/  @!P4 IADD3 R249, R249, -R247, RZ ;  /* 0x800000f7f9f9c210 */ /* 0x000fc60007ffe0ff */
[----:B------:R-:W-:Y:S01]  /*cd00*/  IMAD R4, R247, R218, R4 ;  /* 0x000000daf7047224 */ /* 0x000fe200078e0204 */
[----:B------:R-:W-:Y:S01]  /*cd10*/  IADD3 R218, R251, 0x1e3, RZ ;  /* 0x000001e3fbda7810 */ /* 0x000fe20007ffe0ff */
[----:B------:R-:W-:Y:S01]  /*cd20*/  IMAD.MOV R228, RZ, RZ, -R225 ;  /* 0x000000ffffe47224 */ /* 0x000fe200078e0ae1 */
[----:B------:R-:W-:Y:S01]  /*cd30*/  IADD3 R225, -R221, RZ, RZ ;  /* 0x000000ffdde17210 */ /* 0x000fe20007ffe1ff */
[--C-:B------:R-:W-:Y:S01]  /*cd40*/  @!P2 IMAD.IADD R217, R217, 0x1, -R252.reuse ;  /* 0x00000001d9d9a824 */ /* 0x100fe200078e0afc */
[----:B------:R-:W-:Y:S01]  /*cd50*/  ISETP.GT.U32.AND P2, PT, R247, R249, PT ;  /* 0x000000f9f700720c */ /* 0x000fe20003f44070 */
[----:B------:R-:W-:Y:S01]  /*cd60*/  @!P3 IMAD.IADD R219, R219, 0x1, -R252 ;  /* 0x00000001dbdbb824 */ /* 0x000fe200078e0afc */
[----:B------:R1:W-:Y:S01]  /*cd70*/  STL [R1+0x4d50], R218 ;  /* 0x004d50da01007387 */ /* 0x0003e20000100800 */
[----:B------:R-:W-:Y:S01]  /*cd80*/  IABS R221, R218 ;  /* 0x000000da00dd7213 */ /* 0x000fe20000000000 */
[C---:B------:R-:W-:Y:S02]  /*cd90*/  IMAD R2, R247.reuse, R225, R2 ;  /* 0x000000e1f7027224 */ /* 0x040fe400078e0202 */
[----:B------:R-:W-:Y:S01]  /*cda0*/  IMAD R3, R247, R228, R3 ;  /* 0x000000e4f7037224 */ /* 0x000fe200078e0203 */
[----:B------:R-:W3:Y:S01]  /*cdb0*/  LDL.LU R225, [R1+0x1c] ;  /* 0x00001c0001e17983 */ /* 0x000ee20000300800 */
[----:B------:R-:W-:-:S03]  /*cdc0*/  IMAD.MOV.U32 R250, RZ, RZ, R221 ;  /* 0x000000fffffa7224 */ /* 0x000fc600078e00dd */
[----:B------:R-:W4:Y:S01]  /*cdd0*/  LDL.LU R228, [R1+0x18] ;  /* 0x0000180001e47983 */ /* 0x000f220000300800 */
[----:B-1----:R-:W-:-:S03]  /*cde0*/  IMAD.HI.U32 R218, R248, R0, RZ ;  /* 0x00000000f8da7227 */ /* 0x002fc600078e00ff */
[----:B------:R-:W3:Y:S04]  /*cdf0*/  LDL.LU R232, [R1+0x14] ;  /* 0x0000140001e87983 */ /* 0x000ee80000300800 */
[----:B------:R-:W-:Y:S04]  /*ce00*/  STL [R1+0x3ac], R219 ;  /* 0x0003acdb01007387 */ /* 0x000fe80000100800 */
[----:B------:R-:W3:Y:S01]  /*ce10*/  LDL.LU R229, [R1+0x10] ;  /* 0x0000100001e57983 */ /* 0x000ee20000300800 */
[----:B------:R-:W-:-:S03]  /*ce20*/  IMAD.MOV R218, RZ, RZ, -R218 ;  /* 0x000000ffffda7224 */ /* 0x000fc600078e0ada */
[----:B------:R-:W3:Y:S04]  /*ce30*/  LDL.LU R230, [R1+0xc] ;  /* 0x00000c0001e67983 */ /* 0x000ee80000300800 */
[----:B------:R-:W3:Y:S01]  /*ce40*/  LDL.LU R231, [R1+0x8] ;  /* 0x0000080001e77983 */ /* 0x000ee20000300800 */
[----:B------:R-:W-:-:S03]  /*ce50*/  @!P2 IADD3 R249, R249, -R247, RZ ;  /* 0x800000f7f9f9a210 */ /* 0x000fc60007ffe0ff */
[----:B------:R1:W-:Y:S01]  /*ce60*/  STL [R1+0x3a8], R217 ;  /* 0x0003a8d901007387 */ /* 0x0003e20000100800 */
[----:B------:R-:W-:-:S03]  /*ce70*/  IMAD R0, R247, R218, R0 ;  /* 0x000000daf7007224 */ /* 0x000fc600078e0200 */
[----:B------:R-:W3:Y:S04]  /*ce80*/  LDL R233, [R1+0x4ab4] ;  /* 0x004ab40001e97983 */ /* 0x000ee80000100800 */
[----:B------:R-:W3:Y:S01]  /*ce90*/  LDL R234, [R1+0x4abc] ;  /* 0x004abc0001ea7983 */ /* 0x000ee20000100800 */
[----:B-1----:R-:W-:-:S03]  /*cea0*/  IMAD.HI.U32 R217, R248, R250, RZ ;  /* 0x000000faf8d97227 */ /* 0x002fc600078e00ff */
[----:B------:R-:W3:Y:S01]  /*ceb0*/  LDL R218, [R1+0x4ac0] ;  /* 0x004ac00001da7983 */ /* 0x000ee20000100800 */
[----:B------:R-:W-:-:S03]  /*cec0*/  IMAD.MOV R252, RZ, RZ, -R217 ;  /* 0x000000fffffc7224 */ /* 0x000fc600078e0ad9 */
[----:B------:R-:W3:Y:S04]  /*ced0*/  LDL R217, [R1+0x4ab8] ;  /* 0x004ab80001d97983 */ /* 0x000ee80000100800 */
[----:B------:R-:W3:Y:S04]  /*cee0*/  LDL R219, [R1+0x4ac4] ;  /* 0x004ac40001db7983 */ /* 0x000ee80000100800 */
[----:B------:R-:W3:Y:S04]  /*cef0*/  LDL R221, [R1+0x4ac8] ;  /* 0x004ac80001dd7983 */ /* 0x000ee80000100800 */
[----:B------:R1:W-:Y:S02]  /*cf00*/  STL [R1+0x5b4], R249 ;  /* 0x0005b4f901007387 */ /* 0x0003e40000100800 */
[----:B-1----:R-:W-:-:S02]  /*cf10*/  IMAD R249, R247, R252, R250 ;  /* 0x000000fcf7f97224 */ /* 0x002fc400078e02fa */
[----:B------:R-:W3:Y:S04]  /*cf20*/  LDL.LU R250, [R1+0x5a68] ;  /* 0x005a680001fa7983 */ /* 0x000ee80000300800 */
[----:B------:R-:W3:Y:S01]  /*cf30*/  LDL.LU R252, [R1+0x5a64] ;  /* 0x005a640001fc7983 */ /* 0x000ee20000300800 */
[C---:B--2---:R-:W-:Y:S02]  /*cf40*/  ISETP.GT.U32.AND P0, PT, R247.reuse, R220, PT ;  /* 0x000000dcf700720c */ /* 0x044fe40003f04070 */
[C---:B------:R-:W-:Y:S02]  /*cf50*/  ISETP.GT.U32.AND P1, PT, R247.reuse, R222, PT ;  /* 0x000000def700720c */ /* 0x040fe40003f24070 */
[C---:B------:R-:W-:Y:S02]  /*cf60*/  ISETP.GT.U32.AND P5, PT, R247.reuse, R223, PT ;  /* 0x000000dff700720c */ /* 0x040fe40003fa4070 */
[----:B------:R-:W-:-:S02]  /*cf70*/  ISETP.GT.U32.AND P6, PT, R247, R224, PT ;  /* 0x000000e0f700720c */ /* 0x000fc40003fc4070 */
[C---:B------:R-:W-:Y:S02]  /*cf80*/  ISETP.GT.U32.AND P4, PT, R247.reuse, R227, PT ;  /* 0x000000e3f700720c */ /* 0x040fe40003f84070 */
[----:B------:R-:W-:-:S05]  /*cf90*/  ISETP.GT.U32.AND P3, PT, R247, R226, PT ;  /* 0x000000e2f700720c */ /* 0x000fca0003f64070 */
[--C-:B------:R-:W-:Y:S01]  /*cfa0*/  @!P1 IMAD.IADD R222, R222, 0x1, -R247.reuse ;  /* 0x00000001dede9824 */ /* 0x100fe200078e0af7 */
[-C--:B------:R-:W-:Y:S02]  /*cfb0*/  @!P0 IADD3 R220, R220, -R247.reuse, RZ ;  /* 0x800000f7dcdc8210 */ /* 0x080fe40007ffe0ff */
[----:B------:R-:W-:Y:S01]  /*cfc0*/  @!P5 IADD3 R223, R223, -R247, RZ ;  /* 0x800000f7dfdfd210 */ /* 0x000fe20007ffe0ff */
[--C-:B------:R-:W-:Y:S02]  /*cfd0*/  @!P6 IMAD.IADD R224, R224, 0x1, -R247.reuse ;  /* 0x00000001e0e0e824 */ /* 0x100fe400078e0af7 */
[--C-:B------:R-:W-:Y:S02]  /*cfe0*/  @!P4 IMAD.IADD R227, R227, 0x1, -R247.reuse ;  /* 0x00000001e3e3c824 */ /* 0x100fe400078e0af7 */
[----:B------:R-:W-:Y:S01]  /*cff0*/  @!P3 IMAD.IADD R226, R226, 0x1, -R247 ;  /* 0x00000001e2e2b824 */ /* 0x000fe200078e0af7 */
[C---:B------:R-:W-:Y:S02]  /*d000*/  ISETP.GT.U32.AND P1, PT, R247.reuse, R220, PT ;  /* 0x000000dcf700720c */ /* 0x040fe40003f24070 */
[----:B------:R-:W-:-:S02]  /*d010*/  ISETP.GT.U32.AND P5, PT, R247, R222, PT ;  /* 0x000000def700720c */ /* 0x000fc40003fa4070 */
[C---:B------:R-:W-:Y:S02]  /*d020*/  ISETP.GT.U32.AND P2, PT, R247.reuse, R223, PT ;  /* 0x000000dff700720c */ /* 0x040fe40003f44070 */
[C---:B------:R-:W-:Y:S02]  /*d030*/  ISETP.GT.U32.AND P4, PT, R247.reuse, R224, PT ;  /* 0x000000e0f700720c */ /* 0x040fe40003f84070 */
[C---:B------:R-:W-:Y:S02]  /*d040*/  ISETP.GT.U32.AND P3, PT, R247.reuse, R227, PT ;  /* 0x000000e3f700720c */ /* 0x040fe40003f64070 */
[----:B------:R-:W-:Y:S02]  /*d050*/  ISETP.GT.U32.AND P6, PT, R247, R226, PT ;  /* 0x000000e2f700720c */ /* 0x000fe40003fc4070 */
[----:B------:R-:W2:Y:S01]  /*d060*/  LDL R247, [R1+0x5b4] ;  /* 0x0005b40001f77983 */ /* 0x000ea20000100800 */
[----:B------:R-:W-:-:S13]  /*d070*/  ISETP.GE.AND P0, PT, R251, RZ, PT ;  /* 0x000000fffb00720c */ /* 0x000fda0003f06270 */
[----:B--2---:R-:W-:-:S05]  /*d080*/  @!P0 IMAD.MOV R247, RZ, RZ, -R247 ;  /* 0x000000fffff78224 */ /* 0x004fca00078e0af7 */
[----:B------:R1:W-:Y:S02]  /*d090*/  @!P0 STL [R1+0x5b4], R247 ;  /* 0x0005b4f701008387 */ /* 0x0003e40000100800 */
[----:B-1----:R-:W-:-:S04]  /*d0a0*/  IABS R247, c[0x0][0x17c] ;  /* 0x00005f0000f77a13 */ /* 0x002fc80000000000 */
[C---:B---3--:R-:W-:Y:S01]  /*d0b0*/  ISETP.GT.U32.AND P0, PT, R247.reuse, R225, PT ;  /* 0x000000e1f700720c */ /* 0x048fe20003f04070 */
[--C-:B------:R-:W-:Y:S01]  /*d0c0*/  @!P5 IMAD.IADD R222, R222, 0x1, -R247.reuse ;  /* 0x00000001deded824 */ /* 0x100fe200078e0af7 */
[C---:B------:R-:W-:Y:S02]  /*d0d0*/  ISETP.GT.U32.AND P5, PT, R247.reuse, R232, PT ;  /* 0x000000e8f700720c */ /* 0x040fe40003fa4070 */
[----:B------:R-:W-:Y:S02]  /*d0e0*/  @!P1 IADD3 R220, R220, -R247, RZ ;  /* 0x800000f7dcdc9210 */ /* 0x000fe40007ffe0ff */
[----:B----4-:R-:W-:Y:S01]  /*d0f0*/  ISETP.GT.U32.AND P1, PT, R247, R228, PT ;  /* 0x000000e4f700720c */ /* 0x010fe20003f24070 */
[--C-:B------:R-:W-:Y:S01]  /*d100*/  @!P6 IMAD.IADD R226, R226, 0x1, -R247.reuse ;  /* 0x00000001e2e2e824 */ /* 0x100fe200078e0af7 */
[----:B------:R-:W-:Y:S01]  /*d110*/  ISETP.GE.AND P6, PT, R233, RZ, PT ;  /* 0x000000ffe900720c */ /* 0x000fe20003fc6270 */
[----:B------:R-:W-:Y:S01]  /*d120*/  @!P2 IMAD.IADD R223, R223, 0x1, -R247 ;  /* 0x00000001dfdfa824 */ /* 0x000fe200078e0af7 */
[----:B------:R-:W-:Y:S01]  /*d130*/  ISETP.GT.U32.AND P2, PT, R247, R229, PT ;  /* 0x000000e5f700720c */ /* 0x000fe20003f44070 */
[----:B------:R-:W2:Y:S02]  /*d140*/  LDL.LU R233, [R1+0x4] ;  /* 0x0000040001e97983 */ /* 0x000ea40000300800 */
[----:B------:R-:W-:-:S02]  /*d150*/  @!P0 IADD3 R225, R225, -R247, RZ ;  /* 0x800000f7e1e18210 */ /* 0x000fc40007ffe0ff */
[--C-:B------:R-:W-:Y:S01]  /*d160*/  @!P5 IMAD.IADD R232, R232, 0x1, -R247.reuse ;  /* 0x00000001e8e8d824 */ /* 0x100fe200078e0af7 */
[----:B------:R-:W-:Y:S02]  /*d170*/  ISETP.GE.AND P0, PT, R234, RZ, PT ;  /* 0x000000ffea00720c */ /* 0x000fe40003f06270 */
[----:B------:R-:W-:Y:S01]  /*d180*/  ISETP.GE.AND P5, PT, R218, RZ, PT ;  /* 0x000000ffda00720c */ /* 0x000fe20003fa6270 */
[----:B------:R-:W-:Y:S01]  /*d190*/  @!P1 IMAD.IADD R228, R228, 0x1, -R247 ;  /* 0x00000001e4e49824 */ /* 0x000fe200078e0af7 */
[----:B------:R-:W-:Y:S01]  /*d1a0*/  @!P4 IADD3 R224, R224, -R247, RZ ;  /* 0x800000f7e0e0c210 */ /* 0x000fe20007ffe0ff */
[----:B------:R-:W-:Y:S01]  /*d1b0*/  IMAD.MOV.U32 R218, RZ, RZ, R220 ;  /* 0x000000ffffda7224 */ /* 0x000fe200078e00dc */
[----:B------:R-:W-:Y:S01]  /*d1c0*/  ISETP.GT.U32.AND P4, PT, R247, R230, PT ;  /* 0x000000e6f700720c */ /* 0x000fe20003f84070 */
[----:B------:R-:W3:Y:S01]  /*d1d0*/  LDL.LU R234, [R1] ;  /* 0x0000000001ea7983 */ /* 0x000ee20000300800 */
[----:B------:R-:W-:Y:S01]  /*d1e0*/  ISETP.GE.AND P1, PT, R217, RZ, PT ;  /* 0x000000ffd900720c */ /* 0x000fe20003f26270 */
[----:B------:R-:W-:-:S02]  /*d1f0*/  @!P6 IMAD.MOV R218, RZ, RZ, -R218 ;  /* 0x000000ffffdae224 */ /* 0x000fc400078e0ada */
[----:B------:R-:W-:Y:S01]  /*d200*/  IMAD.MOV.U32 R217, RZ, RZ, R222 ;  /* 0x000000ffffd97224 */ /* 0x000fe200078e00de */
[----:B------:R-:W-:Y:S02]  /*d210*/  @!P2 IADD3 R229, R229, -R247, RZ ;  /* 0x800000f7e5e5a210 */ /* 0x000fe40007ffe0ff */
[----:B------:R1:W-:Y:S01]  /*d220*/  STL [R1+0x5b0], R218 ;  /* 0x0005b0da01007387 */ /* 0x0003e20000100800 */
[----:B------:R-:W-:Y:S01]  /*d230*/  ISETP.GE.AND P2, PT, R219, RZ, PT ;  /* 0x000000ffdb00720c */ /* 0x000fe20003f46270 */
[----:B------:R-:W-:-:S03]  /*d240*/  @!P0 IMAD.MOV R217, RZ, RZ, -R217 ;  /* 0x000000ffffd98224 */ /* 0x000fc600078e0ad9 */
[--C-:B------:R-:W-:Y:S01]  /*d250*/  @!P4 IMAD.IADD R230, R230, 0x1, -R247.reuse ;  /* 0x00000001e6e6c824 */ /* 0x100fe200078e0af7 */
[----:B-1----:R-:W-:Y:S01]  /*d260*/  MOV R218, R223 ;  /* 0x000000df00da7202 */ /* 0x002fe20000000f00 */
[----:B------:R-:W-:Y:S01]  /*d270*/  @!P3 IMAD.IADD R227, R227, 0x1, -R247 ;  /* 0x00000001e3e3b824 */ /* 0x000fe200078e0af7 */
[----:B------:R-:W-:Y:S02]  /*d280*/  ISETP.GE.AND P4, PT, R221, RZ, PT ;  /* 0x000000ffdd00720c */ /* 0x000fe40003f86270 */
[----:B------:R-:W-:Y:S01]  /*d290*/  @!P1 IADD3 R218, -R218, RZ, RZ ;  /* 0x000000ffdada9210 */ /* 0x000fe20007ffe1ff */
[----:B------:R-:W4:Y:S04]  /*d2a0*/  LDL R221, [R1+0x4acc] ;  /* 0x004acc0001dd7983 */ /* 0x000f280000100800 */
[----:B------:R1:W-:Y:S04]  /*d2b0*/  STL [R1+0x5ac], R217 ;  /* 0x0005acd901007387 */ /* 0x0003e80000100800 */
[----:B------:R-:W4:Y:S04]  /*d2c0*/  LDL R222, [R1+0x4ad0] ;  /* 0x004ad00001de7983 */ /* 0x000f280000100800 */
[----:B------:R-:W4:Y:S01]  /*d2d0*/  LDL R223, [R1+0x4ad4] ;  /* 0x004ad40001df7983 */ /* 0x000f220000100800 */
[----:B-1----:R-:W-:-:S03]  /*d2e0*/  IMAD.MOV.U32 R217, RZ, RZ, R224 ;  /* 0x000000ffffd97224 */ /* 0x002fc600078e00e0 */
[----:B------:R1:W-:Y:S01]  /*d2f0*/  STL [R1+0x5a8], R218 ;  /* 0x0005a8da01007387 */ /* 0x0003e20000100800 */
[----:B------:R-:W-:-:S03]  /*d300*/  @!P5 IMAD.MOV R217, RZ, RZ, -R217 ;  /* 0x000000ffffd9d224 */ /* 0x000fc600078e0ad9 */
[----:B------:R-:W4:Y:S01]  /*d310*/  LDL R224, [R1+0x4ad8] ;  /* 0x004ad80001e07983 */ /* 0x000f220000100800 */
[----:B-1----:R-:W-:-:S03]  /*d320*/  IMAD.MOV.U32 R218, RZ, RZ, R227 ;  /* 0x000000ffffda7224 */ /* 0x002fc600078e00e3 */
[----:B------:R-:W4:Y:S01]  /*d330*/  LDL R227, [R1+0x4adc] ;  /* 0x004adc0001e37983 */ /* 0x000f220000100800 */
[----:B------:R-:W-:-:S03]  /*d340*/  @!P2 IMAD.MOV R218, RZ, RZ, -R218 ;  /* 0x000000ffffdaa224 */ /* 0x000fc600078e0ada */
[----:B------:R-:W-:Y:S04]  /*d350*/  STL [R1+0x5a4], R217 ;  /* 0x0005a4d901007387 */ /* 0x000fe80000100800 */
[----:B------:R1:W-:Y:S02]  /*d360*/  STL [R1+0x5a0], R218 ;  /* 0x0005a0da01007387 */ /* 0x0003e40000100800 */
[----:B-1----:R-:W-:Y:S02]  /*d370*/  IADD3 R218, R251, 0x1e4, RZ ;  /* 0x000001e4fbda7810 */ /* 0x002fe40007ffe0ff */
[----:B------:R-:W4:Y:S01]  /*d380*/  LDL.LU R251, [R1+0x5a60] ;  /* 0x005a600001fb7983 */ /* 0x000f220000300800 */
[C---:B------:R-:W-:Y:S02]  /*d390*/  ISETP.GT.U32.AND P3, PT, R247.reuse, R231, PT ;  /* 0x000000e7f700720c */ /* 0x040fe40003f64070 */
[----:B------:R-:W-:-:S02]  /*d3a0*/  ISETP.GT.U32.AND P0, PT, R247, R228, PT ;  /* 0x000000e4f700720c */ /* 0x000fc40003f04070 */
[----:B------:R-:W-:Y:S02]  /*d3b0*/  MOV R217, R226 ;  /* 0x000000e200d97202 */ /* 0x000fe40000000f00 */
[----:B------:R-:W-:Y:S01]  /*d3c0*/  ISETP.GT.U32.AND P1, PT, R247, R232, PT ;  /* 0x000000e8f700720c */ /* 0x000fe20003f24070 */
[----:B------:R-:W4:Y:S06]  /*d3d0*/  LDL R226, [R1+0x4ae0] ;  /* 0x004ae00001e27983 */ /* 0x000f2c0000100800 */
[----:B------:R-:W-:Y:S02]  /*d3e0*/  @!P3 IADD3 R231, R231, -R247, RZ ;  /* 0x800000f7e7e7b210 */ /* 0x000fe40007ffe0ff */
[----:B------:R-:W-:-:S02]  /*d3f0*/  ISETP.GT.U32.AND P3, PT, R247, R225, PT ;  /* 0x000000e1f700720c */ /* 0x000fc40003f64070 */
[C---:B------:R-:W-:Y:S01]  /*d400*/  ISETP.GT.U32.AND P5, PT, R247.reuse, R231, PT ;  /* 0x000000e7f700720c */ /* 0x040fe20003fa4070 */
[----:B------:R-:W-:Y:S02]  /*d410*/  @!P4 IMAD.MOV R217, RZ, RZ, -R217 ;  /* 0x000000ffffd9c224 */ /* 0x000fe400078e0ad9 */
[--C-:B------:R-:W-:Y:S01]  /*d420*/  @!P0 IMAD.IADD R228, R228, 0x1, -R247.reuse ;  /* 0x00000001e4e48824 */ /* 0x100fe200078e0af7 */
[----:B------:R-:W-:Y:S01]  /*d430*/  ISETP.GT.U32.AND P0, PT, R247, R252, PT ;  /* 0x000000fcf700720c */ /* 0x000fe20003f04070 */
[----:B------:R-:W-:-:S06]  /*d440*/  @!P1 IMAD.IADD R232, R232, 0x1, -R247 ;  /* 0x00000001e8e89824 */ /* 0x000fcc00078e0af7 */
[----:B------:R-:W-:Y:S02]  /*d450*/  @!P3 IADD3 R225, R225, -R247, RZ ;  /* 0x800000f7e1e1b210 */ /* 0x000fe40007ffe0ff */
[--C-:B------:R-:W-:Y:S01]  /*d460*/  @!P5 IMAD.IADD R231, R231, 0x1, -R247.reuse ;  /* 0x00000001e7e7d824 */ /* 0x100fe200078e0af7 */
[C---:B------:R-:W-:Y:S01]  /*d470*/  ISETP.GT.U32.AND P6, PT, R247.reuse, R229, PT ;  /* 0x000000e5f700720c */ /* 0x040fe20003fc4070 */
[----:B------:R-:W-:Y:S01]  /*d480*/  STL [R1+0x4d00], R218 ;  /* 0x004d00da01007387 */ /* 0x000fe20000100800 */
[----:B------:R-:W-:Y:S01]  /*d490*/  ISETP.GT.U32.AND P2, PT, R247, R230, PT ;  /* 0x000000e6f700720c */ /* 0x000fe20003f44070 */
[--C-:B------:R-:W-:Y:S02]  /*d4a0*/  @!P0 IMAD.IADD R252, R252, 0x1, -R247.reuse ;  /* 0x00000001fcfc8824 */ /* 0x100fe400078e0af7 */
[----:B------:R1:W-:Y:S04]  /*d4b0*/  STL [R1+0x59c], R217 ;  /* 0x00059cd901007387 */ /* 0x0003e80000100800 */
[----:B-1----:R-:W4:Y:S04]  /*d4c0*/  LDL.LU R217, [R1+0x78] ;  /* 0x0000780001d97983 */ /* 0x002f280000300800 */
[----:B------:R-:W4:Y:S01]  /*d4d0*/  LDL.LU R219, [R1+0x74] ;  /* 0x0000740001db7983 */ /* 0x000f220000300800 */
[----:B------:R-:W-:Y:S01]  /*d4e0*/  @!P6 IADD3 R229, R229, -R247, RZ ;  /* 0x800000f7e5e5e210 */ /* 0x000fe20007ffe0ff */
[----:B------:R-:W-:Y:S01]  /*d4f0*/  @!P2 IMAD.IADD R230, R230, 0x1, -R247 ;  /* 0x00000001e6e6a824 */ /* 0x000fe200078e0af7 */
[----:B--2---:R-:W-:-:S02]  /*d500*/  ISETP.GT.U32.AND P4, PT, R247, R233, PT ;  /* 0x000000e9f700720c */ /* 0x004fc40003f84070 */
[----:B---3--:R-:W-:-:S11]  /*d510*/  ISETP.GT.U32.AND P3, PT, R247, R234, PT ;  /* 0x000000eaf700720c */ /* 0x008fd60003f64070 */
[----:B------:R-:W-:Y:S02]  /*d520*/  @!P4 IADD3 R233, R233, -R247, RZ ;  /* 0x800000f7e9e9c210 */ /* 0x000fe40007ffe0ff */
[----:B------:R-:W-:Y:S01]  /*d530*/  @!P3 IMAD.IADD R234, R234, 0x1, -R247 ;  /* 0x00000001eaeab824 */ /* 0x000fe200078e0af7 */
[----:B----4-:R-:W-:Y:S01]  /*d540*/  ISETP.GE.AND P5, PT, R221, RZ, PT ;  /* 0x000000ffdd00720c */ /* 0x010fe20003fa6270 */
[----:B------:R-:W-:Y:S01]  /*d550*/  IMAD.MOV.U32 R221, RZ, RZ, R225 ;  /* 0x000000ffffdd7224 */ /* 0x000fe200078e00e1 */
[----:B------:R-:W-:Y:S02]  /*d560*/  ISETP.GE.AND P4, PT, R222, RZ, PT ;  /* 0x000000ffde00720c */ /* 0x000fe40003f86270 */
[----:B------:R-:W-:-:S09]  /*d570*/  ISETP.GE.AND P3, PT, R223, RZ, PT ;  /* 0x000000ffdf00720c */ /* 0x000fd20003f66270 */
[----:B------:R-:W-:Y:S01]  /*d580*/  @!P5 IMAD.MOV R221, RZ, RZ, -R221 ;  /* 0x000000ffffddd224 */ /* 0x000fe200078e0add */
[----:B------:R-:W-:Y:S01]  /*d590*/  ISETP.GE.AND P0, PT, R224, RZ, PT ;  /* 0x000000ffe000720c */ /* 0x000fe20003f06270 */
[----:B------:R-:W-:Y:S01]  /*d5a0*/  IMAD.MOV.U32 R224, RZ, RZ, R228 ;  /* 0x000000ffffe07224 */ /* 0x000fe200078e00e4 */
[----:B------:R-:W-:-:S03]  /*d5b0*/  MOV R225, R232 ;  /* 0x000000e800e17202 */ /* 0x000fc60000000f00 */
[----:B------:R-:W-:Y:S01]  /*d5c0*/  @!P4 IMAD.MOV R224, RZ, RZ, -R224 ;  /* 0x000000ffffe0c224 */ /* 0x000fe200078e0ae0 */
[----:B------:R-:W-:Y:S02]  /*d5d0*/  ISETP.GT.U32.AND P1, PT, R247, R251, PT ;  /* 0x000000fbf700720c */ /* 0x000fe40003f24070 */
[----:B------:R-:W-:-:S11]  /*d5e0*/  @!P3 IADD3 R225, -R225, RZ, RZ ;  /* 0x000000ffe1e1b210 */ /* 0x000fd60007ffe1ff */
[----:B------:R-:W-:Y:S02]  /*d5f0*/  @!P1 IADD3 R251, R251, -R247, RZ ;  /* 0x800000f7fbfb9210 */ /* 0x000fe40007ffe0ff */
[----:B------:R-:W-:Y:S02]  /*d600*/  ISETP.GE.AND P1, PT, R227, RZ, PT ;  /* 0x000000ffe300720c */ /* 0x000fe40003f26270 */
[----:B------:R-:W2:Y:S04]  /*d610*/  LDL R227, [R1+0x4ae4] ;  /* 0x004ae40001e37983 */ /* 0x000ea80000100800 */
[----:B------:R-:W3:Y:S04]  /*d620*/  LDL.LU R220, [R1+0x70] ;  /* 0x0000700001dc7983 */ /* 0x000ee80000300800 */
[----:B------:R-:W4:Y:S04]  /*d630*/  LDL.LU R223, [R1+0x6c] ;  /* 0x00006c0001df7983 */ /* 0x000f280000300800 */
[----:B------:R-:W4:Y:S04]  /*d640*/  LDL.LU R222, [R1+0x68] ;  /* 0x0000680001de7983 */ /* 0x000f280000300800 */
[----:B------:R1:W-:Y:S04]  /*d650*/  STL [R1+0x598], R221 ;  /* 0x000598dd01007387 */ /* 0x0003e80000100800 */
[----:B-1----:R-:W4:Y:S04]  /*d660*/  LDL.LU R221, [R1+0x64] ;  /* 0x0000640001dd7983 */ /* 0x002f280000300800 */
[----:B------:R-:W4:Y:S04]  /*d670*/  LDL R232, [R1+0x4ae8] ;  /* 0x004ae80001e87983 */ /* 0x000f280000100800 */
[----:B------:R1:W-:Y:S04]  /*d680*/  STL [R1+0x594], R224 ;  /* 0x000594e001007387 */ /* 0x0003e80000100800 */
[----:B------:R-:W4:Y:S01]  /*d690*/  LDL R228, [R1+0x4aec] ;  /* 0x004aec0001e47983 */ /* 0x000f220000100800 */
[----:B-1----:R-:W-:-:S03]  /*d6a0*/  IMAD.MOV.U32 R224, RZ, RZ, R229 ;  /* 0x000000ffffe07224 */ /* 0x002fc600078e00e5 */
[----:B------:R-:W4:Y:S01]  /*d6b0*/  LDL R229, [R1+0x4af0] ;  /* 0x004af00001e57983 */ /* 0x000f220000100800 */
[----:B------:R-:W-:-:S03]  /*d6c0*/  @!P0 IMAD.MOV R224, RZ, RZ, -R224 ;  /* 0x000000ffffe08224 */ /* 0x000fc600078e0ae0 */
[----:B------:R1:W-:Y:S02]  /*d6d0*/  STL [R1+0x590], R225 ;  /* 0x000590e101007387 */ /* 0x0003e40000100800 */
[----:B-1----:R-:W-:Y:S02]  /*d6e0*/  IMAD.MOV.U32 R225, RZ, RZ, R230 ;  /* 0x000000ffffe17224 */ /* 0x002fe400078e00e6 */
[----:B------:R-:W4:Y:S04]  /*d6f0*/  LDL R230, [R1+0x4af4] ;  /* 0x004af40001e67983 */ /* 0x000f280000100800 */
[----:B------:R1:W-:Y:S02]  /*d700*/  STL [R1+0x58c], R224 ;  /* 0x00058ce001007387 */ /* 0x0003e40000100800 */
[----:B-1----:R-:W-:-:S02]  /*d710*/  MOV R224, R231 ;  /* 0x000000e700e07202 */ /* 0x002fc40000000f00 */
[----:B------:R-:W4:Y:S01]  /*d720*/  LDL R231, [R1+0x4af8] ;  /* 0x004af80001e77983 */ /* 0x000f220000100800 */
[C---:B------:R-:W-:Y:S02]  /*d730*/  ISETP.GT.U32.AND P6, PT, R247.reuse, R250, PT ;  /* 0x000000faf700720c */ /* 0x040fe40003fc4070 */
[C---:B------:R-:W-:Y:S01]  /*d740*/  ISETP.GT.U32.AND P2, PT, R247.reuse, R246, PT ;  /* 0x000000f6f700720c */ /* 0x040fe20003f44070 */
[----:B------:R-:W-:Y:S01]  /*d750*/  @!P1 IMAD.MOV R225, RZ, RZ, -R225 ;  /* 0x000000ffffe19224 */ /* 0x000fe200078e0ae1 */
[----:B------:R-:W-:-:S09]  /*d760*/  ISETP.GT.U32.AND P4, PT, R247, R234, PT ;  /* 0x000000eaf700720c */ /* 0x000fd20003f84070 */
[----:B------:R-:W-:-:S05]  /*d770*/  @!P6 IMAD.IADD R250, R250, 0x1, -R247 ;  /* 0x00000001fafae824 */ /* 0x000fca00078e0af7 */
[C---:B------:R-:W-:Y:S02]  /*d780*/  ISETP.GT.U32.AND P1, PT, R247.reuse, R250, PT ;  /* 0x000000faf700720c */ /* 0x040fe40003f24070 */
[----:B------:R-:W-:Y:S02]  /*d790*/  @!P2 IADD3 R246, R246, -R247, RZ ;  /* 0x800000f7f6f6a210 */ /* 0x000fe40007ffe0ff */
[C---:B------:R-:W-:Y:S02]  /*d7a0*/  ISETP.GT.U32.AND P2, PT, R247.reuse, R233, PT ;  /* 0x000000e9f700720c */ /* 0x040fe40003f44070 */
[C---:B------:R-:W-:Y:S02]  /*d7b0*/  ISETP.GT.U32.AND P3, PT, R247.reuse, R252, PT ;  /* 0x000000fcf700720c */ /* 0x040fe40003f64070 */
[----:B------:R-:W-:Y:S02]  /*d7c0*/  ISETP.GT.U32.AND P0, PT, R247, R251, PT ;  /* 0x000000fbf700720c */ /* 0x000fe40003f04070 */
[----:B------:R-:W-:-:S03]  /*d7d0*/  ISETP.GE.AND P6, PT, R226, RZ, PT ;  /* 0x000000ffe200720c */ /* 0x000fc60003fc6270 */
[--C-:B------:R-:W-:Y:S01]  /*d7e0*/  @!P1 IMAD.IADD R250, R250, 0x1, -R247.reuse ;  /* 0x00000001fafa9824 */ /* 0x100fe200078e0af7 */
[C---:B------:R-:W-:Y:S01]  /*d7f0*/  ISETP.GT.U32.AND P5, PT, R247.reuse, R246, PT ;  /* 0x000000f6f700720c */ /* 0x040fe20003fa4070 */
[--C-:B------:R-:W-:Y:S01]  /*d800*/  @!P4 IMAD.IADD R234, R234, 0x1, -R247.reuse ;  /* 0x00000001eaeac824 */ /* 0x100fe200078e0af7 */
[----:B------:R-:W-:Y:S02]  /*d810*/  ISETP.GT.U32.AND P4, PT, R247, R219, PT ;  /* 0x000000dbf700720c */ /* 0x000fe40003f84070 */
[-C--:B------:R-:W-:Y:S01]  /*d820*/  @!P2 IADD3 R233, R233, -R247.reuse, RZ ;  /* 0x800000f7e9e9a210 */ /* 0x080fe20007ffe0ff */
[--C-:B------:R-:W-:Y:S02]  /*d830*/  @!P3 IMAD.IADD R252, R252, 0x1, -R247.reuse ;  /* 0x00000001fcfcb824 */ /* 0x100fe400078e0af7 */
[----:B------:R-:W-:Y:S02]  /*d840*/  @!P0 IADD3 R251, R251, -R247, RZ ;  /* 0x800000f7fbfb8210 */ /* 0x000fe40007ffe0ff */
[----:B------:R-:W-:Y:S01]  /*d850*/  @!P6 IMAD.MOV R224, RZ, RZ, -R224 ;  /* 0x000000ffffe0e224 */ /* 0x000fe200078e0ae0 */
[----:B------:R-:W-:Y:S03]  /*d860*/  STL [R1+0x588], R225 ;  /* 0x000588e101007387 */ /* 0x000fe60000100800 */
[--C-:B------:R-:W-:Y:S01]  /*d870*/  @!P5 IMAD.IADD R246, R246, 0x1, -R247.reuse ;  /* 0x00000001f6f6d824 */ /* 0x100fe200078e0af7 */
[----:B------:R1:W-:Y:S01]  /*d880*/  STL [R1+0x584], R224 ;  /* 0x000584e001007387 */ /* 0x0003e20000100800 */
[----:B------:R-:W-:Y:S01]  /*d890*/  @!P4 IMAD.IADD R219, R219, 0x1, -R247 ;  /* 0x00000001dbdbc824 */ /* 0x000fe200078e0af7 */
[----:B------:R-:W-:-:S02]  /*d8a0*/  IABS R218, R218 ;  /* 0x000000da00da7213 */ /* 0x000fc40000000000 */
[----:B-1----:R-:W4:Y:S04]  /*d8b0*/  LDL.LU R224, [R1+0x60] ;  /* 0x0000600001e07983 */ /* 0x002f280000300800 */
[----:B------:R-:W4:Y:S04]  /*d8c0*/  LDL.LU R225, [R1+0x5c] ;  /* 0x00005c0001e17983 */ /* 0x000f280000300800 */
[----:B------:R-:W4:Y:S01]  /*d8d0*/  LDL.LU R226, [R1+0x58] ;  /* 0x0000580001e27983 */ /* 0x000f220000300800 */
[----:B--2---:R-:W-:-:S03]  /*d8e0*/  ISETP.GE.AND P2, PT, R227, RZ, PT ;  /* 0x000000ffe300720c */ /* 0x004fc60003f46270 */
[----:B------:R-:W2:Y:S01]  /*d8f0*/  LDL.LU R227, [R1+0x54] ;  /* 0x0000540001e37983 */ /* 0x000ea20000300800 */
[C---:B---3--:R-:W-:Y:S02]  /*d900*/  ISETP.GT.U32.AND P3, PT, R247.reuse, R220, PT ;  /* 0x000000dcf700720c */ /* 0x048fe40003f64070 */
[C---:B----4-:R-:W-:Y:S02]  /*d910*/  ISETP.GT.U32.AND P1, PT, R247.reuse, R222, PT ;  /* 0x000000def700720c */ /* 0x050fe40003f24070 */
[----:B------:R-:W-:-:S09]  /*d920*/  ISETP.GT.U32.AND P0, PT, R247, R223, PT ;  /* 0x000000dff700720c */ /* 0x000fd20003f04070 */
[----:B------:R-:W-:Y:S02]  /*d930*/  @!P3 IADD3 R220, R220, -R247, RZ ;  /* 0x800000f7dcdcb210 */ /* 0x000fe40007ffe0ff */
[--C-:B------:R-:W-:Y:S01]  /*d940*/  @!P1 IMAD.IADD R222, R222, 0x1, -R247.reuse ;  /* 0x00000001dede9824 */ /* 0x100fe200078e0af7 */
[----:B------:R-:W-:Y:S01]  /*d950*/  ISETP.GE.AND P5, PT, R232, RZ, PT ;  /* 0x000000ffe800720c */ /* 0x000fe20003fa6270 */
[----:B------:R-:W-:Y:S01]  /*d960*/  @!P0 IMAD.IADD R223, R223, 0x1, -R247 ;  /* 0x00000001dfdf8824 */ /* 0x000fe200078e0af7 */
[----:B------:R-:W-:Y:S02]  /*d970*/  ISETP.GE.AND P4, PT, R228, RZ, PT ;  /* 0x000000ffe400720c */ /* 0x000fe40003f86270 */
[----:B------:R-:W-:Y:S02]  /*d980*/  ISETP.GE.AND P3, PT, R229, RZ, PT ;  /* 0x000000ffe500720c */ /* 0x000fe40003f66270 */
[----:B------:R-:W-:Y:S01]  /*d990*/  MOV R229, R234 ;  /* 0x000000ea00e57202 */ /* 0x000fe20000000f00 */
[----:B------:R-:W-:-:S06]  /*d9a0*/  IMAD.MOV.U32 R232, RZ, RZ, R218 ;  /* 0x000000ffffe87224 */ /* 0x000fcc00078e00da */
[----:B------:R-:W-:Y:S01]  /*d9b0*/  @!P5 IMAD.MOV R229, RZ, RZ, -R229 ;  /* 0x000000ffffe5d224 */ /* 0x000fe200078e0ae5 */
[----:B------:R-:W-:Y:S02]  /*d9c0*/  ISETP.GE.AND P0, PT, R230, RZ, PT ;  /* 0x000000ffe600720c */ /* 0x000fe40003f06270 */
[----:B------:R-:W3:Y:S04]  /*d9d0*/  LDL.LU R230, [R1+0x50] ;  /* 0x0000500001e67983 */ /* 0x000ee80000300800 */
[----:B------:R-:W4:Y:S01]  /*d9e0*/  LDL.LU R228, [R1+0x4c] ;  /* 0x00004c0001e47983 */ /* 0x000f220000300800 */
[----:B------:R-:W-:Y:S02]  /*d9f0*/  ISETP.GE.AND P1, PT, R231, RZ, PT ;  /* 0x000000ffe700720c */ /* 0x000fe40003f26270 */
[----:B------:R-:W-:-:S05]  /*da00*/  MOV R231, R233 ;  /* 0x000000e900e77202 */ /* 0x000fca0000000f00 */
[----:B------:R-:W-:-:S05]  /*da10*/  @!P2 IMAD.MOV R231, RZ, RZ, -R231 ;  /* 0x000000ffffe7a224 */ /* 0x000fca00078e0ae7 */
[----:B------:R1:W-:Y:S01]  /*da20*/  STL [R1+0x580], R231 ;  /* 0x000580e701007387 */ /* 0x0003e20000100800 */
[----:B------:R-:W-:Y:S02]  /*da30*/  IMAD.MOV.U32 R234, RZ, RZ, R251 ;  /* 0x000000ffffea7224 */ /* 0x000fe400078e00fb */
[----:B-1----:R-:W-:Y:S01]  /*da40*/  IMAD.MOV.U32 R231, RZ, RZ, R252 ;  /* 0x000000ffffe77224 */ /* 0x002fe200078e00fc */
[----:B------:R1:W-:Y:S04]  /*da50*/  STL [R1+0x57c], R229 ;  /* 0x00057ce501007387 */ /* 0x0003e80000100800 */
[----:B------:R-:W-:Y:S01]  /*da60*/  @!P4 IADD3 R231, -R231, RZ, RZ ;  /* 0x000000ffe7e7c210 */ /* 0x000fe20007ffe1ff */
[----:B------:R-:W-:-:S04]  /*da70*/  IMAD.HI.U32 R218, R248, R232, RZ ;  /* 0x000000e8f8da7227 */ /* 0x000fc800078e00ff */
[----:B------:R-:W-:Y:S01]  /*da80*/  IMAD.MOV.U32 R233, RZ, RZ, R250 ;  /* 0x000000ffffe97224 */ /* 0x000fe200078e00fa */
[----:B-1----:R-:W4:Y:S01]  /*da90*/  LDL R229, [R1+0x4afc] ;  /* 0x004afc0001e57983 */ /* 0x002f220000100800 */
[----:B------:R-:W-:-:S03]  /*daa0*/  @!P3 IMAD.MOV R234, RZ, RZ, -R234 ;  /* 0x000000ffffeab224 */ /* 0x000fc600078e0aea */
[----:B------:R1:W-:Y:S01]  /*dab0*/  STL [R1+0x578], R231 ;  /* 0x000578e701007387 */ /* 0x0003e20000100800 */
[----:B------:R-:W-:Y:S01]  /*dac0*/  IMAD.MOV R218, RZ, RZ, -R218 ;  /* 0x000000ffffda7224 */ /* 0x000fe200078e0ada */
[----:B------:R-:W-:Y:S01]  /*dad0*/  MOV R252, R232 ;  /* 0x000000e800fc7202 */ /* 0x000fe20000000f00 */
[----:B------:R-:W-:Y:S01]  /*dae0*/  @!P0 IMAD.MOV R233, RZ, RZ, -R233 ;  /* 0x000000ffffe98224 */ /* 0x000fe200078e0ae9 */
[----:B------:R-:W4:Y:S04]  /*daf0*/  LDL R232, [R1+0x4b04] ;  /* 0x004b040001e87983 */ /* 0x000f280000100800 */
[----:B-1----:R-:W4:Y:S01]  /*db00*/  LDL R231, [R1+0x4b00] ;  /* 0x004b000001e77983 */ /* 0x002f220000100800 */
[----:B------:R-:W-:Y:S01]  /*db10*/  MOV R250, R246 ;  /* 0x000000f600fa7202 */ /* 0x000fe20000000f00 */
[----:B------:R-:W-:-:S02]  /*db20*/  IMAD R246, R247, R218, R252 ;  /* 0x000000daf7f67224 */ /* 0x000fc400078e02fc */
[----:B------:R1:W-:Y:S04]  /*db30*/  STL [R1+0x574], R234 ;  /* 0x000574ea01007387 */ /* 0x0003e80000100800 */
[----:B-1----:R-:W4:Y:S04]  /*db40*/  LDL R234, [R1+0x4b08] ;  /* 0x004b080001ea7983 */ /* 0x002f280000100800 */
[----:B------:R1:W-:Y:S04]  /*db50*/  STL [R1+0x570], R233 ;  /* 0x000570e901007387 */ /* 0x0003e80000100800 */
[----:B------:R-:W4:Y:S04]  /*db60*/  LDL R218, [R1+0x4b10] ;  /* 0x004b100001da7983 */ /* 0x000f280000100800 */
[----:B-1----:R-:W4:Y:S01]  /*db70*/  LDL R233, [R1+0x4b0c] ;  /* 0x004b0c0001e97983 */ /* 0x002f220000100800 */
[----:B------:R-:W-:-:S13]  /*db80*/  ISETP.GT.U32.AND P6, PT, R247, R217, PT ;  /* 0x000000d9f700720c */ /* 0x000fda0003fc4070 */
[----:B------:R-:W-:Y:S02]  /*db90*/  @!P6 IADD3 R217, R217, -R247, RZ ;  /* 0x800000f7d9d9e210 */ /* 0x000fe40007ffe0ff */
[C---:B------:R-:W-:Y:S02]  /*dba0*/  ISETP.GT.U32.AND P6, PT, R247.reuse, R221, PT ;  /* 0x000000ddf700720c */ /* 0x040fe40003fc4070 */
[C---:B------:R-:W-:Y:S02]  /*dbb0*/  ISETP.GT.U32.AND P2, PT, R247.reuse, R217, PT ;  /* 0x000000d9f700720c */ /* 0x040fe40003f44070 */
[C---:B------:R-:W-:Y:S01]  /*dbc0*/  ISETP.GT.U32.AND P3, PT, R247.reuse, R223, PT ;  /* 0x000000dff700720c */ /* 0x040fe20003f64070 */
[----:B------:R-:W-:Y:S01]  /*dbd0*/  @!P1 IMAD.MOV R250, RZ, RZ, -R250 ;  /* 0x000000fffffa9224 */ /* 0x000fe200078e0afa */
[----:B------:R-:W-:-:S07]  /*dbe0*/  ISETP.GT.U32.AND P5, PT, R247, R219, PT ;  /* 0x000000dbf700720c */ /* 0x000fce0003fa4070 */
[----:B------:R-:W-:Y:S01]  /*dbf0*/  @!P6 IMAD.IADD R221, R221, 0x1, -R247 ;  /* 0x00000001dddde824 */ /* 0x000fe200078e0af7 */
[----:B------:R-:W-:-:S04]  /*dc00*/  ISETP.GT.U32.AND P4, PT, R247, R220, PT ;  /* 0x000000dcf700720c */ /* 0x000fc80003f84070 */
[C---:B------:R-:W-:Y:S02]  /*dc10*/  ISETP.GT.U32.AND P6, PT, R247.reuse, R221, PT ;  /* 0x000000ddf700720c */ /* 0x040fe40003fc4070 */
[----:B------:R-:W-:Y:S02]  /*dc20*/  ISETP.GT.U32.AND P1, PT, R247, R224, PT ;  /* 0x000000e0f700720c */ /* 0x000fe40003f24070 */
[----:B------:R-:W-:Y:S02]  /*dc30*/  @!P2 IADD3 R217, R217, -R247, RZ ;  /* 0x800000f7d9d9a210 */ /* 0x000fe40007ffe0ff */
[----:B------:R-:W-:Y:S02]  /*dc40*/  ISETP.GT.U32.AND P2, PT, R247, R225, PT ;  /* 0x000000e1f700720c */ /* 0x000fe40003f44070 */
[----:B------:R-:W-:Y:S01]  /*dc50*/  @!P3 IADD3 R223, R223, -R247, RZ ;  /* 0x800000f7dfdfb210 */ /* 0x000fe20007ffe0ff */
[--C-:B------:R-:W-:Y:S01]  /*dc60*/  @!P5 IMAD.IADD R219, R219, 0x1, -R247.reuse ;  /* 0x00000001dbdbd824 */ /* 0x100fe200078e0af7 */
[----:B------:R-:W-:Y:S01]  /*dc70*/  ISETP.GT.U32.AND P5, PT, R247, R226, PT ;  /* 0x000000e2f700720c */ /* 0x000fe20003fa4070 */
[----:B------:R-:W-:-:S02]  /*dc80*/  @!P4 IMAD.IADD R220, R220, 0x1, -R247 ;  /* 0x00000001dcdcc824 */ /* 0x000fc400078e0af7 */
[--C-:B------:R-:W-:Y:S02]  /*dc90*/  @!P6 IMAD.IADD R221, R221, 0x1, -R247.reuse ;  /* 0x00000001dddde824 */ /* 0x100fe400078e0af7 */
[----:B------:R-:W-:Y:S01]  /*dca0*/  @!P1 IADD3 R224, R224, -R247, RZ ;  /* 0x800000f7e0e09210 */ /* 0x000fe20007ffe0ff */
[----:B------:R1:W-:Y:S01]  /*dcb0*/  STL [R1+0x5a14], R246 ;  /* 0x005a14f601007387 */ /* 0x0003e20000100800 */
[----:B------:R-:W-:Y:S02]  /*dcc0*/  ISETP.GT.U32.AND P0, PT, R247, R222, PT ;  /* 0x000000def700720c */ /* 0x000fe40003f04070 */
[--C-:B------:R-:W-:Y:S01]  /*dcd0*/  @!P2 IMAD.IADD R225, R225, 0x1, -R247.reuse ;  /* 0x00000001e1e1a824 */ /* 0x100fe200078e0af7 */
[----:B-1----:R-:W4:Y:S04]  /*dce0*/  LDL R246, [R1+0x1724] ;  /* 0x0017240001f67983 */ /* 0x002f280000100800 */
[----:B------:R1:W-:Y:S01]  /*dcf0*/  STL [R1+0x56c], R250 ;  /* 0x00056cfa01007387 */ /* 0x0003e20000100800 */
[----:B------:R-:W-:-:S05]  /*dd00*/  @!P5 IMAD.IADD R226, R226, 0x1, -R247 ;  /* 0x00000001e2e2d824 */ /* 0x000fca00078e0af7 */
[----:B------:R-:W-:Y:S02]  /*dd10*/  @!P0 IMAD.IADD R222, R222, 0x1, -R247 ;  /* 0x00000001dede8824 */ /* 0x000fe400078e0af7 */
[----:B-1----:R-:W-:Y:S01]  /*dd20*/  IMAD.MOV.U32 R250, RZ, RZ, R221 ;  /* 0x000000fffffa7224 */ /* 0x002fe200078e00dd */
[----:B--2---:R-:W-:-:S13]  /*dd30*/  ISETP.GT.U32.AND P4, PT, R247, R227, PT ;  /* 0x000000e3f700720c */ /* 0x004fda0003f84070 */
[----:B------:R-:W-:Y:S02]  /*dd40*/  @!P4 IADD3 R227, R227, -R247, RZ ;  /* 0x800000f7e3e3c210 */ /* 0x000fe40007ffe0ff */
[----:B---3--:R-:W-:-:S13]  /*dd50*/  ISETP.GT.U32.AND P3, PT, R247, R230, PT ;  /* 0x000000e6f700720c */ /* 0x008fda0003f64070 */
[----:B------:R-:W-:Y:S01]  /*dd60*/  @!P3 IMAD.IADD R230, R230, 0x1, -R247 ;  /* 0x00000001e6e6b824 */ /* 0x000fe200078e0af7 */
[----:B----4-:R-:W-:Y:S02]  /*dd70*/  ISETP.GE.AND P6, PT, R229, RZ, PT ;  /* 0x000000ffe500720c */ /* 0x010fe40003fc6270 */
[----:B------:R-:W2:Y:S01]  /*dd80*/  LDL.LU R229, [R1+0x48] ;  /* 0x0000480001e57983 */ /* 0x000ea20000300800 */
[----:B------:R-:W-:Y:S02]  /*dd90*/  ISETP.GE.AND P1, PT, R231, RZ, PT ;  /* 0x000000ffe700720c */ /* 0x000fe40003f26270 */
[----:B------:R-:W-:-:S08]  /*dda0*/  ISETP.GE.AND P2, PT, R232, RZ, PT ;  /* 0x000000ffe800720c */ /* 0x000fd00003f46270 */
[----:B------:R-:W-:Y:S01]  /*ddb0*/  @!P6 IMAD.MOV R217, RZ, RZ, -R217 ;  /* 0x000000ffffd9e224 */ /* 0x000fe200078e0ad9 */
[----:B------:R-:W3:Y:S04]  /*ddc0*/  LDL.LU R231, [R1+0x44] ;  /* 0x0000440001e77983 */ /* 0x000ee80000300800 */
[----:B------:R-:W4:Y:S01]  /*ddd0*/  LDL.LU R232, [R1+0x40] ;  /* 0x0000400001e87983 */ /* 0x000f220000300800 */
[----:B------:R-:W-:-:S03]  /*dde0*/  ISETP.GE.AND P5, PT, R234, RZ, PT ;  /* 0x000000ffea00720c */ /* 0x000fc60003fa6270 */
[----:B------:R-:W4:Y:S01]  /*ddf0*/  LDL.LU R234, [R1+0x3c] ;  /* 0x00003c0001ea7983 */ /* 0x000f220000300800 */
[----:B------:R-:W-:Y:S02]  /*de00*/  ISETP.GE.AND P3, PT, R218, RZ, PT ;  /* 0x000000ffda00720c */ /* 0x000fe40003f66270 */
[----:B------:R-:W-:Y:S02]  /*de10*/  MOV R218, R219 ;  /* 0x000000db00da7202 */ /* 0x000fe40000000f00 */
[----:B------:R-:W-:Y:S02]  /*de20*/  ISETP.GE.AND P4, PT, R233, RZ, PT ;  /* 0x000000ffe900720c */ /* 0x000fe40003f86270 */
[----:B------:R-:W-:Y:S01]  /*de30*/  @!P1 IADD3 R218, -R218, RZ, RZ ;  /* 0x000000ffdada9210 */ /* 0x000fe20007ffe1ff */
[----:B------:R-:W4:Y:S04]  /*de40*/  LDL.LU R233, [R1+0x38] ;  /* 0x0000380001e97983 */ /* 0x000f280000300800 */
[----:B------:R1:W-:Y:S04]  /*de50*/  STL [R1+0x568], R217 ;  /* 0x000568d901007387 */ /* 0x0003e80000100800 */
[----:B------:R1:W-:Y:S04]  /*de60*/  STL [R1+0x564], R218 ;  /* 0x000564da01007387 */ /* 0x0003e80000100800 */
[----:B------:R-:W4:Y:S01]  /*de70*/  LDL R219, [R1+0x4b18] ;  /* 0x004b180001db7983 */ /* 0x000f220000100800 */
[----:B-1----:R-:W-:-:S03]  /*de80*/  IMAD.MOV.U32 R217, RZ, RZ, R220 ;  /* 0x000000ffffd97224 */ /* 0x002fc600078e00dc */
[----:B------:R-:W4:Y:S01]  /*de90*/  LDL R220, [R1+0x4b1c] ;  /* 0x004b1c0001dc7983 */ /* 0x000f220000100800 */
[----:B------:R-:W-:-:S03]  /*dea0*/  @!P2 IMAD.MOV R217, RZ, RZ, -R217 ;  /* 0x000000ffffd9a224 */ /* 0x000fc600078e0ad9 */
[----:B------:R-:W4:Y:S01]  /*deb0*/  LDL R218, [R1+0x4b14] ;  /* 0x004b140001da7983 */ /* 0x000f220000100800 */
[----:B------:R-:W-:-:S03]  /*dec0*/  @!P5 IADD3 R223, -R223, RZ, RZ ;  /* 0x000000ffdfdfd210 */ /* 0x000fc60007ffe1ff */
[----:B------:R1:W-:Y:S02]  /*ded0*/  STL [R1+0x560], R217 ;  /* 0x000560d901007387 */ /* 0x0003e40000100800 */
[----:B-1----:R-:W-:Y:S02]  /*dee0*/  IMAD.MOV.U32 R217, RZ, RZ, R222 ;  /* 0x000000ffffd97224 */ /* 0x002fe400078e00de */
[----:B------:R-:W4:Y:S04]  /*def0*/  LDL R222, [R1+0x4b20] ;  /* 0x004b200001de7983 */ /* 0x000f280000100800 */
[----:B------:R1:W-:Y:S04]  /*df00*/  STL [R1+0x55c], R223 ;  /* 0x00055cdf01007387 */ /* 0x0003e80000100800 */
[----:B------:R-:W4:Y:S04]  /*df10*/  LDL R221, [R1+0x4b28] ;  /* 0x004b280001dd7983 */ /* 0x000f280000100800 */
[----:B-1----:R-:W4:Y:S01]  /*df20*/  LDL R223, [R1+0x4b24] ;  /* 0x004b240001df7983 */ /* 0x002f220000100800 */
[----:B------:R-:W-:-:S02]  /*df30*/  ISETP.GT.U32.AND P0, PT, R247, R228, PT ;  /* 0x000000e4f700720c */ /* 0x000fc40003f04070 */
[C---:B------:R-:W-:Y:S02]  /*df40*/  ISETP.GT.U32.AND P1, PT, R247.reuse, R225, PT ;  /* 0x000000e1f700720c */ /* 0x040fe40003f24070 */
[C---:B------:R-:W-:Y:S02]  /*df50*/  ISETP.GT.U32.AND P2, PT, R247.reuse, R226, PT ;  /* 0x000000e2f700720c */ /* 0x040fe40003f44070 */
[----:B------:R-:W-:-:S07]  /*df60*/  ISETP.GT.U32.AND P6, PT, R247, R227, PT ;  /* 0x000000e3f700720c */ /* 0x000fce0003fc4070 */
[--C-:B------:R-:W-:Y:S01]  /*df70*/  @!P0 IMAD.IADD R228, R228, 0x1, -R247.reuse ;  /* 0x00000001e4e48824 */ /* 0x100fe200078e0af7 */
[C---:B------:R-:W-:Y:S02]  /*df80*/  ISETP.GT.U32.AND P0, PT, R247.reuse, R224, PT ;  /* 0x000000e0f700720c */ /* 0x040fe40003f04070 */
[----:B------:R-:W-:Y:S02]  /*df90*/  @!P3 IADD3 R250, -R250, RZ, RZ ;  /* 0x000000fffafab210 */ /* 0x000fe40007ffe1ff */
[----:B------:R-:W-:Y:S01]  /*dfa0*/  ISETP.GT.U32.AND P5, PT, R247, R228, PT ;  /* 0x000000e4f700720c */ /* 0x000fe20003fa4070 */
[----:B------:R-:W-:Y:S01]  /*dfb0*/  @!P1 IMAD.IADD R225, R225, 0x1, -R247 ;  /* 0x00000001e1e19824 */ /* 0x000fe200078e0af7 */
[----:B------:R-:W-:Y:S01]  /*dfc0*/  @!P2 IADD3 R226, R226, -R247, RZ ;  /* 0x800000f7e2e2a210 */ /* 0x000fe20007ffe0ff */
[----:B------:R-:W-:-:S06]  /*dfd0*/  @!P4 IMAD.MOV R217, RZ, RZ, -R217 ;  /* 0x000000ffffd9c224 */ /* 0x000fcc00078e0ad9 */
[--C-:B------:R-:W-:Y:S02]  /*dfe0*/  @!P0 IMAD.IADD R224, R224, 0x1, -R247.reuse ;  /* 0x00000001e0e08824 */ /* 0x100fe400078e0af7 */
[----:B------:R-:W-:Y:S02]  /*dff0*/  @!P6 IMAD.IADD R227, R227, 0x1, -R247 ;  /* 0x00000001e3e3e824 */ /* 0x000fe400078e0af7 */
[----:B------:R-:W-:Y:S01]  /*e000*/  @!P5 IADD3 R228, R228, -R247, RZ ;  /* 0x800000f7e4e4d210 */ /* 0x000fe20007ffe0ff */
[----:B------:R1:W-:Y:S01]  /*e010*/  STL [R1+0x558], R217 ;  /* 0x000558d901007387 */ /* 0x0003e20000100800 */
[----:B------:R-:W-:Y:S02]  /*e020*/  ISETP.GT.U32.AND P4, PT, R247, R230, PT ;  /* 0x000000e6f700720c */ /* 0x000fe40003f84070 */
[----:B-1----:R-:W-:-:S05]  /*e030*/  IADD3 R217, R246, 0x1e5, RZ ;  /* 0x000001e5f6d97810 */ /* 0x002fca0007ffe0ff */
[----:B------:R-:W-:Y:S04]  /*e040*/  STL [R1+0x4ce8], R217 ;  /* 0x004ce8d901007387 */ /* 0x000fe80000100800 */
[----:B------:R1:W-:Y:S02]  /*e050*/  STL [R1+0x554], R250 ;  /* 0x000554fa01007387 */ /* 0x0003e40000100800 */
[----:B-1----:R-:W-:Y:S02]  /*e060*/  IMAD.MOV.U32 R250, RZ, RZ, R225 ;  /* 0x000000fffffa7224 */ /* 0x002fe400078e00e1 */
[----:B------:R-:W-:Y:S01]  /*e070*/  @!P4 IMAD.IADD R230, R230, 0x1, -R247 ;  /* 0x00000001e6e6c824 */ /* 0x000fe200078e0af7 */
[C---:B--2---:R-:W-:Y:S02]  /*e080*/  ISETP.GT.U32.AND P3, PT, R247.reuse, R229, PT ;  /* 0x000000e5f700720c */ /* 0x044fe40003f64070 */
[----:B---3--:R-:W-:-:S02]  /*e090*/  ISETP.GT.U32.AND P0, PT, R247, R231, PT ;  /* 0x000000e7f700720c */ /* 0x008fc40003f04070 */
[----:B----4-:R-:W-:-:S09]  /*e0a0*/  ISETP.GT.U32.AND P1, PT, R247, R232, PT ;  /* 0x000000e8f700720c */ /* 0x010fd20003f24070 */
[--C-:B------:R-:W-:Y:S01]  /*e0b0*/  @!P3 IMAD.IADD R229, R229, 0x1, -R247.reuse ;  /* 0x00000001e5e5b824 */ /* 0x100fe200078e0af7 */
[----:B------:R-:W-:Y:S01]  /*e0c0*/  ISETP.GT.U32.AND P2, PT, R247, R234, PT ;  /* 0x000000eaf700720c */ /* 0x000fe20003f44070 */
[----:B------:R-:W-:Y:S02]  /*e0d0*/  @!P0 IMAD.IADD R231, R231, 0x1, -R247 ;  /* 0x00000001e7e78824 */ /* 0x000fe400078e0af7 */
[----:B------:R-:W-:Y:S02]  /*e0e0*/  @!P1 IADD3 R232, R232, -R247, RZ ;  /* 0x800000f7e8e89210 */ /* 0x000fe40007ffe0ff */
[----:B------:R-:W-:-:S08]  /*e0f0*/  ISETP.GT.U32.AND P6, PT, R247, R233, PT ;  /* 0x000000e9f700720c */ /* 0x000fd00003fc4070 */
[--C-:B------:R-:W-:Y:S01]  /*e100*/  @!P2 IMAD.IADD R234, R234, 0x1, -R247.reuse ;  /* 0x00000001eaeaa824 */ /* 0x100fe200078e0af7 */
[----:B------:R-:W-:Y:S02]  /*e110*/  ISETP.GE.AND P3, PT, R219, RZ, PT ;  /* 0x000000ffdb00720c */ /* 0x000fe40003f66270 */
[----:B------:R-:W-:Y:S02]  /*e120*/  ISETP.GE.AND P5, PT, R218, RZ, PT ;  /* 0x000000ffda00720c */ /* 0x000fe40003fa6270 */
[----:B------:R-:W-:Y:S01]  /*e130*/  ISETP.GE.AND P0, PT, R220, RZ, PT ;  /* 0x000000ffdc00720c */ /* 0x000fe20003f06270 */
[----:B------:R-:W2:Y:S01]  /*e140*/  LDL.LU R218, [R1+0xbc] ;  /* 0x0000bc0001da7983 */ /* 0x000ea20000300800 */
[----:B------:R-:W-:-:S03]  /*e150*/  @!P6 IMAD.IADD R233, R233, 0x1, -R247 ;  /* 0x00000001e9e9e824 */ /* 0x000fc600078e0af7 */
[----:B------:R-:W3:Y:S04]  /*e160*/  LDL.LU R219, [R1+0xb8] ;  /* 0x0000b80001db7983 */ /* 0x000ee80000300800 */
[----:B------:R-:W-:Y:S01]  /*e170*/  @!P3 IMAD.MOV R250, RZ, RZ, -R250 ;  /* 0x000000fffffab224 */ /* 0x000fe200078e0afa */
[----:B------:R-:W-:Y:S02]  /*e180*/  ISETP.GE.AND P1, PT, R222, RZ, PT ;  /* 0x000000ffde00720c */ /* 0x000fe40003f26270 */
[----:B------:R-:W-:-:S04]  /*e190*/  MOV R222, R224 ;  /* 0x000000e000de7202 */ /* 0x000fc80000000f00 */
[----:B------:R-:W-:Y:S02]  /*e1a0*/  @!P5 IADD3 R222, -R222, RZ, RZ ;  /* 0x000000ffdeded210 */ /* 0x000fe40007ffe1ff */
[----:B------:R-:W-:Y:S02]  /*e1b0*/  ISETP.GE.AND P6, PT, R221, RZ, PT ;  /* 0x000000ffdd00720c */ /* 0x000fe40003fc6270 */
[----:B------:R-:W-:Y:S02]  /*e1c0*/  ISETP.GE.AND P2, PT, R223, RZ, PT ;  /* 0x000000ffdf00720c */ /* 0x000fe40003f46270 */
[----:B------:R-:W4:Y:S04]  /*e1d0*/  LDL R223, [R1+0x4b2c] ;  /* 0x004b2c0001df7983 */ /* 0x000f280000100800 */
[----:B------:R-:W2:Y:S04]  /*e1e0*/  LDL.LU R220, [R1+0xb4] ;  /* 0x0000b40001dc7983 */ /* 0x000ea80000300800 */
[----:B------:R-:W2:Y:S04]  /*e1f0*/  LDL.LU R224, [R1+0xb0] ;  /* 0x0000b00001e07983 */ /* 0x000ea80000300800 */
[----:B------:R-:W2:Y:S04]  /*e200*/  LDL.LU R221, [R1+0xac] ;  /* 0x0000ac0001dd7983 */ /* 0x000ea80000300800 */
[----:B------:R1:W-:Y:S01]  /*e210*/  STL [R1+0x550], R222 ;  /* 0x000550de01007387 */ /* 0x0003e20000100800 */
[----:B------:R-:W-:-:S03]  /*e220*/  @!P0 IADD3 R226, -R226, RZ, RZ ;  /* 0x000000ffe2e28210 */ /* 0x000fc60007ffe1ff */
[----:B-1----:R-:W2:Y:S04]  /*e230*/  LDL.LU R222, [R1+0xa8] ;  /* 0x0000a80001de7983 */ /* 0x002ea80000300800 */
[----:B------:R-:W2:Y:S04]  /*e240*/  LDL R225, [R1+0x4b30] ;  /* 0x004b300001e17983 */ /* 0x000ea80000100800 */
[----:B------:R1:W-:Y:S01]  /*e250*/  STL [R1+0x54c], R250 ;  /* 0x00054cfa01007387 */ /* 0x0003e20000100800 */
[----:B------:R-:W-:Y:S01]  /*e260*/  @!P2 IADD3 R230, -R230, RZ, RZ ;  /* 0x000000ffe6e6a210 */ /* 0x000fe20007ffe1ff */
[----:B-1----:R-:W-:-:S02]  /*e270*/  IMAD.MOV.U32 R250, RZ, RZ, R227 ;  /* 0x000000fffffa7224 */ /* 0x002fc400078e00e3 */
[----:B------:R1:W-:Y:S02]  /*e280*/  STL [R1+0x548], R226 ;  /* 0x000548e201007387 */ /* 0x0003e40000100800 */
[----:B------:R-:W-:Y:S02]  /*e290*/  @!P1 IMAD.MOV R250, RZ, RZ, -R250 ;  /* 0x000000fffffa9224 */ /* 0x000fe400078e0afa */
[----:B------:R-:W2:Y:S04]  /*e2a0*/  LDL R227, [R1+0x4b38] ;  /* 0x004b380001e37983 */ /* 0x000ea80000100800 */
[----:B-1----:R-:W2:Y:S04]  /*e2b0*/  LDL R226, [R1+0x4b34] ;  /* 0x004b340001e27983 */ /* 0x002ea80000100800 */
[----:B------:R1:W-:Y:S02]  /*e2c0*/  STL [R1+0x544], R250 ;  /* 0x000544fa01007387 */ /* 0x0003e40000100800 */
[----:B-1----:R-:W-:-:S02]  /*e2d0*/  IMAD.MOV.U32 R250, RZ, RZ, R228 ;  /* 0x000000fffffa7224 */ /* 0x002fc400078e00e4 */
[----:B------:R-:W2:Y:S04]  /*e2e0*/  LDL R228, [R1+0x4b3c] ;  /* 0x004b3c0001e47983 */ /* 0x000ea80000100800 */
[----:B------:R1:W-:Y:S04]  /*e2f0*/  STL [R1+0x540], R230 ;  /* 0x000540e601007387 */ /* 0x0003e80000100800 */
[----:B-1----:R-:W2:Y:S01]  /*e300*/  LDL R230, [R1+0x4b40] ;  /* 0x004b400001e67983 */ /* 0x002ea20000100800 */
[C---:B------:R-:W-:Y:S02]  /*e310*/  ISETP.GT.U32.AND P4, PT, R247.reuse, R245, PT ;  /* 0x000000f5f700720c */ /* 0x040fe40003f84070 */
[----:B------:R-:W-:-:S02]  /*e320*/  ISETP.GT.U32.AND P3, PT, R247, R231, PT ;  /* 0x000000e7f700720c */ /* 0x000fc40003f64070 */
[C---:B------:R-:W-:Y:S02]  /*e330*/  ISETP.GT.U32.AND P0, PT, R247.reuse, R232, PT ;  /* 0x000000e8f700720c */ /* 0x040fe40003f04070 */
[C---:B------:R-:W-:Y:S02]  /*e340*/  ISETP.GT.U32.AND P2, PT, R247.reuse, R233, PT ;  /* 0x000000e9f700720c */ /* 0x040fe40003f44070 */
[----:B------:R-:W-:-:S05]  /*e350*/  ISETP.GT.U32.AND P1, PT, R247, R234, PT ;  /* 0x000000eaf700720c */ /* 0x000fca0003f24070 */
[--C-:B------:R-:W-:Y:S01]  /*e360*/  @!P4 IMAD.IADD R245, R245, 0x1, -R247.reuse ;  /* 0x00000001f5f5c824 */ /* 0x100fe200078e0af7 */
[----:B------:R-:W-:Y:S02]  /*e370*/  ISETP.GT.U32.AND P4, PT, R247, R229, PT ;  /* 0x000000e5f700720c */ /* 0x000fe40003f84070 */
[----:B------:R-:W-:Y:S02]  /*e380*/  @!P3 IADD3 R231, R231, -R247, RZ ;  /* 0x800000f7e7e7b210 */ /* 0x000fe40007ffe0ff */
[----:B------:R-:W-:Y:S01]  /*e390*/  ISETP.GT.U32.AND P5, PT, R247, R245, PT ;  /* 0x000000f5f700720c */ /* 0x000fe20003fa4070 */
[--C-:B------:R-:W-:Y:S01]  /*e3a0*/  @!P0 IMAD.IADD R232, R232, 0x1, -R247.reuse ;  /* 0x00000001e8e88824 */ /* 0x100fe200078e0af7 */
[----:B------:R-:W-:Y:S01]  /*e3b0*/  @!P2 IADD3 R233, R233, -R247, RZ ;  /* 0x800000f7e9e9a210 */ /* 0x000fe20007ffe0ff */
[----:B------:R-:W-:Y:S02]  /*e3c0*/  @!P1 IMAD.IADD R234, R234, 0x1, -R247 ;  /* 0x00000001eaea9824 */ /* 0x000fe400078e0af7 */
[----:B------:R-:W-:-:S04]  /*e3d0*/  @!P6 IMAD.MOV R250, RZ, RZ, -R250 ;  /* 0x000000fffffae224 */ /* 0x000fc800078e0afa */
[--C-:B------:R-:W-:Y:S01]  /*e3e0*/  @!P4 IMAD.IADD R229, R229, 0x1, -R247.reuse ;  /* 0x00000001e5e5c824 */ /* 0x100fe200078e0af7 */
[----:B------:R1:W-:Y:S03]  /*e3f0*/  STL [R1+0x53c], R250 ;  /* 0x00053cfa01007387 */ /* 0x0003e60000100800 */
[----:B------:R-:W-:Y:S01]  /*e400*/  @!P5 IMAD.IADD R245, R245, 0x1, -R247 ;  /* 0x00000001f5f5d824 */ /* 0x000fe200078e0af7 */
[----:B-1----:R-:W-:Y:S01]  /*e410*/  IABS R250, R217 ;  /* 0x000000d900fa7213 */ /* 0x002fe20000000000 */
[----:B------:R-:W-:Y:S02]  /*e420*/  IMAD.MOV.U32 R217, RZ, RZ, R229 ;  /* 0x000000ffffd97224 */ /* 0x000fe400078e00e5 */
[----:B------:R-:W-:Y:S01]  /*e430*/  IMAD.MOV.U32 R229, RZ, RZ, R231 ;  /* 0x000000ffffe57224 */ /* 0x000fe200078e00e7 */
[----:B---3--:R-:W-:-:S13]  /*e440*/  ISETP.GT.U32.AND P3, PT, R247, R219, PT ;  /* 0x000000dbf700720c */ /* 0x008fda0003f64070 */
[----:B------:R-:W-:Y:S02]  /*e450*/  @!P3 IADD3 R219, R219, -R247, RZ ;  /* 0x800000f7dbdbb210 */ /* 0x000fe40007ffe0ff */
[----:B----4-:R-:W-:Y:S02]  /*e460*/  ISETP.GE.AND P4, PT, R223, RZ, PT ;  /* 0x000000ffdf00720c */ /* 0x010fe40003f86270 */
[----:B------:R-:W3:Y:S01]  /*e470*/  LDL.LU R223, [R1+0xa4] ;  /* 0x0000a40001df7983 */ /* 0x000ee20000300800 */
[C---:B--2---:R-:W-:Y:S02]  /*e480*/  ISETP.GT.U32.AND P0, PT, R247.reuse, R220, PT ;  /* 0x000000dcf700720c */ /* 0x044fe40003f04070 */
[C---:B------:R-:W-:Y:S02]  /*e490*/  ISETP.GT.U32.AND P1, PT, R247.reuse, R224, PT ;  /* 0x000000e0f700720c */ /* 0x040fe40003f24070 */
[----:B------:R-:W-:-:S06]  /*e4a0*/  ISETP.GT.U32.AND P2, PT, R247, R221, PT ;  /* 0x000000ddf700720c */ /* 0x000fcc0003f44070 */
[----:B------:R-:W-:-:S03]  /*e4b0*/  @!P4 IMAD.MOV R217, RZ, RZ, -R217 ;  /* 0x000000ffffd9c224 */ /* 0x000fc600078e0ad9 */
[--C-:B------:R-:W-:Y:S02]  /*e4c0*/  @!P0 IMAD.IADD R220, R220, 0x1, -R247.reuse ;  /* 0x00000001dcdc8824 */ /* 0x100fe400078e0af7 */
[----:B------:R-:W-:Y:S02]  /*e4d0*/  @!P1 IMAD.IADD R224, R224, 0x1, -R247 ;  /* 0x00000001e0e09824 */ /* 0x000fe400078e0af7 */
[----:B------:R-:W-:Y:S02]  /*e4e0*/  @!P2 IADD3 R221, R221, -R247, RZ ;  /* 0x800000f7dddda210 */ /* 0x000fe40007ffe0ff */
[----:B------:R-:W-:Y:S02]  /*e4f0*/  ISETP.GE.AND P5, PT, R225, RZ, PT ;  /* 0x000000ffe100720c */ /* 0x000fe40003fa6270 */
[----:B------:R-:W2:Y:S01]  /*e500*/  LDL.LU R225, [R1+0xa0] ;  /* 0x0000a00001e17983 */ /* 0x000ea20000300800 */
[----:B------:R-:W-:Y:S02]  /*e510*/  ISETP.GE.AND P0, PT, R227, RZ, PT ;  /* 0x000000ffe300720c */ /* 0x000fe40003f06270 */
[----:B------:R-:W-:-:S02]  /*e520*/  ISETP.GE.AND P3, PT, R226, RZ, PT ;  /* 0x000000ffe200720c */ /* 0x000fc40003f66270 */
[----:B------:R-:W4:Y:S04]  /*e530*/  LDL.LU R226, [R1+0x9c] ;  /* 0x00009c0001e27983 */ /* 0x000f280000300800 */
[----:B------:R-:W4:Y:S02]  /*e540*/  LDL.LU R227, [R1+0x98] ;  /* 0x0000980001e37983 */ /* 0x000f240000300800 */
[----:B------:R-:W-:Y:S01]  /*e550*/  @!P5 IMAD.MOV R229, RZ, RZ, -R229 ;  /* 0x000000ffffe5d224 */ /* 0x000fe200078e0ae5 */
[----:B------:R-:W-:Y:S02]  /*e560*/  ISETP.GE.AND P1, PT, R228, RZ, PT ;  /* 0x000000ffe400720c */ /* 0x000fe40003f26270 */
[----:B------:R-:W-:Y:S02]  /*e570*/  ISETP.GE.AND P2, PT, R230, RZ, PT ;  /* 0x000000ffe600720c */ /* 0x000fe40003f46270 */
[----:B------:R-:W4:Y:S04]  /*e580*/  LDL.LU R230, [R1+0x94] ;  /* 0x0000940001e67983 */ /* 0x000f280000300800 */
[----:B------:R-:W4:Y:S04]  /*e590*/  LDL.LU R228, [R1+0x90] ;  /* 0x0000900001e47983 */ /* 0x000f280000300800 */
[----:B------:R1:W-:Y:S02]  /*e5a0*/  STL [R1+0x538], R217 ;  /* 0x000538d901007387 */ /* 0x0003e40000100800 */
[----:B-1----:R-:W-:-:S02]  /*e5b0*/  MOV R217, R232 ;  /* 0x000000e800d97202 */ /* 0x002fc40000000f00 */
[----:B------:R1:W-:Y:S03]  /*e5c0*/  STL [R1+0x534], R229 ;  /* 0x000534e501007387 */ /* 0x0003e60000100800 */
[----:B------:R-:W-:Y:S01]  /*e5d0*/  @!P3 IMAD.MOV R217, RZ, RZ, -R217 ;  /* 0x000000ffffd9b224 */ /* 0x000fe200078e0ad9 */
[----:B------:R-:W4:Y:S04]  /*e5e0*/  LDL R231, [R1+0x4b48] ;  /* 0x004b480001e77983 */ /* 0x000f280000100800 */
[----:B------:R-:W4:Y:S04]  /*e5f0*/  LDL R232, [R1+0x4b4c] ;  /* 0x004b4c0001e87983 */ /* 0x000f280000100800 */
[----:B-1----:R-:W4:Y:S01]  /*e600*/  LDL R229, [R1+0x4b44] ;  /* 0x004b440001e57983 */ /* 0x002f220000100800 */
[----:B------:R-:W-:-:S03]  /*e610*/  @!P0 IMAD.MOV R234, RZ, RZ, -R234 ;  /* 0x000000ffffea8224 */ /* 0x000fc600078e0aea */
[----:B------:R1:W-:Y:S02]  /*e620*/  STL [R1+0x530], R217 ;  /* 0x000530d901007387 */ /* 0x0003e40000100800 */
[----:B-1----:R-:W-:Y:S02]  /*e630*/  MOV R217, R233 ;  /* 0x000000e900d97202 */ /* 0x002fe40000000f00 */
[----:B------:R-:W4:Y:S02]  /*e640*/  LDL R233, [R1+0x4b50] ;  /* 0x004b500001e97983 */ /* 0x000f240000100800 */
[----:B------:R-:W-:Y:S02]  /*e650*/  @!P1 IADD3 R217, -R217, RZ, RZ ;  /* 0x000000ffd9d99210 */ /* 0x000fe40007ffe1ff */
[----:B------:R1:W-:Y:S04]  /*e660*/  STL [R1+0x52c], R234 ;  /* 0x00052cea01007387 */ /* 0x0003e80000100800 */
[----:B-1----:R-:W4:Y:S04]  /*e670*/  LDL R234, [R1+0x4b54] ;  /* 0x004b540001ea7983 */ /* 0x002f280000100800 */
[----:B------:R1:W-:Y:S04]  /*e680*/  STL [R1+0x528], R217 ;  /* 0x000528d901007387 */ /* 0x0003e80000100800 */
[----:B-1----:R-:W4:Y:S01]  /*e690*/  LDL R217, [R1+0x4b58] ;  /* 0x004b580001d97983 */ /* 0x002f220000100800 */
[----:B------:R-:W-:-:S13]  /*e6a0*/  ISETP.GT.U32.AND P6, PT, R247, R218, PT ;  /* 0x000000daf700720c */ /* 0x000fda0003fc4070 */
[----:B------:R-:W-:Y:S01]  /*e6b0*/  @!P6 IMAD.IADD R218, R218, 0x1, -R247 ;  /* 0x00000001dadae824 */ /* 0x000fe200078e0af7 */
[C---:B------:R-:W-:Y:S01]  /*e6c0*/  ISETP.GT.U32.AND P6, PT, R247.reuse, R222, PT ;  /* 0x000000def700720c */ /* 0x040fe20003fc4070 */
[----:B------:R-:W-:Y:S01]  /*e6d0*/  IMAD.MOV.U32 R252, RZ, RZ, R245 ;  /* 0x000000fffffc7224 */ /* 0x000fe200078e00f5 */
[C---:B------:R-:W-:Y:S02]  /*e6e0*/  ISETP.GT.U32.AND P0, PT, R247.reuse, R224, PT ;  /* 0x000000e0f700720c */ /* 0x040fe40003f04070 */
[C---:B------:R-:W-:Y:S02]  /*e6f0*/  ISETP.GT.U32.AND P4, PT, R247.reuse, R218, PT ;  /* 0x000000daf700720c */ /* 0x040fe40003f84070 */
[----:B------:R-:W-:-:S07]  /*e700*/  ISETP.GT.U32.AND P5, PT, R247, R219, PT ;  /* 0x000000dbf700720c */ /* 0x000fce0003fa4070 */
[-C--:B------:R-:W-:Y:S01]  /*e710*/  @!P6 IADD3 R222, R222, -R247.reuse, RZ ;  /* 0x800000f7dedee210 */ /* 0x080fe20007ffe0ff */
[----:B------:R-:W-:Y:S01]  /*e720*/  @!P2 IMAD.MOV R252, RZ, RZ, -R252 ;  /* 0x000000fffffca224 */ /* 0x000fe200078e0afc */
[C---:B------:R-:W-:Y:S02]  /*e730*/  ISETP.GT.U32.AND P3, PT, R247.reuse, R220, PT ;  /* 0x000000dcf700720c */ /* 0x040fe40003f64070 */
[----:B------:R-:W-:Y:S01]  /*e740*/  ISETP.GT.U32.AND P6, PT, R247, R222, PT ;  /* 0x000000def700720c */ /* 0x000fe20003fc4070 */
[--C-:B------:R-:W-:Y:S02]  /*e750*/  @!P4 IMAD.IADD R218, R218, 0x1, -R247.reuse ;  /* 0x00000001dadac824 */ /* 0x100fe400078e0af7 */
[----:B------:R-:W-:Y:S01]  /*e760*/  @!P0 IMAD.IADD R224, R224, 0x1, -R247 ;  /* 0x00000001e0e08824 */ /* 0x000fe200078e0af7 */
[----:B------:R-:W-:-:S07]  /*e770*/  @!P5 IADD3 R219, R219, -R247, RZ ;  /* 0x800000f7dbdbd210 */ /* 0x000fce0007ffe0ff */
[--C-:B------:R-:W-:Y:S02]  /*e780*/  @!P3 IMAD.IADD R220, R220, 0x1, -R247.reuse ;  /* 0x00000001dcdcb824 */ /* 0x100fe400078e0af7 */
[----:B------:R-:W-:Y:S01]  /*e790*/  @!P6 IMAD.IADD R222, R222, 0x1, -R247 ;  /* 0x00000001dedee824 */ /* 0x000fe200078e0af7 */
[----:B------:R-:W-:Y:S01]  /*e7a0*/  STL [R1+0x524], R252 ;  /* 0x000524fc01007387 */ /* 0x000fe20000100800 */
[----:B------:R-:W-:Y:S01]  /*e7b0*/  ISETP.GT.U32.AND P1, PT, R247, R221, PT ;  /* 0x000000ddf700720c */ /* 0x000fe20003f24070 */
[----:B------:R-:W-:-:S04]  /*e7c0*/  IMAD.HI.U32 R251, R248, R250, RZ ;  /* 0x000000faf8fb7227 */ /* 0x000fc800078e00ff */
[----:B------:R-:W-:-:S08]  /*e7d0*/  IMAD.MOV R251, RZ, RZ, -R251 ;  /* 0x000000fffffb7224 */ /* 0x000fd000078e0afb */
[----:B------:R-:W-:Y:S01]  /*e7e0*/  @!P1 IADD3 R221, R221, -R247, RZ ;  /* 0x800000f7dddd9210 */ /* 0x000fe20007ffe0ff */
[C---:B------:R-:W-:Y:S01]  /*e7f0*/  IMAD R245, R247.reuse, R251, R250 ;  /* 0x000000fbf7f57224 */ /* 0x040fe200078e02fa */
[----:B------:R-:W-:Y:S02]  /*e800*/  MOV R250, R222 ;  /* 0x000000de00fa7202 */ /* 0x000fe40000000f00 */
[----:B---3--:R-:W-:-:S13]  /*e810*/  ISETP.GT.U32.AND P2, PT, R247, R223, PT ;  /* 0x000000dff700720c */ /* 0x008fda0003f44070 */
[----:B------:R-:W-:Y:S01]  /*e820*/  @!P2 IMAD.IADD R223, R223, 0x1, -R247 ;  /* 0x00000001dfdfa824 */ /* 0x000fe200078e0af7 */
[----:B--2---:R-:W-:-:S13]  /*e830*/  ISETP.GT.U32.AND P4, PT, R247, R225, PT ;  /* 0x000000e1f700720c */ /* 0x004fda0003f84070 */
[----:B------:R-:W-:Y:S02]  /*e840*/  @!P4 IADD3 R225, R225, -R247, RZ ;  /* 0x800000f7e1e1c210 */ /* 0x000fe40007ffe0ff */
[C---:B----4-:R-:W-:Y:S02]  /*e850*/  ISETP.GT.U32.AND P5, PT, R247.reuse, R226, PT ;  /* 0x000000e2f700720c */ /* 0x050fe40003fa4070 */
[----:B------:R-:W-:-:S11]  /*e860*/  ISETP.GT.U32.AND P3, PT, R247, R227, PT ;  /* 0x000000e3f700720c */ /* 0x000fd60003f64070 */
[--C-:B------:R-:W-:Y:S01]  /*e870*/  @!P5 IMAD.IADD R226, R226, 0x1, -R247.reuse ;  /* 0x00000001e2e2d824 */ /* 0x100fe200078e0af7 */
[----:B------:R-:W-:Y:S01]  /*e880*/  ISETP.GT.U32.AND P0, PT, R247, R230, PT ;  /* 0x000000e6f700720c */ /* 0x000fe20003f04070 */
[----:B------:R-:W-:-:S12]  /*e890*/  @!P3 IMAD.IADD R227, R227, 0x1, -R247 ;  /* 0x00000001e3e3b824 */ /* 0x000fd800078e0af7 */
[----:B------:R-:W-:Y:S02]  /*e8a0*/  @!P0 IADD3 R230, R230, -R247, RZ ;  /* 0x800000f7e6e68210 */ /* 0x000fe40007ffe0ff */
[----:B------:R-:W-:Y:S02]  /*e8b0*/  ISETP.GE.AND P2, PT, R231, RZ, PT ;  /* 0x000000ffe700720c */ /* 0x000fe40003f46270 */
[----:B------:R-:W-:Y:S02]  /*e8c0*/  ISETP.GE.AND P6, PT, R229, RZ, PT ;  /* 0x000000ffe500720c */ /* 0x000fe40003fc6270 */
[----:B------:R-:W-:Y:S01]  /*e8d0*/  ISETP.GE.AND P4, PT, R232, RZ, PT ;  /* 0x000000ffe800720c */ /* 0x000fe20003f86270 */
[----:B------:R-:W2:Y:S04]  /*e8e0*/  LDL.LU R229, [R1+0x8c] ;  /* 0x00008c0001e57983 */ /* 0x000ea80000300800 */
[----:B------:R-:W3:Y:S04]  /*e8f0*/  LDL.LU R231, [R1+0x88] ;  /* 0x0000880001e77983 */ /* 0x000ee80000300800 */
[----:B------:R-:W4:Y:S02]  /*e900*/  LDL.LU R232, [R1+0x84] ;  /* 0x0000840001e87983 */ /* 0x000f240000300800 */
[----:B------:R-:W-:-:S02]  /*e910*/  @!P6 IADD3 R218, -R218, RZ, RZ ;  /* 0x000000ffdadae210 */ /* 0x000fc40007ffe1ff */
[----:B------:R-:W-:Y:S02]  /*e920*/  ISETP.GE.AND P5, PT, R233, RZ, PT ;  /* 0x000000ffe900720c */ /* 0x000fe40003fa6270 */
[----:B------:R-:W4:Y:S01]  /*e930*/  LDL.LU R233, [R1+0x80] ;  /* 0x0000800001e97983 */ /* 0x000f220000300800 */
[----:B------:R-:W-:-:S03]  /*e940*/  ISETP.GE.AND P3, PT, R234, RZ, PT ;  /* 0x000000ffea00720c */ /* 0x000fc60003f66270 */
[----:B------:R-:W4:Y:S04]  /*e950*/  LDL.LU R234, [R1+0x7c] ;  /* 0x00007c0001ea7983 */ /* 0x000f280000300800 */
[----:B------:R1:W-:Y:S01]  /*e960*/  STL [R1+0x520], R218 ;  /* 0x000520da01007387 */ /* 0x0003e20000100800 */
[----:B------:R-:W-:Y:S01]  /*e970*/  ISETP.GE.AND P0, PT, R217, RZ, PT ;  /* 0x000000ffd900720c */ /* 0x000fe20003f06270 */
[----:B------:R-:W-:Y:S02]  /*e980*/  IMAD.MOV.U32 R217, RZ, RZ, R219 ;  /* 0x000000ffffd97224 */ /* 0x000fe400078e00db */
[----:B-1----:R-:W-:Y:S02]  /*e990*/  IMAD.MOV.U32 R218, RZ, RZ, R220 ;  /* 0x000000ffffda7224 */ /* 0x002fe400078e00dc */
[----:B------:R-:W-:-:S03]  /*e9a0*/  @!P2 IMAD.MOV R217, RZ, RZ, -R217 ;  /* 0x000000ffffd9a224 */ /* 0x000fc600078e0ad9 */
[----:B------:R-:W-:Y:S02]  /*e9b0*/  @!P4 IADD3 R218, -R218, RZ, RZ ;  /* 0x000000ffdadac210 */ /* 0x000fe40007ffe1ff */
[----:B------:R1:W-:Y:S04]  /*e9c0*/  STL [R1+0x51c], R217 ;  /* 0x00051cd901007387 */ /* 0x0003e80000100800 */
[----:B------:R-:W4:Y:S01]  /*e9d0*/  LDL R219, [R1+0x4b64] ;  /* 0x004b640001db7983 */ /* 0x000f220000100800 */
[----:B------:R-:W-:-:S03]  /*e9e0*/  @!P5 IMAD.MOV R224, RZ, RZ, -R224 ;  /* 0x000000ffffe0d224 */ /* 0x000fc600078e0ae0 */
[----:B------:R-:W4:Y:S04]  /*e9f0*/  LDL R220, [R1+0x4b68] ;  /* 0x004b680001dc7983 */ /* 0x000f280000100800 */
[----:B-1----:R-:W4:Y:S04]  /*ea00*/  LDL R217, [R1+0x4b5c] ;  /* 0x004b5c0001d97983 */ /* 0x002f280000100800 */
[----:B------:R1:W-:Y:S02]  /*ea10*/  STL [R1+0x518], R218 ;  /* 0x000518da01007387 */ /* 0x0003e40000100800 */
[----:B-1----:R-:W-:-:S02]  /*ea20*/  IMAD.MOV.U32 R218, RZ, RZ, R221 ;  /* 0x000000ffffda7224 */ /* 0x002fc400078e00dd */
[----:B------:R-:W4:Y:S04]  /*ea30*/  LDL R221, [R1+0x4b70] ;  /* 0x004b700001dd7983 */ /* 0x000f280000100800 */
[----:B------:R1:W-:Y:S04]  /*ea40*/  STL [R1+0x514], R224 ;  /* 0x000514e001007387 */ /* 0x0003e80000100800 */
[----:B------:R-:W4:Y:S04]  /*ea50*/  LDL R222, [R1+0x4b78] ;  /* 0x004b780001de7983 */ /* 0x000f280000100800 */
[----:B-1----:R-:W4:Y:S01]  /*ea60*/  LDL R224, [R1+0x4b74] ;  /* 0x004b740001e07983 */ /* 0x002f220000100800 */
[----:B------:R-:W-:-:S02]  /*ea70*/  ISETP.GT.U32.AND P1, PT, R247, R228, PT ;  /* 0x000000e4f700720c */ /* 0x000fc40003f24070 */
[C---:B------:R-:W-:Y:S02]  /*ea80*/  ISETP.GT.U32.AND P2, PT, R247.reuse, R225, PT ;  /* 0x000000e1f700720c */ /* 0x040fe40003f44070 */
[C---:B------:R-:W-:Y:S01]  /*ea90*/  ISETP.GT.U32.AND P4, PT, R247.reuse, R226, PT ;  /* 0x000000e2f700720c */ /* 0x040fe20003f84070 */
[----:B------:R-:W-:Y:S01]  /*eaa0*/  @!P0 IMAD.MOV R250, RZ, RZ, -R250 ;  /* 0x000000fffffa8224 */ /* 0x000fe200078e0afa */
[----:B------:R-:W-:-:S07]  /*eab0*/  ISETP.GT.U32.AND P6, PT, R247, R227, PT ;  /* 0x000000e3f700720c */ /* 0x000fce0003fc4070 */
[----:B------:R-:W-:Y:S01]  /*eac0*/  @!P1 IMAD.IADD R228, R228, 0x1, -R247 ;  /* 0x00000001e4e49824 */ /* 0x000fe200078e0af7 */
[----:B------:R-:W-:-:S04]  /*ead0*/  ISETP.GT.U32.AND P1, PT, R247, R223, PT ;  /* 0x000000dff700720c */ /* 0x000fc80003f24070 */
[----:B------:R-:W-:Y:S01]  /*eae0*/  ISETP.GT.U32.AND P5, PT, R247, R228, PT ;  /* 0x000000e4f700720c */ /* 0x000fe20003fa4070 */
[--C-:B------:R-:W-:Y:S02]  /*eaf0*/  @!P2 IMAD.IADD R225, R225, 0x1, -R247.reuse ;  /* 0x00000001e1e1a824 */ /* 0x100fe400078e0af7 */
[----:B------:R-:W-:Y:S02]  /*eb00*/  @!P3 IMAD.MOV R218, RZ, RZ, -R218 ;  /* 0x000000ffffdab224 */ /* 0x000fe400078e0ada */
[----:B------:R-:W-:-:S04]  /*eb10*/  @!P4 IMAD.IADD R226, R226, 0x1, -R247 ;  /* 0x00000001e2e2c824 */ /* 0x000fc800078e0af7 */
[-C--:B------:R-:W-:Y:S02]  /*eb20*/  @!P1 IADD3 R223, R223, -R247.reuse, RZ ;  /* 0x800000f7dfdf9210 */ /* 0x080fe40007ffe0ff */
[----:B------:R-:W-:Y:S02]  /*eb30*/  @!P6 IADD3 R227, R227, -R247, RZ ;  /* 0x800000f7e3e3e210 */ /* 0x000fe40007ffe0ff */
[----:B------:R-:W-:Y:S01]  /*eb40*/  @!P5 IMAD.IADD R228, R228, 0x1, -R247 ;  /* 0x00000001e4e4d824 */ /* 0x000fe200078e0af7 */
        /* <DEDUP_REMOVED lines=9> */
[C---:B----4-:R-:W-:Y:S02]  /*ebe0*/  ISETP.GT.U32.AND P2, PT, R247.reuse, R232, PT ;  /* 0x000000e8f700720c */ /* 0x050fe40003f44070 */
[----:B------:R-:W-:-:S07]  /*ebf0*/  ISETP.GT.U32.AND P4, PT, R247, R233, PT ;  /* 0x000000e9f700720c */ /* 0x000fce0003f84070 */
[----:B------:R-:W-:-:S04]  /*ec00*/  @!P0 IADD3 R229, R229, -R247, RZ ;  /* 0x800000f7e5e58210 */ /* 0x000fc80007ffe0ff */
[--C-:B------:R-:W-:Y:S01]  /*ec10*/  @!P2 IMAD.IADD R232, R232, 0x1, -R247.reuse ;  /* 0x00000001e8e8a824 */ /* 0x100fe200078e0af7 */
[----:B------:R-:W-:Y:S01]  /*ec20*/  ISETP.GT.U32.AND P6, PT, R247, R234, PT ;  /* 0x000000eaf700720c */ /* 0x000fe20003fc4070 */
[----:B------:R-:W-:Y:S01]  /*ec30*/  @!P1 IMAD.IADD R231, R231, 0x1, -R247 ;  /* 0x00000001e7e79824 */ /* 0x000fe200078e0af7 */
[----:B------:R-:W-:-:S11]  /*ec40*/  @!P4 IADD3 R233, R233, -R247, RZ ;  /* 0x800000f7e9e9c210 */ /* 0x000fd60007ffe0ff */
[----:B------:R-:W-:Y:S01]  /*ec50*/  @!P6 IMAD.IADD R234, R234, 0x1, -R247 ;  /* 0x00000001eaeae824 */ /* 0x000fe200078e0af7 */
[----:B------:R-:W-:Y:S02]  /*ec60*/  ISETP.GE.AND P0, PT, R219, RZ, PT ;  /* 0x000000ffdb00720c */ /* 0x000fe40003f06270 */
[----:B------:R-:W-:Y:S02]  /*ec70*/  ISETP.GE.AND P5, PT, R217, RZ, PT ;  /* 0x000000ffd900720c */ /* 0x000fe40003fa6270 */
[----:B------:R-:W-:Y:S01]  /*ec80*/  ISETP.GE.AND P1, PT, R220, RZ, PT ;  /* 0x000000ffdc00720c */ /* 0x000fe20003f26270 */
[----:B------:R-:W2:Y:S04]  /*ec90*/  LDL.LU R217, [R1+0x100] ;  /* 0x0001000001d97983 */ /* 0x000ea80000300800 */
[----:B------:R-:W3:Y:S04]  /*eca0*/  LDL.LU R219, [R1+0xfc] ;  /* 0x0000fc0001db7983 */ /* 0x000ee80000300800 */
[----:B------:R-:W-:-:S02]  /*ecb0*/  @!P0 IADD3 R250, -R250, RZ, RZ ;  /* 0x000000fffafa8210 */ /* 0x000fc40007ffe1ff */
[----:B------:R-:W-:Y:S01]  /*ecc0*/  ISETP.GE.AND P2, PT, R221, RZ, PT ;  /* 0x000000ffdd00720c */ /* 0x000fe20003f46270 */
[----:B------:R-:W-:-:S04]  /*ecd0*/  IMAD.MOV.U32 R221, RZ, RZ, R223 ;  /* 0x000000ffffdd7224 */ /* 0x000fc800078e00df */
[----:B------:R-:W-:Y:S01]  /*ece0*/  @!P5 IMAD.MOV R221, RZ, RZ, -R221 ;  /* 0x000000ffffddd224 */ /* 0x000fe200078e0add */
[----:B------:R-:W-:Y:S02]  /*ecf0*/  ISETP.GE.AND P6, PT, R222, RZ, PT ;  /* 0x000000ffde00720c */ /* 0x000fe40003fc6270 */
[----:B------:R-:W-:Y:S02]  /*ed00*/  ISETP.GE.AND P4, PT, R224, RZ, PT ;  /* 0x000000ffe000720c */ /* 0x000fe40003f86270 */
[----:B------:R-:W4:Y:S04]  /*ed10*/  LDL R224, [R1+0x4b7c] ;  /* 0x004b7c0001e07983 */ /* 0x000f280000100800 */
[----:B------:R-:W2:Y:S04]  /*ed20*/  LDL.LU R220, [R1+0xf8] ;  /* 0x0000f80001dc7983 */ /* 0x000ea80000300800 */
[----:B------:R-:W2:Y:S04]  /*ed30*/  LDL.LU R223, [R1+0xf4] ;  /* 0x0000f40001df7983 */ /* 0x000ea80000300800 */
[----:B------:R-:W2:Y:S04]  /*ed40*/  LDL.LU R222, [R1+0xf0] ;  /* 0x0000f00001de7983 */ /* 0x000ea80000300800 */
[----:B------:R1:W-:Y:S01]  /*ed50*/  STL [R1+0x508], R221 ;  /* 0x000508dd01007387 */ /* 0x0003e20000100800 */
[----:B------:R-:W-:-:S03]  /*ed60*/  @!P1 IMAD.MOV R226, RZ, RZ, -R226 ;  /* 0x000000ffffe29224 */ /* 0x000fc600078e0ae2 */
[----:B-1----:R-:W2:Y:S04]  /*ed70*/  LDL.LU R221, [R1+0xec] ;  /* 0x0000ec0001dd7983 */ /* 0x002ea80000300800 */
[----:B------:R-:W2:Y:S04]  /*ed80*/  LDL R225, [R1+0x4b80] ;  /* 0x004b800001e17983 */ /* 0x000ea80000100800 */
[----:B------:R1:W-:Y:S01]  /*ed90*/  STL [R1+0x504], R250 ;  /* 0x000504fa01007387 */ /* 0x0003e20000100800 */
[----:B------:R-:W-:Y:S02]  /*eda0*/  @!P4 IMAD.MOV R230, RZ, RZ, -R230 ;  /* 0x000000ffffe6c224 */ /* 0x000fe400078e0ae6 */
[----:B-1----:R-:W-:Y:S01]  /*edb0*/  IMAD.MOV.U32 R250, RZ, RZ, R227 ;  /* 0x000000fffffa7224 */ /* 0x002fe200078e00e3 */
[----:B------:R1:W-:Y:S04]  /*edc0*/  STL [R1+0x500], R226 ;  /* 0x000500e201007387 */ /* 0x0003e80000100800 */
[----:B------:R-:W-:Y:S01]  /*edd0*/  @!P2 IADD3 R250, -R250, RZ, RZ ;  /* 0x000000fffafaa210 */ /* 0x000fe20007ffe1ff */
        /* <DEDUP_REMOVED lines=12> */
[----:B------:R-:W-:Y:S02]  /*eea0*/  @!P3 IADD3 R244, R244, -R247, RZ ;  /* 0x800000f7f4f4b210 */ /* 0x000fe40007ffe0ff */
[----:B------:R-:W-:Y:S01]  /*eeb0*/  ISETP.GT.U32.AND P3, PT, R247, R229, PT ;  /* 0x000000e5f700720c */ /* 0x000fe20003f64070 */
[--C-:B------:R-:W-:Y:S01]  /*eec0*/  @!P0 IMAD.IADD R231, R231, 0x1, -R247.reuse ;  /* 0x00000001e7e78824 */ /* 0x100fe200078e0af7 */
[----:B------:R-:W-:Y:S02]  /*eed0*/  ISETP.GT.U32.AND P5, PT, R247, R244, PT ;  /* 0x000000f4f700720c */ /* 0x000fe40003fa4070 */
[----:B------:R-:W-:Y:S01]  /*eee0*/  @!P1 IADD3 R232, R232, -R247, RZ ;  /* 0x800000f7e8e89210 */ /* 0x000fe20007ffe0ff */
[--C-:B------:R-:W-:Y:S01]  /*eef0*/  @!P4 IMAD.IADD R234, R234, 0x1, -R247.reuse ;  /* 0x00000001eaeac824 */ /* 0x100fe200078e0af7 */
[----:B------:R-:W-:Y:S01]  /*ef00*/  @!P6 IADD3 R250, -R250, RZ, RZ ;  /* 0x000000fffafae210 */ /* 0x000fe20007ffe1ff */
[----:B------:R-:W-:-:S06]  /*ef10*/  @!P2 IMAD.IADD R233, R233, 0x1, -R247 ;  /* 0x00000001e9e9a824 */ /* 0x000fcc00078e0af7 */
[----:B------:R-:W-:Y:S01]  /*ef20*/  @!P3 IMAD.IADD R229, R229, 0x1, -R247 ;  /* 0x00000001e5e5b824 */ /* 0x000fe200078e0af7 */
[----:B------:R1:W-:Y:S01]  /*ef30*/  STL [R1+0x4f4], R250 ;  /* 0x0004f4fa01007387 */ /* 0x0003e20000100800 */
[----:B------:R-:W-:Y:S02]  /*ef40*/  @!P5 IADD3 R244, R244, -R247, RZ ;  /* 0x800000f7f4f4d210 */ /* 0x000fe40007ffe0ff */
[----:B-1----:R-:W-:Y:S02]  /*ef50*/  IABS R250, R218 ;  /* 0x000000da00fa7213 */ /* 0x002fe40000000000 */
[----:B------:R-:W-:Y:S02]  /*ef60*/  MOV R218, R229 ;  /* 0x000000e500da7202 */ /* 0x000fe40000000f00 */
[----:B------:R-:W-:Y:S02]  /*ef70*/  MOV R229, R231 ;  /* 0x000000e700e57202 */ /* 0x000fe40000000f00 */
[----:B---3--:R-:W-:-:S13]  /*ef80*/  ISETP.GT.U32.AND P0, PT, R247, R219, PT ;  /* 0x000000dbf700720c */ /* 0x008fda0003f04070 */
[----:B------:R-:W-:Y:S01]  /*ef90*/  @!P0 IMAD.IADD R219, R219, 0x1, -R247 ;  /* 0x00000001dbdb8824 */ /* 0x000fe200078e0af7 */
[----:B----4-:R-:W-:Y:S02]  /*efa0*/  ISETP.GE.AND P3, PT, R224, RZ, PT ;  /* 0x000000ffe000720c */ /* 0x010fe40003f66270 */
[----:B------:R-:W3:Y:S01]  /*efb0*/  LDL.LU R224, [R1+0xe8] ;  /* 0x0000e80001e07983 */ /* 0x000ee20000300800 */
[C---:B--2---:R-:W-:Y:S02]  /*efc0*/  ISETP.GT.U32.AND P1, PT, R247.reuse, R220, PT ;  /* 0x000000dcf700720c */ /* 0x044fe40003f24070 */
[C---:B------:R-:W-:Y:S02]  /*efd0*/  ISETP.GT.U32.AND P2, PT, R247.reuse, R223, PT ;  /* 0x000000dff700720c */ /* 0x040fe40003f44070 */
[----:B------:R-:W-:-:S06]  /*efe0*/  ISETP.GT.U32.AND P4, PT, R247, R222, PT ;  /* 0x000000def700720c */ /* 0x000fcc0003f84070 */
[----:B------:R-:W-:-:S03]  /*eff0*/  @!P3 IMAD.MOV R218, RZ, RZ, -R218 ;  /* 0x000000ffffdab224 */ /* 0x000fc600078e0ada */
[----:B------:R-:W-:Y:S02]  /*f000*/  @!P1 IADD3 R220, R220, -R247, RZ ;  /* 0x800000f7dcdc9210 */ /* 0x000fe40007ffe0ff */
[--C-:B------:R-:W-:Y:S01]  /*f010*/  @!P2 IMAD.IADD R223, R223, 0x1, -R247.reuse ;  /* 0x00000001dfdfa824 */ /* 0x100fe200078e0af7 */
[----:B------:R-:W-:Y:S01]  /*f020*/  ISETP.GE.AND P5, PT, R225, RZ, PT ;  /* 0x000000ffe100720c */ /* 0x000fe20003fa6270 */
[----:B------:R-:W-:Y:S01]  /*f030*/  @!P4 IMAD.IADD R222, R222, 0x1, -R247 ;  /* 0x00000001dedec824 */ /* 0x000fe200078e0af7 */
[----:B------:R-:W2:Y:S11]  /*f040*/  LDL.LU R225, [R1+0xe4] ;  /* 0x0000e40001e17983 */ /* 0x000eb60000300800 */
[----:B------:R-:W-:-:S02]  /*f050*/  @!P5 IADD3 R229, -R229, RZ, RZ ;  /* 0x000000ffe5e5d210 */ /* 0x000fc40007ffe1ff */
[----:B------:R-:W-:Y:S02]  /*f060*/  ISETP.GE.AND P1, PT, R227, RZ, PT ;  /* 0x000000ffe300720c */ /* 0x000fe40003f26270 */
[----:B------:R-:W-:Y:S02]  /*f070*/  ISETP.GE.AND P0, PT, R226, RZ, PT ;  /* 0x000000ffe200720c */ /* 0x000fe40003f06270 */
[----:B------:R-:W4:Y:S04]  /*f080*/  LDL.LU R226, [R1+0xe0] ;  /* 0x0000e00001e27983 */ /* 0x000f280000300800 */
[----:B------:R-:W4:Y:S01]  /*f090*/  LDL.LU R227, [R1+0xdc] ;  /* 0x0000dc0001e37983 */ /* 0x000f220000300800 */
[----:B------:R-:W-:Y:S02]  /*f0a0*/  ISETP.GE.AND P2, PT, R228, RZ, PT ;  /* 0x000000ffe400720c */ /* 0x000fe40003f46270 */
[----:B------:R-:W-:-:S02]  /*f0b0*/  ISETP.GE.AND P4, PT, R230, RZ, PT ;  /* 0x000000ffe600720c */ /* 0x000fc40003f86270 */
[----:B------:R-:W4:Y:S04]  /*f0c0*/  LDL.LU R230, [R1+0xd8] ;  /* 0x0000d80001e67983 */ /* 0x000f280000300800 */
[----:B------:R-:W4:Y:S04]  /*f0d0*/  LDL.LU R228, [R1+0xd4] ;  /* 0x0000d40001e47983 */ /* 0x000f280000300800 */
[----:B------:R1:W-:Y:S02]  /*f0e0*/  STL [R1+0x4f0], R218 ;  /* 0x0004f0da01007387 */ /* 0x0003e40000100800 */
[----:B-1----:R-:W-:-:S02]  /*f0f0*/  IMAD.MOV.U32 R218, RZ, RZ, R232 ;  /* 0x000000ffffda7224 */ /* 0x002fc400078e00e8 */
[----:B------:R1:W-:Y:S02]  /*f100*/  STL [R1+0x4ec], R229 ;  /* 0x0004ece501007387 */ /* 0x0003e40000100800 */
[----:B------:R-:W-:Y:S02]  /*f110*/  @!P0 IMAD.MOV R218, RZ, RZ, -R218 ;  /* 0x000000ffffda8224 */ /* 0x000fe400078e0ada */
[----:B------:R-:W4:Y:S04]  /*f120*/  LDL R231, [R1+0x4ba4] ;  /* 0x004ba40001e77983 */ /* 0x000f280000100800 */
[----:B------:R-:W4:Y:S04]  /*f130*/  LDL R232, [R1+0x4ba8] ;  /* 0x004ba80001e87983 */ /* 0x000f280000100800 */
[----:B-1----:R-:W4:Y:S01]  /*f140*/  LDL R229, [R1+0x4b9c] ;  /* 0x004b9c0001e57983 */ /* 0x002f220000100800 */
[----:B------:R-:W-:-:S03]  /*f150*/  @!P1 IADD3 R233, -R233, RZ, RZ ;  /* 0x000000ffe9e99210 */ /* 0x000fc60007ffe1ff */
[----:B------:R1:W-:Y:S02]  /*f160*/  STL [R1+0x4e8], R218 ;  /* 0x0004e8da01007387 */ /* 0x0003e40000100800 */
[----:B-1----:R-:W-:Y:S02]  /*f170*/  IMAD.MOV.U32 R218, RZ, RZ, R234 ;  /* 0x000000ffffda7224 */ /* 0x002fe400078e00ea */
[----:B------:R-:W4:Y:S02]  /*f180*/  LDL R234, [R1+0x4bac] ;  /* 0x004bac0001ea7983 */ /* 0x000f240000100800 */
[----:B------:R-:W-:Y:S02]  /*f190*/  @!P2 IMAD.MOV R218, RZ, RZ, -R218 ;  /* 0x000000ffffdaa224 */ /* 0x000fe400078e0ada */
        /* <DEDUP_REMOVED lines=11> */
[----:B------:R-:W-:Y:S01]  /*f250*/  @!P6 IMAD.IADD R221, R221, 0x1, -R247 ;  /* 0x00000001dddde824 */ /* 0x000fe200078e0af7 */
[----:B------:R-:W-:-:S04]  /*f260*/  ISETP.GT.U32.AND P0, PT, R247, R220, PT ;  /* 0x000000dcf700720c */ /* 0x000fc80003f04070 */
[----:B------:R-:W-:Y:S02]  /*f270*/  ISETP.GT.U32.AND P6, PT, R247, R221, PT ;  /* 0x000000ddf700720c */ /* 0x000fe40003fc4070 */
[----:B------:R-:W-:Y:S01]  /*f280*/  @!P4 IADD3 R252, -R252, RZ, RZ ;  /* 0x000000fffcfcc210 */ /* 0x000fe20007ffe1ff */
[--C-:B------:R-:W-:Y:S02]  /*f290*/  @!P3 IMAD.IADD R217, R217, 0x1, -R247.reuse ;  /* 0x00000001d9d9b824 */ /* 0x100fe400078e0af7 */
[--C-:B------:R-:W-:Y:S02]  /*f2a0*/  @!P1 IMAD.IADD R223, R223, 0x1, -R247.reuse ;  /* 0x00000001dfdf9824 */ /* 0x100fe400078e0af7 */
[----:B------:R-:W-:Y:S02]  /*f2b0*/  @!P5 IMAD.IADD R219, R219, 0x1, -R247 ;  /* 0x00000001dbdbd824 */ /* 0x000fe400078e0af7 */
[----:B------:R-:W-:-:S04]  /*f2c0*/  @!P0 IADD3 R220, R220, -R247, RZ ;  /* 0x800000f7dcdc8210 */ /* 0x000fc80007ffe0ff */
[----:B------:R-:W-:Y:S01]  /*f2d0*/  @!P6 IADD3 R221, R221, -R247, RZ ;  /* 0x800000f7dddde210 */ /* 0x000fe20007ffe0ff */
[----:B------:R-:W-:Y:S01]  /*f2e0*/  STL [R1+0x4dc], R252 ;  /* 0x0004dcfc01007387 */ /* 0x000fe20000100800 */
[----:B------:R-:W-:Y:S01]  /*f2f0*/  ISETP.GT.U32.AND P2, PT, R247, R222, PT ;  /* 0x000000def700720c */ /* 0x000fe20003f44070 */
[----:B------:R-:W-:-:S04]  /*f300*/  IMAD.HI.U32 R251, R248, R250, RZ ;  /* 0x000000faf8fb7227 */ /* 0x000fc800078e00ff */
[----:B------:R-:W-:-:S08]  /*f310*/  IMAD.MOV R251, RZ, RZ, -R251 ;  /* 0x000000fffffb7224 */ /* 0x000fd000078e0afb */
[----:B------:R-:W-:Y:S02]  /*f320*/  @!P2 IMAD.IADD R222, R222, 0x1, -R247 ;  /* 0x00000001dedea824 */ /* 0x000fe400078e0af7 */
[C---:B------:R-:W-:Y:S02]  /*f330*/  IMAD R244, R247.reuse, R251, R250 ;  /* 0x000000fbf7f47224 */ /* 0x040fe400078e02fa */
[----:B------:R-:W-:Y:S01]  /*f340*/  IMAD.MOV.U32 R250, RZ, RZ, R221 ;  /* 0x000000fffffa7224 */ /* 0x000fe200078e00dd */
[----:B---3--:R-:W-:-:S13]  /*f350*/  ISETP.GT.U32.AND P4, PT, R247, R224, PT ;  /* 0x000000e0f700720c */ /* 0x008fda0003f84070 */
[----:B------:R-:W-:Y:S01]  /*f360*/  @!P4 IMAD.IADD R224, R224, 0x1, -R247 ;  /* 0x00000001e0e0c824 */ /* 0x000fe200078e0af7 */
[----:B--2---:R-:W-:-:S13]  /*f370*/  ISETP.GT.U32.AND P3, PT, R247, R225, PT ;  /* 0x000000e1f700720c */ /* 0x004fda0003f64070 */
[----:B------:R-:W-:Y:S01]  /*f380*/  @!P3 IMAD.IADD R225, R225, 0x1, -R247 ;  /* 0x00000001e1e1b824 */ /* 0x000fe200078e0af7 */
[C---:B----4-:R-:W-:Y:S02]  /*f390*/  ISETP.GT.U32.AND P5, PT, R247.reuse, R226, PT ;  /* 0x000000e2f700720c */ /* 0x050fe40003fa4070 */
[----:B------:R-:W-:-:S11]  /*f3a0*/  ISETP.GT.U32.AND P0, PT, R247, R227, PT ;  /* 0x000000e3f700720c */ /* 0x000fd60003f04070 */
[----:B------:R-:W-:Y:S02]  /*f3b0*/  @!P5 IADD3 R226, R226, -R247, RZ ;  /* 0x800000f7e2e2d210 */ /* 0x000fe40007ffe0ff */
[----:B------:R-:W-:Y:S01]  /*f3c0*/  ISETP.GT.U32.AND P1, PT, R247, R230, PT ;  /* 0x000000e6f700720c */ /* 0x000fe20003f24070 */
[----:B------:R-:W-:-:S12]  /*f3d0*/  @!P0 IMAD.IADD R227, R227, 0x1, -R247 ;  /* 0x00000001e3e38824 */ /* 0x000fd800078e0af7 */
[----:B------:R-:W-:Y:S01]  /*f3e0*/  @!P1 IMAD.IADD R230, R230, 0x1, -R247 ;  /* 0x00000001e6e69824 */ /* 0x000fe200078e0af7 */
[----:B------:R-:W-:Y:S02]  /*f3f0*/  ISETP.GE.AND P4, PT, R231, RZ, PT ;  /* 0x000000ffe700720c */ /* 0x000fe40003f86270 */
[----:B------:R-:W-:Y:S02]  /*f400*/  ISETP.GE.AND P6, PT, R229, RZ, PT ;  /* 0x000000ffe500720c */ /* 0x000fe40003fc6270 */
[----:B------:R-:W-:Y:S01]  /*f410*/  ISETP.GE.AND P3, PT, R232, RZ, PT ;  /* 0x000000ffe800720c */ /* 0x000fe20003f66270 */
[----:B------:R-:W2:Y:S04]  /*f420*/  LDL.LU R229, [R1+0xd0] ;  /* 0x0000d00001e57983 */ /* 0x000ea80000300800 */
[----:B------:R-:W3:Y:S04]  /*f430*/  LDL.LU R231, [R1+0xcc] ;  /* 0x0000cc0001e77983 */ /* 0x000ee80000300800 */
[----:B------:R-:W4:Y:S02]  /*f440*/  LDL.LU R232, [R1+0xc8] ;  /* 0x0000c80001e87983 */ /* 0x000f240000300800 */
[----:B------:R-:W-:Y:S01]  /*f450*/  @!P6 IMAD.MOV R217, RZ, RZ, -R217 ;  /* 0x000000ffffd9e224 */ /* 0x000fe200078e0ad9 */
[----:B------:R-:W-:-:S02]  /*f460*/  ISETP.GE.AND P5, PT, R234, RZ, PT ;  /* 0x000000ffea00720c */ /* 0x000fc40003fa6270 */
[----:B------:R-:W4:Y:S01]  /*f470*/  LDL.LU R234, [R1+0xc4] ;  /* 0x0000c40001ea7983 */ /* 0x000f220000300800 */
[----:B------:R-:W-:-:S03]  /*f480*/  ISETP.GE.AND P0, PT, R233, RZ, PT ;  /* 0x000000ffe900720c */ /* 0x000fc60003f06270 */
[----:B------:R-:W4:Y:S04]  /*f490*/  LDL.LU R233, [R1+0xc0] ;  /* 0x0000c00001e97983 */ /* 0x000f280000300800 */
[----:B------:R1:W-:Y:S01]  /*f4a0*/  STL [R1+0x4d8], R217 ;  /* 0x0004d8d901007387 */ /* 0x0003e20000100800 */
[----:B------:R-:W-:Y:S01]  /*f4b0*/  ISETP.GE.AND P1, PT, R218, RZ, PT ;  /* 0x000000ffda00720c */ /* 0x000fe20003f26270 */
[----:B------:R-:W-:Y:S01]  /*f4c0*/  IMAD.MOV.U32 R218, RZ, RZ, R219 ;  /* 0x000000ffffda7224 */ /* 0x000fe200078e00db */
[----:B-1----:R-:W-:-:S03]  /*f4d0*/  MOV R217, R220 ;  /* 0x000000dc00d97202 */ /* 0x002fc60000000f00 */
[----:B------:R-:W-:Y:S02]  /*f4e0*/  @!P4 IMAD.MOV R218, RZ, RZ, -R218 ;  /* 0x000000ffffdac224 */ /* 0x000fe400078e0ada */
[----:B------:R-:W-:-:S03]  /*f4f0*/  @!P3 IMAD.MOV R217, RZ, RZ, -R217 ;  /* 0x000000ffffd9b224 */ /* 0x000fc600078e0ad9 */
[----:B------:R1:W-:Y:S04]  /*f500*/  STL [R1+0x4d4], R218 ;  /* 0x0004d4da01007387 */ /* 0x0003e80000100800 */
[----:B------:R-:W4:Y:S01]  /*f510*/  LDL R219, [R1+0x4bc4] ;  /* 0x004bc40001db7983 */ /* 0x000f220000100800 */
[----:B------:R-:W-:-:S03]  /*f520*/  @!P5 IMAD.MOV R223, RZ, RZ, -R223 ;  /* 0x000000ffffdfd224 */ /* 0x000fc600078e0adf */
[----:B------:R-:W4:Y:S04]  /*f530*/  LDL R220, [R1+0x4bc8] ;  /* 0x004bc80001dc7983 */ /* 0x000f280000100800 */
[----:B-1----:R-:W4:Y:S04]  /*f540*/  LDL R218, [R1+0x4bc0] ;  /* 0x004bc00001da7983 */ /* 0x002f280000100800 */
[----:B------:R1:W-:Y:S02]  /*f550*/  STL [R1+0x4d0], R217 ;  /* 0x0004d0d901007387 */ /* 0x0003e40000100800 */
[----:B-1----:R-:W-:-:S02]  /*f560*/  MOV R217, R222 ;  /* 0x000000de00d97202 */ /* 0x002fc40000000f00 */
        /* <DEDUP_REMOVED lines=9> */
[-C--:B------:R-:W-:Y:S02]  /*f600*/  @!P2 IADD3 R228, R228, -R247.reuse, RZ ;  /* 0x800000f7e4e4a210 */ /* 0x080fe40007ffe0ff */
[C---:B------:R-:W-:Y:S02]  /*f610*/  ISETP.GT.U32.AND P2, PT, R247.reuse, R224, PT ;  /* 0x000000e0f700720c */ /* 0x040fe40003f44070 */
[----:B------:R-:W-:Y:S02]  /*f620*/  ISETP.GT.U32.AND P5, PT, R247, R228, PT ;  /* 0x000000e4f700720c */ /* 0x000fe40003fa4070 */
[----:B------:R-:W-:Y:S01]  /*f630*/  @!P4 IADD3 R225, R225, -R247, RZ ;  /* 0x800000f7e1e1c210 */ /* 0x000fe20007ffe0ff */
[--C-:B------:R-:W-:Y:S01]  /*f640*/  @!P3 IMAD.IADD R226, R226, 0x1, -R247.reuse ;  /* 0x00000001e2e2b824 */ /* 0x100fe200078e0af7 */
[----:B------:R-:W-:Y:S01]  /*f650*/  @!P0 IADD3 R217, -R217, RZ, RZ ;  /* 0x000000ffd9d98210 */ /* 0x000fe20007ffe1ff */
[----:B------:R-:W-:-:S06]  /*f660*/  @!P6 IMAD.IADD R227, R227, 0x1, -R247 ;  /* 0x00000001e3e3e824 */ /* 0x000fcc00078e0af7 */
[--C-:B------:R-:W-:Y:S02]  /*f670*/  @!P2 IMAD.IADD R224, R224, 0x1, -R247.reuse ;  /* 0x00000001e0e0a824 */ /* 0x100fe400078e0af7 */
[----:B------:R-:W-:Y:S01]  /*f680*/  @!P5 IMAD.IADD R228, R228, 0x1, -R247 ;  /* 0x00000001e4e4d824 */ /* 0x000fe200078e0af7 */
[----:B------:R1:W-:Y:S01]  /*f690*/  STL [R1+0x4c8], R217 ;  /* 0x0004c8d901007387 */ /* 0x0003e20000100800 */
[----:B------:R-:W-:Y:S02]  /*f6a0*/  ISETP.GT.U32.AND P0, PT, R247, R230, PT ;  /* 0x000000e6f700720c */ /* 0x000fe40003f04070 */
[----:B-1----:R-:W-:-:S05]  /*f6b0*/  IADD3 R217, R246, 0x1e7, RZ ;  /* 0x000001e7f6d97810 */ /* 0x002fca0007ffe0ff */
[----:B------:R-:W-:Y:S04]  /*f6c0*/  STL [R1+0x4cc8], R217 ;  /* 0x004cc8d901007387 */ /* 0x000fe80000100800 */
[----:B------:R1:W-:Y:S02]  /*f6d0*/  STL [R1+0x4c4], R250 ;  /* 0x0004c4fa01007387 */ /* 0x0003e40000100800 */
[----:B-1----:R-:W-:Y:S02]  /*f6e0*/  MOV R250, R225 ;  /* 0x000000e100fa7202 */ /* 0x002fe40000000f00 */
[----:B------:R-:W-:Y:S02]  /*f6f0*/  @!P0 IADD3 R230, R230, -R247, RZ ;  /* 0x800000f7e6e68210 */ /* 0x000fe40007ffe0ff */
[----:B--2---:R-:W-:-:S02]  /*f700*/  ISETP.GT.U32.AND P1, PT, R247, R229, PT ;  /* 0x000000e5f700720c */ /* 0x004fc40003f24070 */
[C---:B---3--:R-:W-:Y:S02]  /*f710*/  ISETP.GT.U32.AND P2, PT, R247.reuse, R231, PT ;  /* 0x000000e7f700720c */ /* 0x048fe40003f44070 */
[C---:B----4-:R-:W-:Y:S02]  /*f720*/  ISETP.GT.U32.AND P4, PT, R247.reuse, R232, PT ;  /* 0x000000e8f700720c */ /* 0x050fe40003f84070 */
[----:B------:R-:W-:-:S07]  /*f730*/  ISETP.GT.U32.AND P3, PT, R247, R234, PT ;  /* 0x000000eaf700720c */ /* 0x000fce0003f64070 */
[--C-:B------:R-:W-:Y:S02]  /*f740*/  @!P1 IMAD.IADD R229, R229, 0x1, -R247.reuse ;  /* 0x00000001e5e59824 */ /* 0x100fe400078e0af7 */
[----:B------:R-:W-:Y:S02]  /*f750*/  @!P2 IADD3 R231, R231, -R247, RZ ;  /* 0x800000f7e7e7a210 */ /* 0x000fe40007ffe0ff */
        /* <DEDUP_REMOVED lines=9> */
[----:B------:R-:W-:Y:S01]  /*f7f0*/  @!P1 IMAD.MOV R250, RZ, RZ, -R250 ;  /* 0x000000fffffa9224 */ /* 0x000fe200078e0afa */
        /* <DEDUP_REMOVED lines=14> */
[----:B------:R-:W-:Y:S01]  /*f8e0*/  @!P3 IMAD.MOV R230, RZ, RZ, -R230 ;  /* 0x000000ffffe6b224 */ /* 0x000fe200078e0ae6 */
[----:B-1----:R-:W-:-:S02]  /*f8f0*/  MOV R250, R227 ;  /* 0x000000e300fa7202 */ /* 0x002fc40000000f00 */
[----:B------:R1:W-:Y:S03]  /*f900*/  STL [R1+0x4b8], R226 ;  /* 0x0004b8e201007387 */ /* 0x0003e60000100800 */
[----:B------:R-:W-:Y:S01]  /*f910*/  @!P4 IMAD.MOV R250, RZ, RZ, -R250 ;  /* 0x000000fffffac224 */ /* 0x000fe200078e0afa */
[----:B------:R-:W2:Y:S04]  /*f920*/  LDL R227, [R1+0x4bec] ;  /* 0x004bec0001e37983 */ /* 0x000ea80000100800 */
[----:B-1----:R-:W2:Y:S04]  /*f930*/  LDL R226, [R1+0x4be8] ;  /* 0x004be80001e27983 */ /* 0x002ea80000100800 */
[----:B------:R1:W-:Y:S02]  /*f940*/  STL [R1+0x4b4], R250 ;  /* 0x0004b4fa01007387 */ /* 0x0003e40000100800 */
[----:B-1----:R-:W-:-:S02]  /*f950*/  MOV R250, R228 ;  /* 0x000000e400fa7202 */ /* 0x002fc40000000f00 */
        /* <DEDUP_REMOVED lines=9> */
[----:B------:R-:W-:Y:S01]  /*f9f0*/  ISETP.GT.U32.AND P0, PT, R247, R229, PT ;  /* 0x000000e5f700720c */ /* 0x000fe20003f04070 */
[----:B------:R-:W-:-:S03]  /*fa00*/  @!P1 IMAD.IADD R231, R231, 0x1, -R247 ;  /* 0x00000001e7e79824 */ /* 0x000fc600078e0af7 */
[----:B------:R-:W-:Y:S01]  /*fa10*/  ISETP.GT.U32.AND P5, PT, R247, R243, PT ;  /* 0x000000f3f700720c */ /* 0x000fe20003fa4070 */
[--C-:B------:R-:W-:Y:S02]  /*fa20*/  @!P2 IMAD.IADD R232, R232, 0x1, -R247.reuse ;  /* 0x00000001e8e8a824 */ /* 0x100fe400078e0af7 */
[----:B------:R-:W-:Y:S01]  /*fa30*/  @!P3 IMAD.IADD R233, R233, 0x1, -R247 ;  /* 0x00000001e9e9b824 */ /* 0x000fe200078e0af7 */
[----:B------:R-:W-:Y:S01]  /*fa40*/  @!P4 IADD3 R234, R234, -R247, RZ ;  /* 0x800000f7eaeac210 */ /* 0x000fe20007ffe0ff */
[----:B------:R-:W-:-:S04]  /*fa50*/  @!P6 IMAD.MOV R250, RZ, RZ, -R250 ;  /* 0x000000fffffae224 */ /* 0x000fc800078e0afa */
[----:B------:R-:W-:Y:S01]  /*fa60*/  @!P0 IADD3 R229, R229, -R247, RZ ;  /* 0x800000f7e5e58210 */ /* 0x000fe20007ffe0ff */
[----:B------:R1:W-:Y:S03]  /*fa70*/  STL [R1+0x4ac], R250 ;  /* 0x0004acfa01007387 */ /* 0x0003e60000100800 */
[----:B------:R-:W-:Y:S01]  /*fa80*/  @!P5 IMAD.IADD R243, R243, 0x1, -R247 ;  /* 0x00000001f3f3d824 */ /* 0x000fe200078e0af7 */
[----:B-1----:R-:W-:Y:S01]  /*fa90*/  IABS R250, R217 ;  /* 0x000000d900fa7213 */ /* 0x002fe20000000000 */
[----:B------:R-:W-:Y:S02]  /*faa0*/  IMAD.MOV.U32 R217, RZ, RZ, R229 ;  /* 0x000000ffffd97224 */ /* 0x000fe400078e00e5 */
[----:B------:R-:W-:Y:S01]  /*fab0*/  IMAD.MOV.U32 R229, RZ, RZ, R231 ;  /* 0x000000ffffe57224 */ /* 0x000fe200078e00e7 */
[----:B---3--:R-:W-:-:S13]  /*fac0*/  ISETP.GT.U32.AND P1, PT, R247, R219, PT ;  /* 0x000000dbf700720c */ /* 0x008fda0003f24070 */
[----:B------:R-:W-:Y:S01]  /*fad0*/  @!P1 IMAD.IADD R219, R219, 0x1, -R247 ;  /* 0x00000001dbdb9824 */ /* 0x000fe200078e0af7 */
[----:B----4-:R-:W-:Y:S02]  /*fae0*/  ISETP.GE.AND P0, PT, R223, RZ, PT ;  /* 0x000000ffdf00720c */ /* 0x010fe40003f06270 */
[----:B------:R-:W3:Y:S01]  /*faf0*/  LDL.LU R223, [R1+0x12c] ;  /* 0x00012c0001df7983 */ /* 0x000ee20000300800 */
[C---:B--2---:R-:W-:Y:S02]  /*fb00*/  ISETP.GT.U32.AND P2, PT, R247.reuse, R220, PT ;  /* 0x000000dcf700720c */ /* 0x044fe40003f44070 */
[C---:B------:R-:W-:Y:S02]  /*fb10*/  ISETP.GT.U32.AND P4, PT, R247.reuse, R224, PT ;  /* 0x000000e0f700720c */ /* 0x040fe40003f84070 */
[----:B------:R-:W-:-:S06]  /*fb20*/  ISETP.GT.U32.AND P3, PT, R247, R221, PT ;  /* 0x000000ddf700720c */ /* 0x000fcc0003f64070 */
[----:B------:R-:W-:-:S03]  /*fb30*/  @!P0 IADD3 R217, -R217, RZ, RZ ;  /* 0x000000ffd9d98210 */ /* 0x000fc60007ffe1ff */
[--C-:B------:R-:W-:Y:S02]  /*fb40*/  @!P2 IMAD.IADD R220, R220, 0x1, -R247.reuse ;  /* 0x00000001dcdca824 */ /* 0x100fe400078e0af7 */
[----:B------:R-:W-:Y:S02]  /*fb50*/  @!P4 IADD3 R224, R224, -R247, RZ ;  /* 0x800000f7e0e0c210 */ /* 0x000fe40007ffe0ff */
[----:B------:R-:W-:Y:S01]  /*fb60*/  @!P3 IMAD.IADD R221, R221, 0x1, -R247 ;  /* 0x00000001ddddb824 */ /* 0x000fe200078e0af7 */
        /* <DEDUP_REMOVED lines=12> */
[----:B-1----:R-:W-:-:S02]  /*fc30*/  IMAD.MOV.U32 R217, RZ, RZ, R232 ;  /* 0x000000ffffd97224 */ /* 0x002fc400078e00e8 */
[----:B------:R1:W-:Y:S03]  /*fc40*/  STL [R1+0x4a4], R229 ;  /* 0x0004a4e501007387 */ /* 0x0003e60000100800 */
[----:B------:R-:W-:Y:S01]  /*fc50*/  @!P1 IADD3 R217, -R217, RZ, RZ ;  /* 0x000000ffd9d99210 */ /* 0x000fe20007ffe1ff */
[----:B------:R-:W4:Y:S04]  /*fc60*/  LDL R231, [R1+0x4c04] ;  /* 0x004c040001e77983 */ /* 0x000f280000100800 */
[----:B------:R-:W4:Y:S04]  /*fc70*/  LDL R232, [R1+0x4c08] ;  /* 0x004c080001e87983 */ /* 0x000f280000100800 */
[----:B-1----:R-:W4:Y:S01]  /*fc80*/  LDL R229, [R1+0x4c00] ;  /* 0x004c000001e57983 */ /* 0x002f220000100800 */
[----:B------:R-:W-:-:S03]  /*fc90*/  @!P2 IMAD.MOV R234, RZ, RZ, -R234 ;  /* 0x000000ffffeaa224 */ /* 0x000fc600078e0aea */
        /* <DEDUP_REMOVED lines=9> */
[----:B------:R-:W-:Y:S02]  /*fd30*/  @!P6 IADD3 R218, R218, -R247, RZ ;  /* 0x800000f7dadae210 */ /* 0x000fe40007ffe0ff */
[C---:B------:R-:W-:Y:S02]  /*fd40*/  ISETP.GT.U32.AND P6, PT, R247.reuse, R222, PT ;  /* 0x000000def700720c */ /* 0x040fe40003fc4070 */
[C---:B------:R-:W-:Y:S02]  /*fd50*/  ISETP.GT.U32.AND P0, PT, R247.reuse, R218, PT ;  /* 0x000000daf700720c */ /* 0x040fe40003f04070 */
[----:B------:R-:W-:Y:S02]  /*fd60*/  ISETP.GT.U32.AND P2, PT, R247, R224, PT ;  /* 0x000000e0f700720c */ /* 0x000fe40003f44070 */
[----:B------:R-:W-:-:S07]  /*fd70*/  MOV R252, R243 ;  /* 0x000000f300fc7202 */ /* 0x000fce0000000f00 */
[----:B------:R-:W-:Y:S01]  /*fd80*/  @!P6 IMAD.IADD R222, R222, 0x1, -R247 ;  /* 0x00000001dedee824 */ /* 0x000fe200078e0af7 */
[C---:B------:R-:W-:Y:S01]  /*fd90*/  ISETP.GT.U32.AND P5, PT, R247.reuse, R219, PT ;  /* 0x000000dbf700720c */ /* 0x040fe20003fa4070 */
[----:B------:R-:W-:Y:S01]  /*fda0*/  @!P3 IMAD.MOV R252, RZ, RZ, -R252 ;  /* 0x000000fffffcb224 */ /* 0x000fe200078e0afc */
[C---:B------:R-:W-:Y:S02]  /*fdb0*/  ISETP.GT.U32.AND P1, PT, R247.reuse, R220, PT ;  /* 0x000000dcf700720c */ /* 0x040fe40003f24070 */
[----:B------:R-:W-:Y:S02]  /*fdc0*/  ISETP.GT.U32.AND P6, PT, R247, R222, PT ;  /* 0x000000def700720c */ /* 0x000fe40003fc4070 */
[-C--:B------:R-:W-:Y:S02]  /*fdd0*/  @!P0 IADD3 R218, R218, -R247.reuse, RZ ;  /* 0x800000f7dada8210 */ /* 0x080fe40007ffe0ff */
[----:B------:R-:W-:-:S05]  /*fde0*/  @!P2 IADD3 R224, R224, -R247, RZ ;  /* 0x800000f7e0e0a210 */ /* 0x000fca0007ffe0ff */
[--C-:B------:R-:W-:Y:S02]  /*fdf0*/  @!P5 IMAD.IADD R219, R219, 0x1, -R247.reuse ;  /* 0x00000001dbdbd824 */ /* 0x100fe400078e0af7 */
[--C-:B------:R-:W-:Y:S02]  /*fe00*/  @!P1 IMAD.IADD R220, R220, 0x1, -R247.reuse ;  /* 0x00000001dcdc9824 */ /* 0x100fe400078e0af7 */
[----:B------:R-:W-:Y:S01]  /*fe10*/  @!P6 IMAD.IADD R222, R222, 0x1, -R247 ;  /* 0x00000001dedee824 */ /* 0x000fe200078e0af7 */
[----:B------:R-:W-:Y:S01]  /*fe20*/  STL [R1+0x494], R252 ;  /* 0x000494fc01007387 */ /* 0x000fe20000100800 */
[----:B------:R-:W-:Y:S01]  /*fe30*/  ISETP.GT.U32.AND P4, PT, R247, R221, PT ;  /* 0x000000ddf700720c */ /* 0x000fe20003f84070 */
[----:B------:R-:W-:-:S05]  /*fe40*/  IMAD.HI.U32 R251, R248, R250, RZ ;  /* 0x000000faf8fb7227 */ /* 0x000fca00078e00ff */
[----:B------:R-:W-:-:S07]  /*fe50*/  IADD3 R251, -R251, RZ, RZ ;  /* 0x000000fffbfb7210 */ /* 0x000fce0007ffe1ff */
[----:B------:R-:W-:Y:S02]  /*fe60*/  @!P4 IMAD.IADD R221, R221, 0x1, -R247 ;  /* 0x00000001ddddc824 */ /* 0x000fe400078e0af7 */
[C---:B------:R-:W-:Y:S02]  /*fe70*/  IMAD R243, R247.reuse, R251, R250 ;  /* 0x000000fbf7f37224 */ /* 0x040fe400078e02fa */
[----:B------:R-:W-:Y:S01]  /*fe80*/  IMAD.MOV.U32 R250, RZ, RZ, R222 ;  /* 0x000000fffffa7224 */ /* 0x000fe200078e00de */
[----:B---3--:R-:W-:-:S13]  /*fe90*/  ISETP.GT.U32.AND P3, PT, R247, R223, PT ;  /* 0x000000dff700720c */ /* 0x008fda0003f64070 */
[----:B------:R-:W-:Y:S02]  /*fea0*/  @!P3 IADD3 R223, R223, -R247, RZ ;  /* 0x800000f7dfdfb210 */ /* 0x000fe40007ffe0ff */
[----:B--2---:R-:W-:-:S13]  /*feb0*/  ISETP.GT.U32.AND P0, PT, R247, R225, PT ;  /* 0x000000e1f700720c */ /* 0x004fda0003f04070 */
[----:B------:R-:W-:Y:S01]  /*fec0*/  @!P0 IMAD.IADD R225, R225, 0x1, -R247 ;  /* 0x00000001e1e18824 */ /* 0x000fe200078e0af7 */
[C---:B----4-:R-:W-:Y:S02]  /*fed0*/  ISETP.GT.U32.AND P5, PT, R247.reuse, R226, PT ;  /* 0x000000e2f700720c */ /* 0x050fe40003fa4070 */
[----:B------:R-:W-:-:S11]  /*fee0*/  ISETP.GT.U32.AND P1, PT, R247, R227, PT ;  /* 0x000000e3f700720c */ /* 0x000fd60003f24070 */
[----:B------:R-:W-:Y:S01]  /*fef0*/  @!P5 IMAD.IADD R226, R226, 0x1, -R247 ;  /* 0x00000001e2e2d824 */ /* 0x000fe200078e0af7 */
[----:B------:R-:W-:Y:S02]  /*ff00*/  ISETP.GT.U32.AND P2, PT, R247, R230, PT ;  /* 0x000000e6f700720c */ /* 0x000fe40003f44070 */
[----:B------:R-:W-:-:S11]  /*ff10*/  @!P1 IADD3 R227, R227, -R247, RZ ;  /* 0x800000f7e3e39210 */ /* 0x000fd60007ffe0ff */
        /* <DEDUP_REMOVED lines=13> */
[----:B------:R-:W-:Y:S02]  /*fff0*/  ISETP.GE.AND P2, PT, R217, RZ, PT ;  /* 0x000000ffd900720c */ /* 0x000fe40003f46270 */
[----:B------:R-:W-:Y:S01]  /*10000*/  MOV R217, R219 ;  /* 0x000000db00d97202 */ /* 0x000fe20000000f00 */
[----:B-1----:R-:W-:-:S03]  /*10010*/  IMAD.MOV.U32 R218, RZ, RZ, R220 ;  /* 0x000000ffffda7224 */ /* 0x002fc600078e00dc */
[----:B------:R-:W-:Y:S01]  /*10020*/  @!P3 IADD3 R217, -R217, RZ, RZ ;  /* 0x000000ffd9d9b210 */ /* 0x000fe20007ffe1ff */
[----:B------:R-:W-:-:S04]  /*10030*/  @!P0 IMAD.MOV R218, RZ, RZ, -R218 ;  /* 0x000000ffffda8224 */ /* 0x000fc800078e0ada */
[----:B------:R1:W-:Y:S04]  /*10040*/  STL [R1+0x48c], R217 ;  /* 0x00048cd901007387 */ /* 0x0003e80000100800 */
[----:B------:R-:W4:Y:S01]  /*10050*/  LDL R219, [R1+0x4c24] ;  /* 0x004c240001db7983 */ /* 0x000f220000100800 */
[----:B------:R-:W-:-:S03]  /*10060*/  @!P5 IADD3 R224, -R224, RZ, RZ ;  /* 0x000000ffe0e0d210 */ /* 0x000fc60007ffe1ff */
        /* <DEDUP_REMOVED lines=33> */
[--C-:B------:R-:W-:Y:S02]  /*10280*/  @!P2 IMAD.IADD R229, R229, 0x1, -R247.reuse ;  /* 0x00000001e5e5a824 */ /* 0x100fe400078e0af7 */
[--C-:B------:R-:W-:Y:S02]  /*10290*/  @!P4 IMAD.IADD R231, R231, 0x1, -R247.reuse ;  /* 0x00000001e7e7c824 */ /* 0x100fe400078e0af7 */
        /* <DEDUP_REMOVED lines=9> */
[----:B------:R-:W-:Y:S01]  /*10330*/  @!P2 IMAD.MOV R250, RZ, RZ, -R250 ;  /* 0x000000fffffaa224 */ /* 0x000fe200078e0afa */
[----:B------:R-:W-:-:S02]  /*10340*/  ISETP.GE.AND P3, PT, R221, RZ, PT ;  /* 0x000000ffdd00720c */ /* 0x000fc40003f66270 */
        /* <DEDUP_REMOVED lines=31> */
[-C--:B------:R-:W-:Y:S02]  /*10540*/  @!P2 IADD3 R231, R231, -R247.reuse, RZ ;  /* 0x800000f7e7e7a210 */ /* 0x080fe40007ffe0ff */
        /* <DEDUP_REMOVED lines=56> */
[----:B------:R-:W-:Y:S01]  /*108d0*/  @!P6 IADD3 R221, R221, -R247, RZ ;  /* 0x800000f7dddde210 */ /* 0x000fe20007ffe0ff */
        /* <DEDUP_REMOVED lines=61> */
[----:B------:R-:W-:Y:S02]  /*10cb0*/  @!P0 IMAD.IADD R225, R225, 0x1, -R247 ;  /* 0x00000001e1e18824 */ /* 0x000fe400078e0af7 */
        /* <DEDUP_REMOVED lines=176> */
[----:B------:R-:W-:Y:S02]  /*117c0*/  @!P0 IADD3 R228, R228, -R247, RZ ;  /* 0x800000f7e4e48210 */ /* 0x000fe40007ffe0ff */
        /* <DEDUP_REMOVED lines=148> */
[----:B------:R-:W-:Y:S02]  /*12110*/  ISETP.GE.AND P4, PT, R232, RZ, PT ;  /* 0x000000ffe800720c */ /* 0x000fe40003f86270 */
[----:B------:R-:W2:Y:S04]  /*12120*/  LDL.LU R232, [R1+0x1e0] ;  /* 0x0001e00001e87983 */ /* 0x000ea80000300800 */
[----:B------:R-:W3:Y:S04]  /*12130*/  LDL.LU R229, [R1+0x1dc] ;  /* 0x0001dc0001e57983 */ /* 0x000ee80000300800 */
[----:B------:R-:W4:Y:S01]  /*12140*/  LDL.LU R231, [R1+0x1d8] ;  /* 0x0001d80001e77983 */ /* 0x000f220000300800 */
        /* <DEDUP_REMOVED lines=111> */
[----:B------:R-:W-:Y:S01]  /*12840*/  @!P2 IMAD.IADD R224, R224, 0x1, -R247 ;  /* 0x00000001e0e0a824 */ /* 0x000fe200078e0af7 */
[----:B------:R-:W-:Y:S02]  /*12850*/  ISETP.GE.AND P5, PT, R225, RZ, PT ;  /* 0x000000ffe100720c */ /* 0x000fe40003fa6270 */
[----:B------:R-:W2:Y:S01]  /*12860*/  LDL.LU R225, [R1+0x238] ;  /* 0x0002380001e17983 */ /* 0x000ea20000300800 */
[----:B------:R-:W-:Y:S02]  /*12870*/  @!P4 IADD3 R221, R221, -R247, RZ ;  /* 0x800000f7ddddc210 */ /* 0x000fe40007ffe0ff */
[----:B------:R-:W-:Y:S02]  /*12880*/  ISETP.GE.AND P1, PT, R227, RZ, PT ;  /* 0x000000ffe300720c */ /* 0x000fe40003f26270 */
[----:B------:R-:W-:-:S02]  /*12890*/  ISETP.GE.AND P0, PT, R226, RZ, PT ;  /* 0x000000ffe200720c */ /* 0x000fc40003f06270 */
[----:B------:R-:W4:Y:S04]  /*128a0*/  LDL.LU R226, [R1+0x234] ;  /* 0x0002340001e27983 */ /* 0x000f280000300800 */
[----:B------:R-:W4:Y:S01]  /*128b0*/  LDL.LU R227, [R1+0x230] ;  /* 0x0002300001e37983 */ /* 0x000f220000300800 */
[----:B------:R-:W-:Y:S01]  /*128c0*/  ISETP.GE.AND P2, PT, R228, RZ, PT ;  /* 0x000000ffe400720c */ /* 0x000fe20003f46270 */
[----:B------:R-:W-:-:S04]  /*128d0*/  IMAD.MOV.U32 R228, RZ, RZ, R229 ;  /* 0x000000ffffe47224 */ /* 0x000fc800078e00e5 */
[----:B------:R-:W-:Y:S01]  /*128e0*/  @!P5 IMAD.MOV R228, RZ, RZ, -R228 ;  /* 0x000000ffffe4d224 */ /* 0x000fe200078e0ae4 */
[----:B------:R-:W-:Y:S02]  /*128f0*/  ISETP.GE.AND P4, PT, R230, RZ, PT ;  /* 0x000000ffe600720c */ /* 0x000fe40003f86270 */
[----:B------:R-:W4:Y:S04]  /*12900*/  LDL.LU R230, [R1+0x22c] ;  /* 0x00022c0001e67983 */ /* 0x000f280000300800 */
[----:B------:R-:W4:Y:S04]  /*12910*/  LDL.LU R232, [R1+0x228] ;  /* 0x0002280001e87983 */ /* 0x000f280000300800 */
[----:B------:R1:W-:Y:S02]  /*12920*/  STL [R1+0x1ec], R217 ;  /* 0x0001ecd901007387 */ /* 0x0003e40000100800 */
[----:B-1----:R-:W-:-:S02]  /*12930*/  MOV R217, R231 ;  /* 0x000000e700d97202 */ /* 0x002fc40000000f00 */
[----:B------:R1:W-:Y:S02]  /*12940*/  STL [R1+0x1e8], R228 ;  /* 0x0001e8e401007387 */ /* 0x0003e40000100800 */
[----:B------:R-:W-:Y:S01]  /*12950*/  @!P0 IADD3 R217, -R217, RZ, RZ ;  /* 0x000000ffd9d98210 */ /* 0x000fe20007ffe1ff */
[----:B------:R-:W-:Y:S01]  /*12960*/  IMAD.MOV.U32 R231, RZ, RZ, R234 ;  /* 0x000000ffffe77224 */ /* 0x000fe200078e00ea */
        /* <DEDUP_REMOVED lines=14> */
[C---:B------:R-:W-:Y:S02]  /*12a50*/  ISETP.GT.U32.AND P6, PT, R247.reuse, R222, PT ;  /* 0x000000def700720c */ /* 0x040fe40003fc4070 */
[C---:B------:R-:W-:Y:S02]  /*12a60*/  ISETP.GT.U32.AND P1, PT, R247.reuse, R224, PT ;  /* 0x000000e0f700720c */ /* 0x040fe40003f24070 */
[C---:B------:R-:W-:Y:S02]  /*12a70*/  ISETP.GT.U32.AND P3, PT, R247.reuse, R218, PT ;  /* 0x000000daf700720c */ /* 0x040fe40003f64070 */
[----:B------:R-:W-:Y:S02]  /*12a80*/  MOV R252, R239 ;  /* 0x000000ef00fc7202 */ /* 0x000fe40000000f00 */
[----:B------:R-:W-:-:S05]  /*12a90*/  ISETP.GT.U32.AND P5, PT, R247, R219, PT ;  /* 0x000000dbf700720c */ /* 0x000fca0003fa4070 */
[-C--:B------:R-:W-:Y:S01]  /*12aa0*/  @!P6 IADD3 R222, R222, -R247.reuse, RZ ;  /* 0x800000f7dedee210 */ /* 0x080fe20007ffe0ff */
[----:B------:R-:W-:Y:S01]  /*12ab0*/  @!P4 IMAD.MOV R252, RZ, RZ, -R252 ;  /* 0x000000fffffcc224 */ /* 0x000fe200078e0afc */
[C---:B------:R-:W-:Y:S02]  /*12ac0*/  ISETP.GT.U32.AND P0, PT, R247.reuse, R220, PT ;  /* 0x000000dcf700720c */ /* 0x040fe40003f04070 */
[----:B------:R-:W-:Y:S02]  /*12ad0*/  ISETP.GT.U32.AND P6, PT, R247, R222, PT ;  /* 0x000000def700720c */ /* 0x000fe40003fc4070 */
[-C--:B------:R-:W-:Y:S02]  /*12ae0*/  @!P3 IADD3 R218, R218, -R247.reuse, RZ ;  /* 0x800000f7dadab210 */ /* 0x080fe40007ffe0ff */
[----:B------:R-:W-:Y:S01]  /*12af0*/  @!P1 IADD3 R224, R224, -R247, RZ ;  /* 0x800000f7e0e09210 */ /* 0x000fe20007ffe0ff */
[----:B------:R-:W-:-:S06]  /*12b00*/  @!P5 IMAD.IADD R219, R219, 0x1, -R247 ;  /* 0x00000001dbdbd824 */ /* 0x000fcc00078e0af7 */
[--C-:B------:R-:W-:Y:S02]  /*12b10*/  @!P0 IMAD.IADD R220, R220, 0x1, -R247.reuse ;  /* 0x00000001dcdc8824 */ /* 0x100fe400078e0af7 */
[----:B------:R-:W-:Y:S01]  /*12b20*/  @!P6 IMAD.IADD R222, R222, 0x1, -R247 ;  /* 0x00000001dedee824 */ /* 0x000fe200078e0af7 */
        /* <DEDUP_REMOVED lines=113> */
[C---:B------:R-:W-:Y:S02]  /*13240*/  ISETP.GT.U32.AND P0, PT, R247.reuse, R234, PT ;  /* 0x000000eaf700720c */ /* 0x040fe40003f04070 */
[-C--:B------:R-:W-:Y:S02]  /*13250*/  @!P1 IADD3 R228, R228, -R247.reuse, RZ ;  /* 0x800000f7e4e49210 */ /* 0x080fe40007ffe0ff */
[----:B------:R-:W-:Y:S01]  /*13260*/  ISETP.GT.U32.AND P5, PT, R247, R238, PT ;  /* 0x000000eef700720c */ /* 0x000fe20003fa4070 */
[--C-:B------:R-:W-:Y:S02]  /*13270*/  @!P2 IMAD.IADD R229, R229, 0x1, -R247.reuse ;  /* 0x00000001e5e5a824 */ /* 0x100fe400078e0af7 */
[----:B------:R-:W-:Y:S01]  /*13280*/  @!P4 IMAD.IADD R233, R233, 0x1, -R247 ;  /* 0x00000001e9e9c824 */ /* 0x000fe200078e0af7 */
[----:B------:R-:W-:Y:S01]  /*13290*/  @!P3 IADD3 R231, R231, -R247, RZ ;  /* 0x800000f7e7e7b210 */ /* 0x000fe20007ffe0ff */
        /* <DEDUP_REMOVED lines=17> */
[----:B------:R-:W-:Y:S01]  /*133b0*/  @!P3 IADD3 R222, R222, -R247, RZ ;  /* 0x800000f7dedeb210 */ /* 0x000fe20007ffe0ff */
[----:B------:R-:W-:Y:S01]  /*133c0*/  IMAD.MOV.U32 R225, RZ, RZ, R228 ;  /* 0x000000ffffe17224 */ /* 0x000fe200078e00e4 */
[----:B------:R-:W-:Y:S02]  /*133d0*/  ISETP.GE.AND P2, PT, R227, RZ, PT ;  /* 0x000000ffe300720c */ /* 0x000fe40003f46270 */
[----:B------:R-:W-:Y:S02]  /*133e0*/  ISETP.GE.AND P1, PT, R226, RZ, PT ;  /* 0x000000ffe200720c */ /* 0x000fe40003f26270 */
[----:B------:R-:W2:Y:S04]  /*133f0*/  LDL.LU R226, [R1+0x27c] ;  /* 0x00027c0001e27983 */ /* 0x000ea80000300800 */
[----:B------:R-:W4:Y:S01]  /*13400*/  LDL.LU R227, [R1+0x278] ;  /* 0x0002780001e37983 */ /* 0x000f220000300800 */
[----:B------:R-:W-:Y:S01]  /*13410*/  @!P5 IMAD.MOV R225, RZ, RZ, -R225 ;  /* 0x000000ffffe1d224 */ /* 0x000fe200078e0ae1 */
[----:B------:R-:W-:-:S02]  /*13420*/  ISETP.GE.AND P4, PT, R232, RZ, PT ;  /* 0x000000ffe800720c */ /* 0x000fc40003f86270 */
[----:B------:R-:W4:Y:S01]  /*13430*/  LDL.LU R232, [R1+0x274] ;  /* 0x0002740001e87983 */ /* 0x000f220000300800 */
[----:B------:R-:W-:-:S03]  /*13440*/  ISETP.GE.AND P3, PT, R230, RZ, PT ;  /* 0x000000ffe600720c */ /* 0x000fc60003f66270 */
        /* <DEDUP_REMOVED lines=26> */
[----:B------:R-:W-:Y:S01]  /*135f0*/  @!P6 IADD3 R221, R221, -R247, RZ ;  /* 0x800000f7dddde210 */ /* 0x000fe20007ffe0ff */
        /* <DEDUP_REMOVED lines=17> */
[C---:B--2---:R-:W-:Y:S02]  /*13710*/  ISETP.GT.U32.AND P0, PT, R247.reuse, R226, PT ;  /* 0x000000e2f700720c */ /* 0x044fe40003f04070 */
[C---:B----4-:R-:W-:Y:S02]  /*13720*/  ISETP.GT.U32.AND P5, PT, R247.reuse, R227, PT ;  /* 0x000000e3f700720c */ /* 0x050fe40003fa4070 */
[----:B------:R-:W-:-:S09]  /*13730*/  ISETP.GT.U32.AND P1, PT, R247, R232, PT ;  /* 0x000000e8f700720c */ /* 0x000fd20003f24070 */
[--C-:B------:R-:W-:Y:S01]  /*13740*/  @!P0 IMAD.IADD R226, R226, 0x1, -R247.reuse ;  /* 0x00000001e2e28824 */ /* 0x100fe200078e0af7 */
[----:B------:R-:W-:Y:S01]  /*13750*/  ISETP.GT.U32.AND P2, PT, R247, R230, PT ;  /* 0x000000e6f700720c */ /* 0x000fe20003f44070 */
[----:B------:R-:W-:Y:S02]  /*13760*/  @!P5 IMAD.IADD R227, R227, 0x1, -R247 ;  /* 0x00000001e3e3d824 */ /* 0x000fe400078e0af7 */
[----:B------:R-:W-:-:S10]  /*13770*/  @!P1 IADD3 R232, R232, -R247, RZ ;  /* 0x800000f7e8e89210 */ /* 0x000fd40007ffe0ff */
        /* <DEDUP_REMOVED lines=112> */
[C---:B--2---:R-:W-:Y:S02]  /*13e80*/  ISETP.GT.U32.AND P4, PT, R247.reuse, R220, PT ;  /* 0x000000dcf700720c */ /* 0x044fe40003f84070 */
[C---:B------:R-:W-:Y:S02]  /*13e90*/  ISETP.GT.U32.AND P3, PT, R247.reuse, R224, PT ;  /* 0x000000e0f700720c */ /* 0x040fe40003f64070 */
[----:B------:R-:W-:-:S07]  /*13ea0*/  ISETP.GT.U32.AND P0, PT, R247, R221, PT ;  /* 0x000000ddf700720c */ /* 0x000fce0003f04070 */
[----:B------:R-:W-:Y:S02]  /*13eb0*/  @!P1 IMAD.MOV R217, RZ, RZ, -R217 ;  /* 0x000000ffffd99224 */ /* 0x000fe400078e0ad9 */
[--C-:B------:R-:W-:Y:S02]  /*13ec0*/  @!P4 IMAD.IADD R220, R220, 0x1, -R247.reuse ;  /* 0x00000001dcdcc824 */ /* 0x100fe400078e0af7 */
[----:B------:R-:W-:Y:S02]  /*13ed0*/  @!P3 IMAD.IADD R224, R224, 0x1, -R247 ;  /* 0x00000001e0e0b824 */ /* 0x000fe400078e0af7 */
[----:B------:R-:W-:Y:S02]  /*13ee0*/  @!P0 IADD3 R221, R221, -R247, RZ ;  /* 0x800000f7dddd8210 */ /* 0x000fe40007ffe0ff */
[----:B------:R-:W-:Y:S02]  /*13ef0*/  ISETP.GE.AND P5, PT, R226, RZ, PT ;  /* 0x000000ffe200720c */ /* 0x000fe40003fa6270 */
[----:B------:R-:W2:Y:S01]  /*13f00*/  LDL.LU R226, [R1+0x2c4] ;  /* 0x0002c40001e27983 */ /* 0x000ea20000300800 */
[----:B------:R-:W-:Y:S01]  /*13f10*/  IMAD.MOV.U32 R223, RZ, RZ, R225 ;  /* 0x000000ffffdf7224 */ /* 0x000fe200078e00e1 */
[----:B------:R-:W-:-:S02]  /*13f20*/  ISETP.GE.AND P4, PT, R232, RZ, PT ;  /* 0x000000ffe800720c */ /* 0x000fc40003f86270 */
[----:B------:R-:W3:Y:S01]  /*13f30*/  LDL.LU R232, [R1+0x2c0] ;  /* 0x0002c00001e87983 */ /* 0x000ee20000300800 */
[----:B------:R-:W-:-:S03]  /*13f40*/  ISETP.GE.AND P2, PT, R227, RZ, PT ;  /* 0x000000ffe300720c */ /* 0x000fc60003f46270 */
[----:B------:R-:W4:Y:S03]  /*13f50*/  LDL.LU R227, [R1+0x2bc] ;  /* 0x0002bc0001e37983 */ /* 0x000f260000300800 */
[----:B------:R-:W-:Y:S01]  /*13f60*/  @!P5 IMAD.MOV R223, RZ, RZ, -R223 ;  /* 0x000000ffffdfd224 */ /* 0x000fe200078e0adf */
[----:B------:R-:W-:Y:S02]  /*13f70*/  ISETP.GE.AND P3, PT, R234, RZ, PT ;  /* 0x000000ffea00720c */ /* 0x000fe40003f66270 */
[----:B------:R-:W4:Y:S01]  /*13f80*/  LDL.LU R234, [R1+0x2b8] ;  /* 0x0002b80001ea7983 */ /* 0x000f220000300800 */
[----:B------:R-:W-:-:S03]  /*13f90*/  ISETP.GE.AND P0, PT, R230, RZ, PT ;  /* 0x000000ffe600720c */ /* 0x000fc60003f06270 */
        /* <DEDUP_REMOVED lines=23> */
[C---:B------:R-:W-:Y:S01]  /*14110*/  ISETP.GT.U32.AND P1, PT, R247.reuse, R218, PT ;  /* 0x000000daf700720c */ /* 0x040fe20003f24070 */
[----:B------:R-:W-:Y:S01]  /*14120*/  @!P0 IMAD.MOV R252, RZ, RZ, -R252 ;  /* 0x000000fffffc8224 */ /* 0x000fe200078e0afc */
[----:B------:R-:W-:-:S07]  /*14130*/  ISETP.GT.U32.AND P5, PT, R247, R219, PT ;  /* 0x000000dbf700720c */ /* 0x000fce0003fa4070 */
[-C--:B------:R-:W-:Y:S02]  /*14140*/  @!P6 IADD3 R222, R222, -R247.reuse, RZ ;  /* 0x800000f7dedee210 */ /* 0x080fe40007ffe0ff */
[C---:B------:R-:W-:Y:S02]  /*14150*/  ISETP.GT.U32.AND P2, PT, R247.reuse, R220, PT ;  /* 0x000000dcf700720c */ /* 0x040fe40003f44070 */
[----:B------:R-:W-:Y:S01]  /*14160*/  ISETP.GT.U32.AND P6, PT, R247, R222, PT ;  /* 0x000000def700720c */ /* 0x000fe20003fc4070 */
[--C-:B------:R-:W-:Y:S02]  /*14170*/  @!P1 IMAD.IADD R218, R218, 0x1, -R247.reuse ;  /* 0x00000001dada9824 */ /* 0x100fe400078e0af7 */
[--C-:B------:R-:W-:Y:S01]  /*14180*/  @!P4 IMAD.IADD R224, R224, 0x1, -R247.reuse ;  /* 0x00000001e0e0c824 */ /* 0x100fe200078e0af7 */
[----:B------:R-:W-:Y:S01]  /*14190*/  @!P5 IADD3 R219, R219, -R247, RZ ;  /* 0x800000f7dbdbd210 */ /* 0x000fe20007ffe0ff */
[----:B------:R-:W-:Y:S06]  /*141a0*/  STL [R1+0x148], R252 ;  /* 0x000148fc01007387 */ /* 0x000fec0000100800 */
[----:B------:R-:W-:-:S02]  /*141b0*/  @!P2 IMAD.IADD R220, R220, 0x1, -R247 ;  /* 0x00000001dcdca824 */ /* 0x000fc400078e0af7 */
[----:B------:R-:W-:Y:S01]  /*141c0*/  @!P6 IMAD.IADD R222, R222, 0x1, -R247 ;  /* 0x00000001dedee824 */ /* 0x000fe200078e0af7 */
[----:B------:R-:W-:Y:S01]  /*141d0*/  ISETP.GT.U32.AND P3, PT, R247, R221, PT ;  /* 0x000000ddf700720c */ /* 0x000fe20003f64070 */
[----:B------:R-:W-:-:S04]  /*141e0*/  IMAD.HI.U32 R251, R248, R250, RZ ;  /* 0x000000faf8fb7227 */ /* 0x000fc800078e00ff */
[----:B------:R-:W-:-:S08]  /*141f0*/  IMAD.MOV R251, RZ, RZ, -R251 ;  /* 0x000000fffffb7224 */ /* 0x000fd000078e0afb */
[----:B------:R-:W-:Y:S01]  /*14200*/  @!P3 IADD3 R221, R221, -R247, RZ ;  /* 0x800000f7ddddb210 */ /* 0x000fe20007ffe0ff */
[C---:B------:R-:W-:Y:S01]  /*14210*/  IMAD R237, R247.reuse, R251, R250 ;  /* 0x000000fbf7ed7224 */ /* 0x040fe200078e02fa */
[----:B------:R-:W-:Y:S02]  /*14220*/  MOV R250, R222 ;  /* 0x000000de00fa7202 */ /* 0x000fe40000000f00 */
[C---:B--2---:R-:W-:Y:S02]  /*14230*/  ISETP.GT.U32.AND P0, PT, R247.reuse, R226, PT ;  /* 0x000000e2f700720c */ /* 0x044fe40003f04070 */
[----:B---3--:R-:W-:-:S11]  /*14240*/  ISETP.GT.U32.AND P1, PT, R247, R232, PT ;  /* 0x000000e8f700720c */ /* 0x008fd60003f24070 */
[----:B------:R-:W-:Y:S01]  /*14250*/  @!P0 IMAD.IADD R226, R226, 0x1, -R247 ;  /* 0x00000001e2e28824 */ /* 0x000fe200078e0af7 */
[C---:B----4-:R-:W-:Y:S02]  /*14260*/  ISETP.GT.U32.AND P5, PT, R247.reuse, R227, PT ;  /* 0x000000e3f700720c */ /* 0x050fe40003fa4070 */
[----:B------:R-:W-:Y:S02]  /*14270*/  @!P1 IADD3 R232, R232, -R247, RZ ;  /* 0x800000f7e8e89210 */ /* 0x000fe40007ffe0ff */
[C---:B------:R-:W-:Y:S02]  /*14280*/  ISETP.GT.U32.AND P2, PT, R247.reuse, R234, PT ;  /* 0x000000eaf700720c */ /* 0x040fe40003f44070 */
[----:B------:R-:W-:-:S07]  /*14290*/  ISETP.GT.U32.AND P4, PT, R247, R230, PT ;  /* 0x000000e6f700720c */ /* 0x000fce0003f84070 */
[----:B------:R-:W-:-:S04]  /*142a0*/  @!P5 IMAD.IADD R227, R227, 0x1, -R247 ;  /* 0x00000001e3e3d824 */ /* 0x000fc800078e0af7 */
[----:B------:R-:W-:Y:S02]  /*142b0*/  @!P2 IMAD.IADD R234, R234, 0x1, -R247 ;  /* 0x00000001eaeaa824 */ /* 0x000fe400078e0af7 */
[----:B------:R-:W-:Y:S02]  /*142c0*/  @!P4 IADD3 R230, R230, -R247, RZ ;  /* 0x800000f7e6e6c210 */ /* 0x000fe40007ffe0ff */
[----:B------:R-:W-:Y:S02]  /*142d0*/  ISETP.GE.AND P0, PT, R225, RZ, PT ;  /* 0x000000ffe100720c */ /* 0x000fe40003f06270 */
[----:B------:R-:W-:Y:S02]  /*142e0*/  ISETP.GE.AND P6, PT, R223, RZ, PT ;  /* 0x000000ffdf00720c */ /* 0x000fe40003fc6270 */
[----:B------:R-:W-:Y:S02]  /*142f0*/  ISETP.GE.AND P1, PT, R228, RZ, PT ;  /* 0x000000ffe400720c */ /* 0x000fe40003f26270 */
[----:B------:R-:W2:Y:S04]  /*14300*/  LDL.LU R228, [R1+0x2ac] ;  /* 0x0002ac0001e47983 */ /* 0x000ea80000300800 */
[----:B------:R-:W3:Y:S04]  /*14310*/  LDL.LU R223, [R1+0x2a8] ;  /* 0x0002a80001df7983 */ /* 0x000ee80000300800 */
[----:B------:R-:W4:Y:S01]  /*14320*/  LDL.LU R225, [R1+0x2a4] ;  /* 0x0002a40001e17983 */ /* 0x000f220000300800 */
[----:B------:R-:W-:-:S02]  /*14330*/  @!P6 IADD3 R218, -R218, RZ, RZ ;  /* 0x000000ffdadae210 */ /* 0x000fc40007ffe1ff */
[----:B------:R-:W-:Y:S02]  /*14340*/  ISETP.GE.AND P5, PT, R229, RZ, PT ;  /* 0x000000ffe500720c */ /* 0x000fe40003fa6270 */
[----:B------:R-:W4:Y:S01]  /*14350*/  LDL.LU R229, [R1+0x2a0] ;  /* 0x0002a00001e57983 */ /* 0x000f220000300800 */
[----:B------:R-:W-:-:S03]  /*14360*/  ISETP.GE.AND P2, PT, R231, RZ, PT ;  /* 0x000000ffe700720c */ /* 0x000fc60003f46270 */
[----:B------:R-:W4:Y:S01]  /*14370*/  LDL.LU R231, [R1+0x29c] ;  /* 0x00029c0001e77983 */ /* 0x000f220000300800 */
[----:B------:R-:W-:Y:S01]  /*14380*/  ISETP.GE.AND P4, PT, R217, RZ, PT ;  /* 0x000000ffd900720c */ /* 0x000fe20003f86270 */
[----:B------:R-:W-:-:S04]  /*14390*/  IMAD.MOV.U32 R217, RZ, RZ, R219 ;  /* 0x000000ffffd97224 */ /* 0x000fc800078e00db */
[----:B------:R-:W-:Y:S01]  /*143a0*/  @!P0 IMAD.MOV R217, RZ, RZ, -R217 ;  /* 0x000000ffffd98224 */ /* 0x000fe200078e0ad9 */
[----:B------:R1:W-:Y:S04]  /*143b0*/  STL [R1+0x144], R218 ;  /* 0x000144da01007387 */ /* 0x0003e80000100800 */
[----:B------:R1:W-:Y:S04]  /*143c0*/  STL [R1+0x140], R217 ;  /* 0x000140d901007387 */ /* 0x0003e80000100800 */
[----:B------:R-:W4:Y:S01]  /*143d0*/  LDL R219, [R1+0x4e28] ;  /* 0x004e280001db7983 */ /* 0x000f220000100800 */
[----:B-1----:R-:W-:-:S02]  /*143e0*/  IMAD.MOV.U32 R218, RZ, RZ, R220 ;  /* 0x000000ffffda7224 */ /* 0x002fc400078e00dc */
[----:B------:R-:W-:Y:S01]  /*143f0*/  @!P5 IMAD.MOV R224, RZ, RZ, -R224 ;  /* 0x000000ffffe0d224 */ /* 0x000fe200078e0ae0 */
[----:B------:R-:W4:Y:S04]  /*14400*/  LDL R220, [R1+0x4e54] ;  /* 0x004e540001dc7983 */ /* 0x000f280000100800 */
[----:B------:R-:W4:Y:S01]  /*14410*/  LDL R217, [R1+0x4e10] ;  /* 0x004e100001d97983 */ /* 0x000f220000100800 */
[----:B------:R-:W-:-:S05]  /*14420*/  @!P1 IADD3 R218, -R218, RZ, RZ ;  /* 0x000000ffdada9210 */ /* 0x000fca0007ffe1ff */
[----:B------:R1:W-:Y:S02]  /*14430*/  STL [R1+0x13c], R218 ;  /* 0x00013cda01007387 */ /* 0x0003e40000100800 */
[----:B-1----:R-:W-:Y:S02]  /*14440*/  IMAD.MOV.U32 R218, RZ, RZ, R221 ;  /* 0x000000ffffda7224 */ /* 0x002fe400078e00dd */
[----:B------:R-:W4:Y:S04]  /*14450*/  LDL R221, [R1+0x4e5c] ;  /* 0x004e5c0001dd7983 */ /* 0x000f280000100800 */
[----:B------:R1:W-:Y:S04]  /*14460*/  STL [R1+0x138], R224 ;  /* 0x000138e001007387 */ /* 0x0003e80000100800 */
[----:B------:R-:W4:Y:S04]  /*14470*/  LDL R222, [R1+0x4e24] ;  /* 0x004e240001de7983 */ /* 0x000f280000100800 */
[----:B-1----:R-:W4:Y:S01]  /*14480*/  LDL R224, [R1+0x4ddc] ;  /* 0x004ddc0001e07983 */ /* 0x002f220000100800 */
[----:B------:R-:W-:-:S02]  /*14490*/  ISETP.GT.U32.AND P3, PT, R247, R233, PT ;  /* 0x000000e9f700720c */ /* 0x000fc40003f64070 */
[C---:B------:R-:W-:Y:S01]  /*144a0*/  ISETP.GT.U32.AND P0, PT, R247.reuse, R232, PT ;  /* 0x000000e8f700720c */ /* 0x040fe20003f04070 */
[----:B------:R-:W-:Y:S01]  /*144b0*/  @!P4 IMAD.MOV R250, RZ, RZ, -R250 ;  /* 0x000000fffffac224 */ /* 0x000fe200078e0afa */
[C---:B------:R-:W-:Y:S02]  /*144c0*/  ISETP.GT.U32.AND P1, PT, R247.reuse, R227, PT ;  /* 0x000000e3f700720c */ /* 0x040fe40003f24070 */
[----:B------:R-:W-:-:S07]  /*144d0*/  ISETP.GT.U32.AND P6, PT, R247, R234, PT ;  /* 0x000000eaf700720c */ /* 0x000fce0003fc4070 */
[----:B------:R-:W-:Y:S01]  /*144e0*/  @!P3 IMAD.IADD R233, R233, 0x1, -R247 ;  /* 0x00000001e9e9b824 */ /* 0x000fe200078e0af7 */
[----:B------:R-:W-:-:S04]  /*144f0*/  ISETP.GT.U32.AND P3, PT, R247, R226, PT ;  /* 0x000000e2f700720c */ /* 0x000fc80003f64070 */
[----:B------:R-:W-:Y:S01]  /*14500*/  ISETP.GT.U32.AND P5, PT, R247, R233, PT ;  /* 0x000000e9f700720c */ /* 0x000fe20003fa4070 */
[----:B------:R-:W-:Y:S02]  /*14510*/  @!P2 IMAD.MOV R218, RZ, RZ, -R218 ;  /* 0x000000ffffdaa224 */ /* 0x000fe400078e0ada */
[--C-:B------:R-:W-:Y:S01]  /*14520*/  @!P0 IMAD.IADD R232, R232, 0x1, -R247.reuse ;  /* 0x00000001e8e88824 */ /* 0x100fe200078e0af7 */
[----:B------:R-:W-:Y:S01]  /*14530*/  @!P6 IADD3 R234, R234, -R247, RZ ;  /* 0x800000f7eaeae210 */ /* 0x000fe20007ffe0ff */
[----:B------:R-:W-:-:S04]  /*14540*/  @!P1 IMAD.IADD R227, R227, 0x1, -R247 ;  /* 0x00000001e3e39824 */ /* 0x000fc800078e0af7 */
[----:B------:R-:W-:Y:S01]  /*14550*/  @!P3 IADD3 R226, R226, -R247, RZ ;  /* 0x800000f7e2e2b210 */ /* 0x000fe20007ffe0ff */
[----:B------:R1:W-:Y:S03]  /*14560*/  STL [R1+0x134], R218 ;  /* 0x000134da01007387 */ /* 0x0003e60000100800 */
[----:B------:R-:W-:Y:S01]  /*14570*/  @!P5 IMAD.IADD R233, R233, 0x1, -R247 ;  /* 0x00000001e9e9d824 */ /* 0x000fe200078e0af7 */
[----:B-1----:R-:W-:-:S05]  /*14580*/  IADD3 R218, R246, 0x1ed, RZ ;  /* 0x000001edf6da7810 */ /* 0x002fca0007ffe0ff */
[----:B------:R-:W-:Y:S01]  /*14590*/  STL [R1+0x4c5c], R218 ;  /* 0x004c5cda01007387 */ /* 0x000fe20000100800 */
[----:B------:R-:W-:-:S03]  /*145a0*/  ISETP.GT.U32.AND P2, PT, R247, R230, PT ;  /* 0x000000e6f700720c */ /* 0x000fc60003f44070 */
[----:B------:R1:W-:Y:S02]  /*145b0*/  STL [R1+0x130], R250 ;  /* 0x000130fa01007387 */ /* 0x0003e40000100800 */
[----:B-1----:R-:W-:-:S08]  /*145c0*/  MOV R250, R232 ;  /* 0x000000e800fa7202 */ /* 0x002fd00000000f00 */
[----:B------:R-:W-:Y:S01]  /*145d0*/  @!P2 IMAD.IADD R230, R230, 0x1, -R247 ;  /* 0x00000001e6e6a824 */ /* 0x000fe200078e0af7 */
[C---:B--2---:R-:W-:Y:S02]  /*145e0*/  ISETP.GT.U32.AND P4, PT, R247.reuse, R228, PT ;  /* 0x000000e4f700720c */ /* 0x044fe40003f84070 */
[C---:B---3--:R-:W-:Y:S02]  /*145f0*/  ISETP.GT.U32.AND P3, PT, R247.reuse, R223, PT ;  /* 0x000000dff700720c */ /* 0x048fe40003f64070 */
[----:B----4-:R-:W-:-:S09]  /*14600*/  ISETP.GT.U32.AND P0, PT, R247, R225, PT ;  /* 0x000000e1f700720c */ /* 0x010fd20003f04070 */
[----:B------:R-:W-:Y:S02]  /*14610*/  @!P4 IADD3 R228, R228, -R247, RZ ;  /* 0x800000f7e4e4c210 */ /* 0x000fe40007ffe0ff */
[----:B------:R-:W-:Y:S01]  /*14620*/  ISETP.GT.U32.AND P1, PT, R247, R229, PT ;  /* 0x000000e5f700720c */ /* 0x000fe20003f24070 */
[--C-:B------:R-:W-:Y:S01]  /*14630*/  @!P3 IMAD.IADD R223, R223, 0x1, -R247.reuse ;  /* 0x00000001dfdfb824 */ /* 0x100fe200078e0af7 */
[----:B------:R-:W-:Y:S01]  /*14640*/  ISETP.GT.U32.AND P6, PT, R247, R231, PT ;  /* 0x000000e7f700720c */ /* 0x000fe20003fc4070 */
[----:B------:R-:W-:-:S10]  /*14650*/  @!P0 IMAD.IADD R225, R225, 0x1, -R247 ;  /* 0x00000001e1e18824 */ /* 0x000fd400078e0af7 */
[----:B------:R-:W-:Y:S02]  /*14660*/  @!P1 IADD3 R229, R229, -R247, RZ ;  /* 0x800000f7e5e59210 */ /* 0x000fe40007ffe0ff */
[----:B------:R-:W-:Y:S01]  /*14670*/  @!P6 IMAD.IADD R231, R231, 0x1, -R247 ;  /* 0x00000001e7e7e824 */ /* 0x000fe200078e0af7 */
[----:B------:R-:W-:Y:S02]  /*14680*/  ISETP.GE.AND P4, PT, R219, RZ, PT ;  /* 0x000000ffdb00720c */ /* 0x000fe40003f86270 */
[----:B------:R-:W-:Y:S02]  /*14690*/  ISETP.GE.AND P5, PT, R217, RZ, PT ;  /* 0x000000ffd900720c */ /* 0x000fe40003fa6270 */
[----:B------:R-:W-:Y:S01]  /*146a0*/  ISETP.GE.AND P3, PT, R220, RZ, PT ;  /* 0x000000ffdc00720c */ /* 0x000fe20003f66270 */
[----:B------:R-:W2:Y:S08]  /*146b0*/  LDL.LU R217, [R1+0x320] ;  /* 0x0003200001d97983 */ /* 0x000eb00000300800 */
[----:B------:R-:W-:Y:S01]  /*146c0*/  @!P4 IMAD.MOV R250, RZ, RZ, -R250 ;  /* 0x000000fffffac224 */ /* 0x000fe200078e0afa */
[----:B------:R-:W3:Y:S04]  /*146d0*/  LDL.LU R220, [R1+0x31c] ;  /* 0x00031c0001dc7983 */ /* 0x000ee80000300800 */
[----:B------:R-:W4:Y:S01]  /*146e0*/  LDL R219, [R1+0x4e3c] ;  /* 0x004e3c0001db7983 */ /* 0x000f220000100800 */
[----:B------:R-:W-:Y:S01]  /*146f0*/  @!P5 IMAD.MOV R226, RZ, RZ, -R226 ;  /* 0x000000ffffe2d224 */ /* 0x000fe200078e0ae2 */
[----:B------:R-:W-:-:S02]  /*14700*/  ISETP.GE.AND P0, PT, R221, RZ, PT ;  /* 0x000000ffdd00720c */ /* 0x000fc40003f06270 */
[----:B------:R-:W2:Y:S01]  /*14710*/  LDL.LU R221, [R1+0x318] ;  /* 0x0003180001dd7983 */ /* 0x000ea20000300800 */
[----:B------:R-:W-:Y:S02]  /*14720*/  ISETP.GE.AND P6, PT, R222, RZ, PT ;  /* 0x000000ffde00720c */ /* 0x000fe40003fc6270 */
[----:B------:R-:W-:Y:S02]  /*14730*/  ISETP.GE.AND P1, PT, R224, RZ, PT ;  /* 0x000000ffe000720c */ /* 0x000fe40003f26270 */
[----:B------:R-:W2:Y:S04]  /*14740*/  LDL.LU R224, [R1+0x314] ;  /* 0x0003140001e07983 */ /* 0x000ea80000300800 */
[----:B------:R-:W2:Y:S04]  /*14750*/  LDL.LU R222, [R1+0x310] ;  /* 0x0003100001de7983 */ /* 0x000ea80000300800 */
[----:B------:R-:W2:Y:S04]  /*14760*/  LDL.LU R232, [R1+0x30c] ;  /* 0x00030c0001e87983 */ /* 0x000ea80000300800 */
[----:B------:R1:W-:Y:S01]  /*14770*/  STL [R1+0x12c], R226 ;  /* 0x00012ce201007387 */ /* 0x0003e20000100800 */
[----:B------:R-:W-:-:S03]  /*14780*/  @!P3 IMAD.MOV R227, RZ, RZ, -R227 ;  /* 0x000000ffffe3b224 */ /* 0x000fc600078e0ae3 */
[----:B-1----:R-:W2:Y:S04]  /*14790*/  LDL R226, [R1+0x4e6c] ;  /* 0x004e6c0001e27983 */ /* 0x002ea80000100800 */
[----:B------:R1:W-:Y:S01]  /*147a0*/  STL [R1+0x128], R250 ;  /* 0x000128fa01007387 */ /* 0x0003e20000100800 */
[----:B------:R-:W-:Y:S01]  /*147b0*/  @!P1 IMAD.MOV R230, RZ, RZ, -R230 ;  /* 0x000000ffffe69224 */ /* 0x000fe200078e0ae6 */
[----:B-1----:R-:W-:Y:S02]  /*147c0*/  MOV R250, R234 ;  /* 0x000000ea00fa7202 */ /* 0x002fe40000000f00 */
        /* <DEDUP_REMOVED lines=18> */
[--C-:B------:R-:W-:Y:S01]  /*148f0*/  @!P3 IMAD.IADD R225, R225, 0x1, -R247.reuse ;  /* 0x00000001e1e1b824 */ /* 0x100fe200078e0af7 */
[----:B------:R-:W-:Y:S01]  /*14900*/  @!P0 IADD3 R229, R229, -R247, RZ ;  /* 0x800000f7e5e58210 */ /* 0x000fe20007ffe0ff */
[----:B------:R-:W-:Y:S02]  /*14910*/  @!P1 IMAD.IADD R231, R231, 0x1, -R247 ;  /* 0x00000001e7e79824 */ /* 0x000fe400078e0af7 */
[----:B------:R-:W-:-:S04]  /*14920*/  @!P6 IMAD.MOV R250, RZ, RZ, -R250 ;  /* 0x000000fffffae224 */ /* 0x000fc800078e0afa */
[----:B------:R-:W-:Y:S01]  /*14930*/  @!P2 IADD3 R228, R228, -R247, RZ ;  /* 0x800000f7e4e4a210 */ /* 0x000fe20007ffe0ff */
[----:B------:R1:W-:Y:S03]  /*14940*/  STL [R1+0x118], R250 ;  /* 0x000118fa01007387 */ /* 0x0003e60000100800 */
[----:B------:R-:W-:Y:S01]  /*14950*/  @!P5 IMAD.IADD R236, R236, 0x1, -R247 ;  /* 0x00000001ececd824 */ /* 0x000fe200078e0af7 */
[----:B-1----:R-:W-:Y:S01]  /*14960*/  IABS R250, R218 ;  /* 0x000000da00fa7213 */ /* 0x002fe20000000000 */
[----:B------:R-:W-:Y:S01]  /*14970*/  IMAD.MOV.U32 R218, RZ, RZ, R228 ;  /* 0x000000ffffda7224 */ /* 0x000fe200078e00e4 */
[----:B---3--:R-:W-:Y:S02]  /*14980*/  ISETP.GT.U32.AND P4, PT, R247, R220, PT ;  /* 0x000000dcf700720c */ /* 0x008fe40003f84070 */
[----:B----4-:R-:W-:Y:S02]  /*14990*/  ISETP.GE.AND P2, PT, R219, RZ, PT ;  /* 0x000000ffdb00720c */ /* 0x010fe40003f46270 */
[----:B--2---:R-:W-:-:S09]  /*149a0*/  ISETP.GT.U32.AND P3, PT, R247, R221, PT ;  /* 0x000000ddf700720c */ /* 0x004fd20003f64070 */
[--C-:B------:R-:W-:Y:S01]  /*149b0*/  @!P4 IMAD.IADD R220, R220, 0x1, -R247.reuse ;  /* 0x00000001dcdcc824 */ /* 0x100fe200078e0af7 */
[C---:B------:R-:W-:Y:S02]  /*149c0*/  ISETP.GT.U32.AND P0, PT, R247.reuse, R224, PT ;  /* 0x000000e0f700720c */ /* 0x040fe40003f04070 */
[----:B------:R-:W-:Y:S01]  /*149d0*/  ISETP.GT.U32.AND P1, PT, R247, R222, PT ;  /* 0x000000def700720c */ /* 0x000fe20003f24070 */
[----:B------:R-:W-:Y:S01]  /*149e0*/  @!P3 IMAD.IADD R221, R221, 0x1, -R247 ;  /* 0x00000001ddddb824 */ /* 0x000fe200078e0af7 */
[----:B------:R-:W-:Y:S01]  /*149f0*/  @!P2 IADD3 R218, -R218, RZ, RZ ;  /* 0x000000ffdadaa210 */ /* 0x000fe20007ffe1ff */
[----:B------:R-:W-:-:S08]  /*14a00*/  IMAD.MOV.U32 R219, RZ, RZ, R223 ;  /* 0x000000ffffdb7224 */ /* 0x000fd000078e00df */
[----:B------:R-:W-:Y:S02]  /*14a10*/  @!P0 IADD3 R224, R224, -R247, RZ ;  /* 0x800000f7e0e08210 */ /* 0x000fe40007ffe0ff */
[----:B------:R-:W-:Y:S02]  /*14a20*/  ISETP.GE.AND P5, PT, R226, RZ, PT ;  /* 0x000000ffe200720c */ /* 0x000fe40003fa6270 */
[----:B------:R-:W2:Y:S01]  /*14a30*/  LDL.LU R226, [R1+0x308] ;  /* 0x0003080001e27983 */ /* 0x000ea20000300800 */
[----:B------:R-:W-:Y:S01]  /*14a40*/  @!P1 IMAD.IADD R222, R222, 0x1, -R247 ;  /* 0x00000001dede9824 */ /* 0x000fe200078e0af7 */
[----:B------:R-:W-:Y:S02]  /*14a50*/  ISETP.GE.AND P3, PT, R234, RZ, PT ;  /* 0x000000ffea00720c */ /* 0x000fe40003f66270 */
        /* <DEDUP_REMOVED lines=10> */
[----:B-1----:R-:W-:-:S02]  /*14b00*/  IMAD.MOV.U32 R218, RZ, RZ, R225 ;  /* 0x000000ffffda7224 */ /* 0x002fc400078e00e1 */
[----:B------:R1:W-:Y:S02]  /*14b10*/  STL [R1+0x110], R219 ;  /* 0x000110db01007387 */ /* 0x0003e40000100800 */
[----:B------:R-:W-:Y:S01]  /*14b20*/  @!P4 IMAD.MOV R218, RZ, RZ, -R218 ;  /* 0x000000ffffdac224 */ /* 0x000fe200078e0ada */
[----:B------:R-:W-:Y:S01]  /*14b30*/  MOV R225, R229 ;  /* 0x000000e500e17202 */ /* 0x000fe20000000f00 */
        /* <DEDUP_REMOVED lines=15> */
[C---:B------:R-:W-:Y:S01]  /*14c30*/  ISETP.GT.U32.AND P2, PT, R247.reuse, R217, PT ;  /* 0x000000d9f700720c */ /* 0x040fe20003f44070 */
[----:B------:R-:W-:Y:S01]  /*14c40*/  IMAD.MOV.U32 R252, RZ, RZ, R236 ;  /* 0x000000fffffc7224 */ /* 0x000fe200078e00ec */
[C---:B------:R-:W-:Y:S02]  /*14c50*/  ISETP.GT.U32.AND P3, PT, R247.reuse, R224, PT ;  /* 0x000000e0f700720c */ /* 0x040fe40003f64070 */
[----:B------:R-:W-:Y:S02]  /*14c60*/  ISETP.GT.U32.AND P5, PT, R247, R220, PT ;  /* 0x000000dcf700720c */ /* 0x000fe40003fa4070 */
[----:B------:R-:W-:-:S05]  /*14c70*/  @!P1 IADD3 R252, -R252, RZ, RZ ;  /* 0x000000fffcfc9210 */ /* 0x000fca0007ffe1ff */
[----:B------:R-:W-:Y:S01]  /*14c80*/  @!P6 IMAD.IADD R232, R232, 0x1, -R247 ;  /* 0x00000001e8e8e824 */ /* 0x000fe200078e0af7 */
[----:B------:R-:W-:-:S04]  /*14c90*/  ISETP.GT.U32.AND P4, PT, R247, R221, PT ;  /* 0x000000ddf700720c */ /* 0x000fc80003f84070 */
[----:B------:R-:W-:Y:S01]  /*14ca0*/  ISETP.GT.U32.AND P6, PT, R247, R232, PT ;  /* 0x000000e8f700720c */ /* 0x000fe20003fc4070 */
[--C-:B------:R-:W-:Y:S02]  /*14cb0*/  @!P2 IMAD.IADD R217, R217, 0x1, -R247.reuse ;  /* 0x00000001d9d9a824 */ /* 0x100fe400078e0af7 */
[--C-:B------:R-:W-:Y:S02]  /*14cc0*/  @!P3 IMAD.IADD R224, R224, 0x1, -R247.reuse ;  /* 0x00000001e0e0b824 */ /* 0x100fe400078e0af7 */
[----:B------:R-:W-:-:S04]  /*14cd0*/  @!P5 IMAD.IADD R220, R220, 0x1, -R247 ;  /* 0x00000001dcdcd824 */ /* 0x000fc800078e0af7 */
[----:B------:R-:W-:-:S04]  /*14ce0*/  @!P4 IADD3 R221, R221, -R247, RZ ;  /* 0x800000f7ddddc210 */ /* 0x000fc80007ffe0ff */
[----:B------:R-:W-:Y:S01]  /*14cf0*/  @!P6 IADD3 R232, R232, -R247, RZ ;  /* 0x800000f7e8e8e210 */ /* 0x000fe20007ffe0ff */
[----:B------:R-:W-:Y:S01]  /*14d00*/  STL [R1+0x100], R252 ;  /* 0x000100fc01007387 */ /* 0x000fe20000100800 */
[----:B------:R-:W-:Y:S01]  /*14d10*/  ISETP.GT.U32.AND P0, PT, R247, R222, PT ;  /* 0x000000def700720c */ /* 0x000fe20003f04070 */
[----:B------:R-:W-:-:S05]  /*14d20*/  IMAD.HI.U32 R251, R248, R250, RZ ;  /* 0x000000faf8fb7227 */ /* 0x000fca00078e00ff */
[----:B------:R-:W-:-:S07]  /*14d30*/  IADD3 R251, -R251, RZ, RZ ;  /* 0x000000fffbfb7210 */ /* 0x000fce0007ffe1ff */
[----:B------:R-:W-:Y:S02]  /*14d40*/  @!P0 IMAD.IADD R222, R222, 0x1, -R247 ;  /* 0x00000001dede8824 */ /* 0x000fe400078e0af7 */
[C---:B------:R-:W-:Y:S02]  /*14d50*/  IMAD R236, R247.reuse, R251, R250 ;  /* 0x000000fbf7ec7224 */ /* 0x040fe400078e02fa */
[----:B------:R-:W-:Y:S01]  /*14d60*/  IMAD.MOV.U32 R250, RZ, RZ, R232 ;  /* 0x000000fffffa7224 */ /* 0x000fe200078e00e8 */
[----:B--2---:R-:W-:-:S13]  /*14d70*/  ISETP.GT.U32.AND P1, PT, R247, R226, PT ;  /* 0x000000e2f700720c */ /* 0x004fda0003f24070 */
[----:B------:R-:W-:Y:S01]  /*14d80*/  @!P1 IMAD.IADD R226, R226, 0x1, -R247 ;  /* 0x00000001e2e29824 */ /* 0x000fe200078e0af7 */
[C---:B---3--:R-:W-:Y:S02]  /*14d90*/  ISETP.GT.U32.AND P2, PT, R247.reuse, R234, PT ;  /* 0x000000eaf700720c */ /* 0x048fe40003f44070 */
[----:B----4-:R-:W-:-:S11]  /*14da0*/  ISETP.GT.U32.AND P5, PT, R247, R227, PT ;  /* 0x000000e3f700720c */ /* 0x010fd60003fa4070 */
[----:B------:R-:W-:Y:S01]  /*14db0*/  @!P2 IMAD.IADD R234, R234, 0x1, -R247 ;  /* 0x00000001eaeaa824 */ /* 0x000fe200078e0af7 */
[C---:B------:R-:W-:Y:S02]  /*14dc0*/  ISETP.GT.U32.AND P4, PT, R247.reuse, R233, PT ;  /* 0x000000e9f700720c */ /* 0x040fe40003f84070 */
[----:B------:R-:W-:-:S11]  /*14dd0*/  ISETP.GT.U32.AND P3, PT, R247, R230, PT ;  /* 0x000000e6f700720c */ /* 0x000fd60003f64070 */
[--C-:B------:R-:W-:Y:S01]  /*14de0*/  @!P4 IMAD.IADD R233, R233, 0x1, -R247.reuse ;  /* 0x00000001e9e9c824 */ /* 0x100fe200078e0af7 */
[----:B------:R-:W-:Y:S01]  /*14df0*/  @!P5 IADD3 R227, R227, -R247, RZ ;  /* 0x800000f7e3e3d210 */ /* 0x000fe20007ffe0ff */
        /* <DEDUP_REMOVED lines=18> */
[----:B-1----:R-:W-:Y:S01]  /*14f20*/  MOV R217, R221 ;  /* 0x000000dd00d97202 */ /* 0x002fe20000000f00 */
[----:B------:R-:W-:-:S02]  /*14f30*/  @!P5 IMAD.MOV R224, RZ, RZ, -R224 ;  /* 0x000000ffffe0d224 */ /* 0x000fc400078e0ae0 */
[----:B------:R-:W4:Y:S04]  /*14f40*/  LDL R221, [R1+0x4e64] ;  /* 0x004e640001dd7983 */ /* 0x000f280000100800 */
[----:B------:R-:W4:Y:S01]  /*14f50*/  LDL R218, [R1+0x4ea0] ;  /* 0x004ea00001da7983 */ /* 0x000f220000100800 */
[----:B------:R-:W-:-:S05]  /*14f60*/  @!P2 IMAD.MOV R217, RZ, RZ, -R217 ;  /* 0x000000ffffd9a224 */ /* 0x000fca00078e0ad9 */
[----:B------:R1:W-:Y:S02]  /*14f70*/  STL [R1+0xf4], R217 ;  /* 0x0000f4d901007387 */ /* 0x0003e40000100800 */
[----:B-1----:R-:W-:Y:S02]  /*14f80*/  MOV R217, R222 ;  /* 0x000000de00d97202 */ /* 0x002fe40000000f00 */
        /* <DEDUP_REMOVED lines=23> */
[----:B-1----:R-:W-:Y:S01]  /*15100*/  IMAD.MOV.U32 R250, RZ, RZ, R234 ;  /* 0x000000fffffa7224 */ /* 0x002fe200078e00ea */
[----:B------:R-:W-:Y:S02]  /*15110*/  @!P4 IADD3 R230, R230, -R247, RZ ;  /* 0x800000f7e6e6c210 */ /* 0x000fe40007ffe0ff */
[C---:B--2---:R-:W-:Y:S02]  /*15120*/  ISETP.GT.U32.AND P3, PT, R247.reuse, R229, PT ;  /* 0x000000e5f700720c */ /* 0x044fe40003f64070 */
[----:B---3--:R-:W-:-:S02]  /*15130*/  ISETP.GT.U32.AND P0, PT, R247, R219, PT ;  /* 0x000000dbf700720c */ /* 0x008fc40003f04070 */
[----:B----4-:R-:W-:-:S09]  /*15140*/  ISETP.GT.U32.AND P1, PT, R247, R223, PT ;  /* 0x000000dff700720c */ /* 0x010fd20003f24070 */
[--C-:B------:R-:W-:Y:S01]  /*15150*/  @!P3 IMAD.IADD R229, R229, 0x1, -R247.reuse ;  /* 0x00000001e5e5b824 */ /* 0x100fe200078e0af7 */
[----:B------:R-:W-:Y:S02]  /*15160*/  ISETP.GT.U32.AND P2, PT, R247, R231, PT ;  /* 0x000000e7f700720c */ /* 0x000fe40003f44070 */
[----:B------:R-:W-:Y:S02]  /*15170*/  @!P0 IADD3 R219, R219, -R247, RZ ;  /* 0x800000f7dbdb8210 */ /* 0x000fe40007ffe0ff */
[----:B------:R-:W-:Y:S01]  /*15180*/  ISETP.GT.U32.AND P6, PT, R247, R225, PT ;  /* 0x000000e1f700720c */ /* 0x000fe20003fc4070 */
[----:B------:R-:W-:-:S08]  /*15190*/  @!P1 IMAD.IADD R223, R223, 0x1, -R247 ;  /* 0x00000001dfdf9824 */ /* 0x000fd000078e0af7 */
[----:B------:R-:W-:-:S04]  /*151a0*/  @!P2 IMAD.IADD R231, R231, 0x1, -R247 ;  /* 0x00000001e7e7a824 */ /* 0x000fc800078e0af7 */
[----:B------:R-:W-:Y:S02]  /*151b0*/  @!P6 IADD3 R225, R225, -R247, RZ ;  /* 0x800000f7e1e1e210 */ /* 0x000fe40007ffe0ff */
[----:B------:R-:W-:Y:S02]  /*151c0*/  ISETP.GE.AND P3, PT, R220, RZ, PT ;  /* 0x000000ffdc00720c */ /* 0x000fe40003f66270 */
[----:B------:R-:W-:Y:S02]  /*151d0*/  ISETP.GE.AND P5, PT, R218, RZ, PT ;  /* 0x000000ffda00720c */ /* 0x000fe40003fa6270 */
[----:B------:R-:W-:Y:S02]  /*151e0*/  ISETP.GE.AND P0, PT, R221, RZ, PT ;  /* 0x000000ffdd00720c */ /* 0x000fe40003f06270 */
[----:B------:R-:W2:Y:S07]  /*151f0*/  LDL.LU R221, [R1+0x364] ;  /* 0x0003640001dd7983 */ /* 0x000eae0000300800 */
[----:B------:R-:W-:Y:S01]  /*15200*/  @!P3 IMAD.MOV R250, RZ, RZ, -R250 ;  /* 0x000000fffffab224 */ /* 0x000fe200078e0afa */
[----:B------:R-:W3:Y:S04]  /*15210*/  LDL.LU R220, [R1+0x360] ;  /* 0x0003600001dc7983 */ /* 0x000ee80000300800 */
[----:B------:R-:W4:Y:S01]  /*15220*/  LDL R218, [R1+0x4e34] ;  /* 0x004e340001da7983 */ /* 0x000f220000100800 */
[----:B------:R-:W-:-:S02]  /*15230*/  @!P5 IADD3 R226, -R226, RZ, RZ ;  /* 0x000000ffe2e2d210 */ /* 0x000fc40007ffe1ff */
[----:B------:R-:W-:Y:S02]  /*15240*/  ISETP.GE.AND P1, PT, R222, RZ, PT ;  /* 0x000000ffde00720c */ /* 0x000fe40003f26270 */
[----:B------:R-:W2:Y:S01]  /*15250*/  LDL.LU R222, [R1+0x35c] ;  /* 0x00035c0001de7983 */ /* 0x000ea20000300800 */
[----:B------:R-:W-:Y:S02]  /*15260*/  ISETP.GE.AND P6, PT, R232, RZ, PT ;  /* 0x000000ffe800720c */ /* 0x000fe40003fc6270 */
[----:B------:R-:W-:Y:S02]  /*15270*/  ISETP.GE.AND P2, PT, R224, RZ, PT ;  /* 0x000000ffe000720c */ /* 0x000fe40003f46270 */
[----:B------:R-:W2:Y:S04]  /*15280*/  LDL.LU R224, [R1+0x358] ;  /* 0x0003580001e07983 */ /* 0x000ea80000300800 */
[----:B------:R-:W2:Y:S04]  /*15290*/  LDL.LU R232, [R1+0x354] ;  /* 0x0003540001e87983 */ /* 0x000ea80000300800 */
[----:B------:R-:W2:Y:S04]  /*152a0*/  LDL.LU R234, [R1+0x350] ;  /* 0x0003500001ea7983 */ /* 0x000ea80000300800 */
[----:B------:R1:W-:Y:S01]  /*152b0*/  STL [R1+0xe4], R226 ;  /* 0x0000e4e201007387 */ /* 0x0003e20000100800 */
[----:B------:R-:W-:-:S03]  /*152c0*/  @!P0 IADD3 R227, -R227, RZ, RZ ;  /* 0x000000ffe3e38210 */ /* 0x000fc60007ffe1ff */
[----:B-1----:R-:W2:Y:S04]  /*152d0*/  LDL R226, [R1+0x4e7c] ;  /* 0x004e7c0001e27983 */ /* 0x002ea80000100800 */
[----:B------:R1:W-:Y:S01]  /*152e0*/  STL [R1+0xe0], R250 ;  /* 0x0000e0fa01007387 */ /* 0x0003e20000100800 */
[----:B------:R-:W-:Y:S01]  /*152f0*/  @!P2 IADD3 R230, -R230, RZ, RZ ;  /* 0x000000ffe6e6a210 */ /* 0x000fe20007ffe1ff */
[----:B-1----:R-:W-:Y:S02]  /*15300*/  IMAD.MOV.U32 R250, RZ, RZ, R233 ;  /* 0x000000fffffa7224 */ /* 0x002fe400078e00e9 */
[----:B------:R1:W-:Y:S02]  /*15310*/  STL [R1+0xdc], R227 ;  /* 0x0000dce301007387 */ /* 0x0003e40000100800 */
[----:B------:R-:W-:-:S02]  /*15320*/  @!P1 IMAD.MOV R250, RZ, RZ, -R250 ;  /* 0x000000fffffa9224 */ /* 0x000fc400078e0afa */
        /* <DEDUP_REMOVED lines=24> */
[----:B------:R-:W-:-:S04]  /*154b0*/  IMAD.MOV.U32 R217, RZ, RZ, R229 ;  /* 0x000000ffffd97224 */ /* 0x000fc800078e00e5 */
[----:B------:R-:W-:-:S04]  /*154c0*/  IMAD.HI.U32 R251, R248, R250, RZ ;  /* 0x000000faf8fb7227 */ /* 0x000fc800078e00ff */
[----:B------:R-:W-:Y:S01]  /*154d0*/  IMAD.MOV R251, RZ, RZ, -R251 ;  /* 0x000000fffffb7224 */ /* 0x000fe200078e0afb */
[C---:B---3--:R-:W-:Y:S02]  /*154e0*/  ISETP.GT.U32.AND P3, PT, R247.reuse, R220, PT ;  /* 0x000000dcf700720c */ /* 0x048fe40003f64070 */
[----:B----4-:R-:W-:Y:S02]  /*154f0*/  ISETP.GE.AND P4, PT, R218, RZ, PT ;  /* 0x000000ffda00720c */ /* 0x010fe40003f86270 */
[----:B--2---:R-:W-:-:S09]  /*15500*/  ISETP.GT.U32.AND P0, PT, R247, R222, PT ;  /* 0x000000def700720c */ /* 0x004fd20003f04070 */
[----:B------:R-:W-:Y:S02]  /*15510*/  @!P3 IADD3 R220, R220, -R247, RZ ;  /* 0x800000f7dcdcb210 */ /* 0x000fe40007ffe0ff */
[C---:B------:R-:W-:Y:S02]  /*15520*/  ISETP.GT.U32.AND P1, PT, R247.reuse, R224, PT ;  /* 0x000000e0f700720c */ /* 0x040fe40003f24070 */
[----:B------:R-:W-:Y:S01]  /*15530*/  ISETP.GT.U32.AND P2, PT, R247, R232, PT ;  /* 0x000000e8f700720c */ /* 0x000fe20003f44070 */
[----:B------:R-:W-:Y:S02]  /*15540*/  @!P0 IMAD.IADD R222, R222, 0x1, -R247 ;  /* 0x00000001dede8824 */ /* 0x000fe400078e0af7 */
[----:B------:R-:W-:-:S08]  /*15550*/  @!P4 IMAD.MOV R217, RZ, RZ, -R217 ;  /* 0x000000ffffd9c224 */ /* 0x000fd000078e0ad9 */
[----:B------:R-:W-:Y:S02]  /*15560*/  @!P1 IMAD.IADD R224, R224, 0x1, -R247 ;  /* 0x00000001e0e09824 */ /* 0x000fe400078e0af7 */
[----:B------:R-:W-:Y:S02]  /*15570*/  @!P2 IADD3 R232, R232, -R247, RZ ;  /* 0x800000f7e8e8a210 */ /* 0x000fe40007ffe0ff */
[----:B------:R-:W-:Y:S02]  /*15580*/  ISETP.GE.AND P5, PT, R226, RZ, PT ;  /* 0x000000ffe200720c */ /* 0x000fe40003fa6270 */
[----:B------:R-:W2:Y:S01]  /*15590*/  LDL.LU R226, [R1+0x34c] ;  /* 0x00034c0001e27983 */ /* 0x000ea20000300800 */
[----:B------:R-:W-:Y:S01]  /*155a0*/  IMAD.MOV.U32 R218, RZ, RZ, R219 ;  /* 0x000000ffffda7224 */ /* 0x000fe200078e00db */
        /* <DEDUP_REMOVED lines=10> */
[----:B------:R1:W-:Y:S04]  /*15650*/  STL [R1+0xcc], R217 ;  /* 0x0000ccd901007387 */ /* 0x0003e80000100800 */
[----:B------:R-:W4:Y:S01]  /*15660*/  LDL R252, [R1+0x4e90] ;  /* 0x004e900001fc7983 */ /* 0x000f220000100800 */
[----:B-1----:R-:W-:-:S03]  /*15670*/  MOV R217, R223 ;  /* 0x000000df00d97202 */ /* 0x002fc60000000f00 */
[----:B------:R-:W4:Y:S01]  /*15680*/  LDL R223, [R1+0x4eac] ;  /* 0x004eac0001df7983 */ /* 0x000f220000100800 */
[----:B------:R-:W-:-:S03]  /*15690*/  @!P3 IADD3 R217, -R217, RZ, RZ ;  /* 0x000000ffd9d9b210 */ /* 0x000fc60007ffe1ff */
[----:B------:R1:W-:Y:S02]  /*156a0*/  STL [R1+0xc8], R218 ;  /* 0x0000c8da01007387 */ /* 0x0003e40000100800 */
[----:B-1----:R-:W-:Y:S02]  /*156b0*/  IMAD.MOV.U32 R218, RZ, RZ, R231 ;  /* 0x000000ffffda7224 */ /* 0x002fe400078e00e7 */
[----:B------:R-:W4:Y:S04]  /*156c0*/  LDL R231, [R1+0x4edc] ;  /* 0x004edc0001e77983 */ /* 0x000f280000100800 */
[----:B------:R1:W-:Y:S04]  /*156d0*/  STL [R1+0xc4], R217 ;  /* 0x0000c4d901007387 */ /* 0x0003e80000100800 */
[----:B------:R-:W4:Y:S01]  /*156e0*/  LDL R219, [R1+0x4e60] ;  /* 0x004e600001db7983 */ /* 0x000f220000100800 */
[----:B-1----:R-:W-:-:S03]  /*156f0*/  IMAD.MOV.U32 R217, RZ, RZ, R225 ;  /* 0x000000ffffd97224 */ /* 0x002fc600078e00e1 */
[----:B------:R-:W4:Y:S01]  /*15700*/  LDL R225, [R1+0x4ee0] ;  /* 0x004ee00001e17983 */ /* 0x000f220000100800 */
[----:B------:R-:W-:Y:S02]  /*15710*/  @!P0 IMAD.MOV R218, RZ, RZ, -R218 ;  /* 0x000000ffffda8224 */ /* 0x000fe400078e0ada */
[----:B------:R-:W-:-:S03]  /*15720*/  @!P1 IMAD.MOV R217, RZ, RZ, -R217 ;  /* 0x000000ffffd99224 */ /* 0x000fc600078e0ad9 */
[----:B------:R1:W-:Y:S04]  /*15730*/  STL [R1+0xc0], R218 ;  /* 0x0000c0da01007387 */ /* 0x0003e80000100800 */
[----:B------:R1:W-:Y:S02]  /*15740*/  STL [R1+0xbc], R217 ;  /* 0x0000bcd901007387 */ /* 0x0003e40000100800 */
[----:B-1----:R-:W-:Y:S01]  /*15750*/  MOV R218, R235 ;  /* 0x000000eb00da7202 */ /* 0x002fe20000000f00 */
[C---:B------:R-:W-:Y:S01]  /*15760*/  IMAD R235, R247.reuse, R251, R250 ;  /* 0x000000fbf7eb7224 */ /* 0x040fe200078e02fa */
[----:B------:R-:W4:Y:S04]  /*15770*/  LDL.LU R217, [R1+0x5a5c] ;  /* 0x005a5c0001d97983 */ /* 0x000f280000300800 */
[----:B------:R-:W4:Y:S01]  /*15780*/  LDL R250, [R1+0x4ea8] ;  /* 0x004ea80001fa7983 */ /* 0x000f220000100800 */
[----:B------:R-:W-:-:S13]  /*15790*/  ISETP.GT.U32.AND P6, PT, R247, R221, PT ;  /* 0x000000ddf700720c */ /* 0x000fda0003fc4070 */
[----:B------:R-:W-:Y:S01]  /*157a0*/  @!P6 IMAD.IADD R221, R221, 0x1, -R247 ;  /* 0x00000001dddde824 */ /* 0x000fe200078e0af7 */
[C---:B------:R-:W-:Y:S02]  /*157b0*/  ISETP.GT.U32.AND P6, PT, R247.reuse, R234, PT ;  /* 0x000000eaf700720c */ /* 0x040fe40003fc4070 */
[C---:B------:R-:W-:Y:S02]  /*157c0*/  ISETP.GT.U32.AND P5, PT, R247.reuse, R220, PT ;  /* 0x000000dcf700720c */ /* 0x040fe40003fa4070 */
[C---:B------:R-:W-:Y:S02]  /*157d0*/  ISETP.GT.U32.AND P4, PT, R247.reuse, R221, PT ;  /* 0x000000ddf700720c */ /* 0x040fe40003f84070 */
[----:B------:R-:W-:-:S07]  /*157e0*/  ISETP.GT.U32.AND P3, PT, R247, R222, PT ;  /* 0x000000def700720c */ /* 0x000fce0003f64070 */
[----:B------:R-:W-:-:S04]  /*157f0*/  @!P6 IADD3 R234, R234, -R247, RZ ;  /* 0x800000f7eaeae210 */ /* 0x000fc80007ffe0ff */
[----:B------:R-:W-:Y:S01]  /*15800*/  ISETP.GT.U32.AND P6, PT, R247, R234, PT ;  /* 0x000000eaf700720c */ /* 0x000fe20003fc4070 */
[----:B------:R-:W-:Y:S01]  /*15810*/  @!P2 IMAD.MOV R218, RZ, RZ, -R218 ;  /* 0x000000ffffdaa224 */ /* 0x000fe200078e0ada */
[----:B------:R-:W-:Y:S01]  /*15820*/  @!P4 IADD3 R221, R221, -R247, RZ ;  /* 0x800000f7ddddc210 */ /* 0x000fe20007ffe0ff */
[--C-:B------:R-:W-:Y:S01]  /*15830*/  @!P5 IMAD.IADD R220, R220, 0x1, -R247.reuse ;  /* 0x00000001dcdcd824 */ /* 0x100fe200078e0af7 */
[C---:B------:R-:W-:Y:S01]  /*15840*/  ISETP.GT.U32.AND P0, PT, R247.reuse, R224, PT ;  /* 0x000000e0f700720c */ /* 0x040fe20003f04070 */
[----:B------:R-:W-:Y:S01]  /*15850*/  @!P3 IMAD.IADD R222, R222, 0x1, -R247 ;  /* 0x00000001dedeb824 */ /* 0x000fe200078e0af7 */
[----:B------:R-:W-:-:S07]  /*15860*/  ISETP.GT.U32.AND P1, PT, R247, R232, PT ;  /* 0x000000e8f700720c */ /* 0x000fce0003f24070 */
[--C-:B------:R-:W-:Y:S01]  /*15870*/  @!P6 IMAD.IADD R234, R234, 0x1, -R247.reuse ;  /* 0x00000001eaeae824 */ /* 0x100fe200078e0af7 */
[----:B------:R1:W-:Y:S03]  /*15880*/  STL [R1+0xb8], R218 ;  /* 0x0000b8da01007387 */ /* 0x0003e60000100800 */
[----:B------:R-:W-:Y:S02]  /*15890*/  @!P0 IADD3 R224, R224, -R247, RZ ;  /* 0x800000f7e0e08210 */ /* 0x000fe40007ffe0ff */
[----:B------:R-:W-:Y:S01]  /*158a0*/  @!P1 IMAD.IADD R232, R232, 0x1, -R247 ;  /* 0x00000001e8e89824 */ /* 0x000fe200078e0af7 */
[----:B-1----:R-:W4:Y:S01]  /*158b0*/  LDL.LU R218, [R1+0x5a58] ;  /* 0x005a580001da7983 */ /* 0x002f220000300800 */
[C---:B--2---:R-:W-:Y:S02]  /*158c0*/  ISETP.GT.U32.AND P2, PT, R247.reuse, R226, PT ;  /* 0x000000e2f700720c */ /* 0x044fe40003f44070 */
[----:B---3--:R-:W-:-:S02]  /*158d0*/  ISETP.GT.U32.AND P4, PT, R247, R233, PT ;  /* 0x000000e9f700720c */ /* 0x008fc40003f84070 */
[----:B----4-:R-:W-:-:S09]  /*158e0*/  ISETP.GT.U32.AND P5, PT, R247, R227, PT ;  /* 0x000000e3f700720c */ /* 0x010fd20003fa4070 */
[----:B------:R-:W-:Y:S02]  /*158f0*/  @!P2 IADD3 R226, R226, -R247, RZ ;  /* 0x800000f7e2e2a210 */ /* 0x000fe40007ffe0ff */
[--C-:B------:R-:W-:Y:S01]  /*15900*/  @!P4 IMAD.IADD R233, R233, 0x1, -R247.reuse ;  /* 0x00000001e9e9c824 */ /* 0x100fe200078e0af7 */
[----:B------:R-:W-:Y:S01]  /*15910*/  ISETP.GT.U32.AND P3, PT, R247, R228, PT ;  /* 0x000000e4f700720c */ /* 0x000fe20003f64070 */
[----:B------:R-:W-:Y:S01]  /*15920*/  @!P5 IMAD.IADD R227, R227, 0x1, -R247 ;  /* 0x00000001e3e3d824 */ /* 0x000fe200078e0af7 */
[----:B------:R-:W-:Y:S02]  /*15930*/  ISETP.GE.AND P6, PT, R252, RZ, PT ;  /* 0x000000fffc00720c */ /* 0x000fe40003fc6270 */
[----:B------:R-:W-:Y:S02]  /*15940*/  ISETP.GT.U32.AND P0, PT, R247, R230, PT ;  /* 0x000000e6f700720c */ /* 0x000fe40003f04070 */
[----:B------:R-:W-:-:S07]  /*15950*/  ISETP.GE.AND P2, PT, R223, RZ, PT ;  /* 0x000000ffdf00720c */ /* 0x000fce0003f46270 */
[----:B------:R-:W-:Y:S02]  /*15960*/  @!P3 IADD3 R228, R228, -R247, RZ ;  /* 0x800000f7e4e4b210 */ /* 0x000fe40007ffe0ff */
[----:B------:R-:W-:Y:S02]  /*15970*/  @!P6 IADD3 R221, -R221, RZ, RZ ;  /* 0x000000ffdddde210 */ /* 0x000fe40007ffe1ff */
[----:B------:R-:W-:Y:S02]  /*15980*/  ISETP.GT.U32.AND P1, PT, R247, R229, PT ;  /* 0x000000e5f700720c */ /* 0x000fe40003f24070 */
[----:B------:R-:W-:Y:S02]  /*15990*/  ISETP.GE.AND P4, PT, R231, RZ, PT ;  /* 0x000000ffe700720c */ /* 0x000fe40003f86270 */
[----:B------:R-:W2:Y:S04]  /*159a0*/  LDL.LU R231, [R1+0x334] ;  /* 0x0003340001e77983 */ /* 0x000ea80000300800 */
[----:B------:R-:W3:Y:S01]  /*159b0*/  LDL.LU R223, [R1+0x330] ;  /* 0x0003300001df7983 */ /* 0x000ee20000300800 */
[----:B------:R-:W-:-:S02]  /*159c0*/  ISETP.GE.AND P3, PT, R219, RZ, PT ;  /* 0x000000ffdb00720c */ /* 0x000fc40003f66270 */
[----:B------:R-:W-:Y:S02]  /*159d0*/  ISETP.GE.AND P5, PT, R225, RZ, PT ;  /* 0x000000ffe100720c */ /* 0x000fe40003fa6270 */
[----:B------:R-:W4:Y:S04]  /*159e0*/  LDL.LU R225, [R1+0x32c] ;  /* 0x00032c0001e17983 */ /* 0x000f280000300800 */
[----:B------:R-:W2:Y:S04]  /*159f0*/  LDL.LU R252, [R1+0x328] ;  /* 0x0003280001fc7983 */ /* 0x000ea80000300800 */
[----:B------:R-:W2:Y:S04]  /*15a00*/  LDL.LU R219, [R1+0x324] ;  /* 0x0003240001db7983 */ /* 0x000ea80000300800 */
[----:B------:R1:W-:Y:S01]  /*15a10*/  STL [R1+0xb4], R221 ;  /* 0x0000b4dd01007387 */ /* 0x0003e20000100800 */
[----:B------:R-:W-:-:S02]  /*15a20*/  @!P2 IMAD.MOV R220, RZ, RZ, -R220 ;  /* 0x000000ffffdca224 */ /* 0x000fc400078e0adc */
[----:B------:R-:W-:Y:S01]  /*15a30*/  @!P5 IMAD.MOV R224, RZ, RZ, -R224 ;  /* 0x000000ffffe0d224 */ /* 0x000fe200078e0ae0 */
[----:B------:R-:W2:Y:S01]  /*15a40*/  LDL R251, [R1+0x4ec0] ;  /* 0x004ec00001fb7983 */ /* 0x000ea20000100800 */
[----:B-1----:R-:W-:-:S03]  /*15a50*/  IMAD.MOV.U32 R221, RZ, RZ, R222 ;  /* 0x000000ffffdd7224 */ /* 0x002fc600078e00de */
[----:B------:R1:W-:Y:S02]  /*15a60*/  STL [R1+0xb0], R220 ;  /* 0x0000b0dc01007387 */ /* 0x0003e40000100800 */
[----:B------:R-:W-:Y:S01]  /*15a70*/  @!P4 IADD3 R221, -R221, RZ, RZ ;  /* 0x000000ffddddc210 */ /* 0x000fe20007ffe1ff */
[--C-:B------:R-:W-:Y:S01]  /*15a80*/  @!P0 IMAD.IADD R230, R230, 0x1, -R247.reuse ;  /* 0x00000001e6e68824 */ /* 0x100fe200078e0af7 */
[----:B------:R-:W-:Y:S01]  /*15a90*/  ISETP.GE.AND P0, PT, R250, RZ, PT ;  /* 0x000000fffa00720c */ /* 0x000fe20003f06270 */
[----:B------:R-:W-:Y:S01]  /*15aa0*/  @!P1 IMAD.IADD R229, R229, 0x1, -R247 ;  /* 0x00000001e5e59824 */ /* 0x000fe200078e0af7 */
[----:B------:R-:W-:Y:S01]  /*15ab0*/  @!P3 IADD3 R232, -R232, RZ, RZ ;  /* 0x000000ffe8e8b210 */ /* 0x000fe20007ffe1ff */
[----:B-1----:R-:W2:Y:S01]  /*15ac0*/  LDL R220, [R1+0x4ef0] ;  /* 0x004ef00001dc7983 */ /* 0x002ea20000100800 */
[----:B------:R-:W-:-:S03]  /*15ad0*/  IMAD.MOV.U32 R250, RZ, RZ, R234 ;  /* 0x000000fffffa7224 */ /* 0x000fc600078e00ea */
[----:B------:R1:W-:Y:S04]  /*15ae0*/  STL [R1+0xac], R221 ;  /* 0x0000acdd01007387 */ /* 0x0003e80000100800 */
[----:B------:R-:W2:Y:S01]  /*15af0*/  LDL R222, [R1+0x4e78] ;  /* 0x004e780001de7983 */ /* 0x000ea20000100800 */
[----:B------:R-:W-:-:S03]  /*15b00*/  ISETP.GT.U32.AND P1, PT, R247, R226, PT ;  /* 0x000000e2f700720c */ /* 0x000fc60003f24070 */
[----:B-1----:R-:W2:Y:S04]  /*15b10*/  LDL R221, [R1+0x4ef4] ;  /* 0x004ef40001dd7983 */ /* 0x002ea80000100800 */
[----:B------:R1:W-:Y:S01]  /*15b20*/  STL [R1+0xa8], R224 ;  /* 0x0000a8e001007387 */ /* 0x0003e20000100800 */
[C---:B------:R-:W-:Y:S02]  /*15b30*/  ISETP.GT.U32.AND P2, PT, R247.reuse, R233, PT ;  /* 0x000000e9f700720c */ /* 0x040fe40003f44070 */
[C---:B------:R-:W-:Y:S02]  /*15b40*/  ISETP.GT.U32.AND P4, PT, R247.reuse, R227, PT ;  /* 0x000000e3f700720c */ /* 0x040fe40003f84070 */
[C---:B------:R-:W-:Y:S02]  /*15b50*/  ISETP.GT.U32.AND P6, PT, R247.reuse, R228, PT ;  /* 0x000000e4f700720c */ /* 0x040fe40003fc4070 */
[C---:B------:R-:W-:Y:S01]  /*15b60*/  ISETP.GT.U32.AND P3, PT, R247.reuse, R230, PT ;  /* 0x000000e6f700720c */ /* 0x040fe20003f64070 */
[----:B-1----:R-:W2:Y:S01]  /*15b70*/  LDL R224, [R1+0x4ebc] ;  /* 0x004ebc0001e07983 */ /* 0x002ea20000100800 */
[----:B------:R-:W-:-:S03]  /*15b80*/  ISETP.GT.U32.AND P5, PT, R247, R229, PT ;  /* 0x000000e5f700720c */ /* 0x000fc60003fa4070 */
[----:B------:R-:W2:Y:S04]  /*15b90*/  LDL.LU R234, [R1+0x5a54] ;  /* 0x005a540001ea7983 */ /* 0x000ea80000300800 */
[----:B------:R1:W-:Y:S04]  /*15ba0*/  STL [R1+0xa4], R232 ;  /* 0x0000a4e801007387 */ /* 0x0003e80000100800 */
[----:B------:R1:W-:Y:S04]  /*15bb0*/  STL [R1+0xa0], R250 ;  /* 0x0000a0fa01007387 */ /* 0x0003e80000100800 */
[----:B------:R-:W2:Y:S04]  /*15bc0*/  LDL R247, [R1+0xa0] ;  /* 0x0000a00001f77983 */ /* 0x000ea80000100800 */
[----:B-1----:R-:W3:Y:S01]  /*15bd0*/  LDL R232, [R1+0x4ed8] ;  /* 0x004ed80001e87983 */ /* 0x002ee20000100800 */
[----:B------:R-:W-:Y:S01]  /*15be0*/  IADD3 R250, R246, 0x1ef, RZ ;  /* 0x000001eff6fa7810 */ /* 0x000fe20007ffe0ff */
[----:B--2---:R-:W-:-:S05]  /*15bf0*/  @!P0 IMAD.MOV R247, RZ, RZ, -R247 ;  /* 0x000000fffff78224 */ /* 0x004fca00078e0af7 */
[----:B------:R1:W-:Y:S02]  /*15c00*/  @!P0 STL [R1+0xa0], R247 ;  /* 0x0000a0f701008387 */ /* 0x0003e40000100800 */
[----:B-1----:R-:W-:-:S04]  /*15c10*/  IABS R247, c[0x0][0x17c] ;  /* 0x00005f0000f77a13 */ /* 0x002fc80000000000 */
[C---:B------:R-:W-:Y:S01]  /*15c20*/  ISETP.GT.U32.AND P0, PT, R247.reuse, R231, PT ;  /* 0x000000e7f700720c */ /* 0x040fe20003f04070 */
[--C-:B------:R-:W-:Y:S01]  /*15c30*/  @!P1 IMAD.IADD R226, R226, 0x1, -R247.reuse ;  /* 0x00000001e2e29824 */ /* 0x100fe200078e0af7 */
[----:B---3--:R-:W-:Y:S01]  /*15c40*/  ISETP.GT.U32.AND P1, PT, R247, R223, PT ;  /* 0x000000dff700720c */ /* 0x008fe20003f24070 */
[--C-:B------:R-:W-:Y:S01]  /*15c50*/  @!P4 IMAD.IADD R227, R227, 0x1, -R247.reuse ;  /* 0x00000001e3e3c824 */ /* 0x100fe200078e0af7 */
[----:B------:R-:W-:Y:S01]  /*15c60*/  @!P2 IADD3 R233, R233, -R247, RZ ;  /* 0x800000f7e9e9a210 */ /* 0x000fe20007ffe0ff */
[----:B------:R-:W-:Y:S01]  /*15c70*/  @!P6 IMAD.IADD R228, R228, 0x1, -R247 ;  /* 0x00000001e4e4e824 */ /* 0x000fe200078e0af7 */
[C---:B----4-:R-:W-:Y:S02]  /*15c80*/  ISETP.GT.U32.AND P2, PT, R247.reuse, R225, PT ;  /* 0x000000e1f700720c */ /* 0x050fe40003f44070 */
[C---:B------:R-:W-:Y:S02]  /*15c90*/  ISETP.GT.U32.AND P4, PT, R247.reuse, R252, PT ;  /* 0x000000fcf700720c */ /* 0x040fe40003f84070 */
[----:B------:R-:W-:-:S02]  /*15ca0*/  ISETP.GT.U32.AND P6, PT, R247, R219, PT ;  /* 0x000000dbf700720c */ /* 0x000fc40003fc4070 */
[-C--:B------:R-:W-:Y:S02]  /*15cb0*/  @!P3 IADD3 R230, R230, -R247.reuse, RZ ;  /* 0x800000f7e6e6b210 */ /* 0x080fe40007ffe0ff */
[----:B------:R-:W-:Y:S01]  /*15cc0*/  ISETP.GT.U32.AND P3, PT, R247, R234, PT ;  /* 0x000000eaf700720c */ /* 0x000fe20003f64070 */
[--C-:B------:R-:W-:Y:S01]  /*15cd0*/  @!P0 IMAD.IADD R231, R231, 0x1, -R247.reuse ;  /* 0x00000001e7e78824 */ /* 0x100fe200078e0af7 */
[----:B------:R-:W-:Y:S01]  /*15ce0*/  STL [R1+0x4c40], R250 ;  /* 0x004c40fa01007387 */ /* 0x000fe20000100800 */
[----:B------:R-:W-:Y:S01]  /*15cf0*/  ISETP.GE.AND P0, PT, R220, RZ, PT ;  /* 0x000000ffdc00720c */ /* 0x000fe20003f06270 */
[--C-:B------:R-:W-:Y:S01]  /*15d00*/  @!P5 IMAD.IADD R229, R229, 0x1, -R247.reuse ;  /* 0x00000001e5e5d824 */ /* 0x100fe200078e0af7 */
[----:B------:R-:W-:Y:S01]  /*15d10*/  @!P1 IADD3 R223, R223, -R247, RZ ;  /* 0x800000f7dfdf9210 */ /* 0x000fe20007ffe0ff */
[----:B------:R-:W2:Y:S01]  /*15d20*/  LDL.LU R220, [R1+0x3a4] ;  /* 0x0003a40001dc7983 */ /* 0x000ea20000300800 */
[----:B------:R-:W-:Y:S01]  /*15d30*/  ISETP.GE.AND P1, PT, R221, RZ, PT ;  /* 0x000000ffdd00720c */ /* 0x000fe20003f26270 */
[--C-:B------:R-:W-:Y:S01]  /*15d40*/  @!P2 IMAD.IADD R225, R225, 0x1, -R247.reuse ;  /* 0x00000001e1e1a824 */ /* 0x100fe200078e0af7 */
[----:B------:R-:W-:Y:S01]  /*15d50*/  ISETP.GE.AND P5, PT, R251, RZ, PT ;  /* 0x000000fffb00720c */ /* 0x000fe20003fa6270 */
[----:B------:R-:W3:Y:S01]  /*15d60*/  LDL.LU R221, [R1+0x3a0] ;  /* 0x0003a00001dd7983 */ /* 0x000ee20000300800 */
[----:B------:R-:W-:Y:S01]  /*15d70*/  @!P4 IMAD.IADD R252, R252, 0x1, -R247 ;  /* 0x00000001fcfcc824 */ /* 0x000fe200078e0af7 */
[----:B------:R-:W-:-:S02]  /*15d80*/  ISETP.GE.AND P2, PT, R222, RZ, PT ;  /* 0x000000ffde00720c */ /* 0x000fc40003f46270 */
[----:B------:R-:W-:Y:S01]  /*15d90*/  ISETP.GE.AND P4, PT, R224, RZ, PT ;  /* 0x000000ffe000720c */ /* 0x000fe20003f86270 */
[----:B------:R-:W4:Y:S01]  /*15da0*/  LDL R251, [R1+0x4f08] ;  /* 0x004f080001fb7983 */ /* 0x000f220000100800 */
[----:B------:R-:W-:Y:S01]  /*15db0*/  @!P6 IADD3 R219, R219, -R247, RZ ;  /* 0x800000f7dbdbe210 */ /* 0x000fe20007ffe0ff */
[----:B------:R-:W-:Y:S01]  /*15dc0*/  IMAD.MOV.U32 R224, RZ, RZ, R226 ;  /* 0x000000ffffe07224 */ /* 0x000fe200078e00e2 */
[----:B------:R-:W-:Y:S01]  /*15dd0*/  ISETP.GE.AND P6, PT, R232, RZ, PT ;  /* 0x000000ffe800720c */ /* 0x000fe20003fc6270 */
[----:B------:R-:W2:Y:S01]  /*15de0*/  LDL.LU R222, [R1+0x39c] ;  /* 0x00039c0001de7983 */ /* 0x000ea20000300800 */
[----:B------:R-:W-:-:S03]  /*15df0*/  @!P3 IMAD.IADD R234, R234, 0x1, -R247 ;  /* 0x00000001eaeab824 */ /* 0x000fc600078e0af7 */
[----:B------:R-:W2:Y:S01]  /*15e00*/  LDL.LU R226, [R1+0x398] ;  /* 0x0003980001e27983 */ /* 0x000ea20000300800 */
[----:B------:R-:W-:-:S03]  /*15e10*/  ISETP.GT.U32.AND P3, PT, R247, R231, PT ;  /* 0x000000e7f700720c */ /* 0x000fc60003f64070 */
[----:B------:R-:W2:Y:S04]  /*15e20*/  LDL.LU R232, [R1+0x394] ;  /* 0x0003940001e87983 */ /* 0x000ea80000300800 */
[----:B------:R1:W-:Y:S04]  /*15e30*/  STL [R1+0x98], R233 ;  /* 0x000098e901007387 */ /* 0x0003e80000100800 */
[----:B-1----:R-:W2:Y:S04]  /*15e40*/  LDL.LU R233, [R1+0x390] ;  /* 0x0003900001e97983 */ /* 0x002ea80000300800 */
[----:B------:R-:W2:Y:S01]  /*15e50*/  LDL R247, [R1+0x98] ;  /* 0x0000980001f77983 */ /* 0x000ea20000100800 */
[----:B------:R-:W-:Y:S01]  /*15e60*/  @!P5 IADD3 R224, -R224, RZ, RZ ;  /* 0x000000ffe0e0d210 */ /* 0x000fe20007ffe1ff */
[----:B------:R-:W-:-:S04]  /*15e70*/  @!P1 IMAD.MOV R227, RZ, RZ, -R227 ;  /* 0x000000ffffe39224 */ /* 0x000fc800078e0ae3 */
[----:B------:R1:W-:Y:S04]  /*15e80*/  STL [R1+0x9c], R224 ;  /* 0x00009ce001007387 */ /* 0x0003e80000100800 */
[----:B-1----:R-:W3:Y:S01]  /*15e90*/  LDL R224, [R1+0x4f0c] ;  /* 0x004f0c0001e07983 */ /* 0x002ee20000100800 */
[----:B--2---:R-:W-:-:S05]  /*15ea0*/  @!P0 IMAD.MOV R247, RZ, RZ, -R247 ;  /* 0x000000fffff78224 */ /* 0x004fca00078e0af7 */
[----:B------:R1:W-:Y:S04]  /*15eb0*/  @!P0 STL [R1+0x98], R247 ;  /* 0x000098f701008387 */ /* 0x0003e80000100800 */
[----:B------:R2:W-:Y:S01]  /*15ec0*/  STL [R1+0x94], R227 ;  /* 0x000094e301007387 */ /* 0x0005e20000100800 */
[----:B-1----:R-:W-:-:S03]  /*15ed0*/  IABS R247, c[0x0][0x17c] ;  /* 0x00005f0000f77a13 */ /* 0x002fc60000000000 */
[----:B------:R1:W-:Y:S01]  /*15ee0*/  STL [R1+0x90], R228 ;  /* 0x000090e401007387 */ /* 0x0003e20000100800 */
[----:B------:R-:W-:-:S03]  /*15ef0*/  ISETP.GT.U32.AND P0, PT, R247, R223, PT ;  /* 0x000000dff700720c */ /* 0x000fc60003f04070 */
[----:B--2---:R-:W2:Y:S01]  /*15f00*/  LDL R227, [R1+0x4e8c] ;  /* 0x004e8c0001e37983 */ /* 0x004ea20000100800 */
[----:B------:R-:W-:-:S03]  /*15f10*/  ISETP.GT.U32.AND P1, PT, R247, R225, PT ;  /* 0x000000e1f700720c */ /* 0x000fc60003f24070 */
[----:B------:R-:W2:Y:S01]  /*15f20*/  LDL R247, [R1+0x90] ;  /* 0x0000900001f77983 */ /* 0x000ea20000100800 */
[----:B------:R-:W-:-:S03]  /*15f30*/  @!P4 IMAD.MOV R230, RZ, RZ, -R230 ;  /* 0x000000ffffe6c224 */ /* 0x000fc600078e0ae6 */
[----:B-1----:R-:W3:Y:S01]  /*15f40*/  LDL R228, [R1+0x4ed4] ;  /* 0x004ed40001e47983 */ /* 0x002ee20000100800 */
[----:B--2---:R-:W-:-:S05]  /*15f50*/  @!P2 IADD3 R247, -R247, RZ, RZ ;  /* 0x000000fff7f7a210 */ /* 0x004fca0007ffe1ff */
[----:B------:R1:W-:Y:S04]  /*15f60*/  @!P2 STL [R1+0x90], R247 ;  /* 0x000090f70100a387 */ /* 0x0003e80000100800 */
[----:B------:R2:W-:Y:S01]  /*15f70*/  STL [R1+0x88], R229 ;  /* 0x000088e501007387 */ /* 0x0005e20000100800 */
[----:B-1----:R-:W-:-:S03]  /*15f80*/  IABS R247, c[0x0][0x17c] ;  /* 0x00005f0000f77a13 */ /* 0x002fc60000000000 */
[----:B--2---:R-:W2:Y:S01]  /*15f90*/  LDL R229, [R1+0x4eec] ;  /* 0x004eec0001e57983 */ /* 0x004ea20000100800 */
[C---:B------:R-:W-:Y:S02]  /*15fa0*/  ISETP.GT.U32.AND P2, PT, R247.reuse, R252, PT ;  /* 0x000000fcf700720c */ /* 0x040fe40003f44070 */
[C---:B------:R-:W-:Y:S01]  /*15fb0*/  ISETP.GT.U32.AND P4, PT, R247.reuse, R219, PT ;  /* 0x000000dbf700720c */ /* 0x040fe20003f84070 */
[----:B------:R1:W-:Y:S01]  /*15fc0*/  STL [R1+0x8c], R230 ;  /* 0x00008ce601007387 */ /* 0x0003e20000100800 */
[----:B------:R-:W-:-:S03]  /*15fd0*/  ISETP.GT.U32.AND P5, PT, R247, R234, PT ;  /* 0x000000eaf700720c */ /* 0x000fc60003fa4070 */
[----:B------:R-:W2:Y:S04]  /*15fe0*/  LDL R247, [R1+0x88] ;  /* 0x0000880001f77983 */ /* 0x000ea80000100800 */
[----:B-1----:R-:W3:Y:S01]  /*15ff0*/  LDL R230, [R1+0x4f20] ;  /* 0x004f200001e67983 */ /* 0x002ee20000100800 */
[----:B------:R-:W-:Y:S01]  /*16000*/  IABS R250, R250 ;  /* 0x000000fa00fa7213 */ /* 0x000fe20000000000 */
[----:B--2---:R-:W-:-:S05]  /*16010*/  @!P6 IMAD.MOV R247, RZ, RZ, -R247 ;  /* 0x000000fffff7e224 */ /* 0x004fca00078e0af7 */
[----:B------:R1:W-:Y:S02]  /*16020*/  @!P6 STL [R1+0x88], R247 ;  /* 0x000088f70100e387 */ /* 0x0003e40000100800 */
[----:B-1----:R-:W-:-:S05]  /*16030*/  IABS R247, c[0x0][0x17c] ;  /* 0x00005f0000f77a13 */ /* 0x002fca0000000000 */
[--C-:B------:R-:W-:Y:S01]  /*16040*/  @!P0 IMAD.IADD R223, R223, 0x1, -R247.reuse ;  /* 0x00000001dfdf8824 */ /* 0x100fe200078e0af7 */
[----:B---3--:R-:W-:Y:S01]  /*16050*/  ISETP.GT.U32.AND P0, PT, R247, R221, PT ;  /* 0x000000ddf700720c */ /* 0x008fe20003f04070 */
[--C-:B------:R-:W-:Y:S01]  /*16060*/  @!P1 IMAD.IADD R225, R225, 0x1, -R247.reuse ;  /* 0x00000001e1e19824 */ /* 0x100fe200078e0af7 */
[C---:B------:R-:W-:Y:S02]  /*16070*/  ISETP.GT.U32.AND P1, PT, R247.reuse, R222, PT ;  /* 0x000000def700720c */ /* 0x040fe40003f24070 */
[-C--:B------:R-:W-:Y:S02]  /*16080*/  @!P2 IADD3 R252, R252, -R247.reuse, RZ ;  /* 0x800000f7fcfca210 */ /* 0x080fe40007ffe0ff */
[C---:B------:R-:W-:Y:S02]  /*16090*/  ISETP.GT.U32.AND P2, PT, R247.reuse, R226, PT ;  /* 0x000000e2f700720c */ /* 0x040fe40003f44070 */
[----:B------:R-:W-:Y:S01]  /*160a0*/  ISETP.GT.U32.AND P6, PT, R247, R220, PT ;  /* 0x000000dcf700720c */ /* 0x000fe20003fc4070 */
[--C-:B------:R-:W-:Y:S01]  /*160b0*/  @!P4 IMAD.IADD R219, R219, 0x1, -R247.reuse ;  /* 0x00000001dbdbc824 */ /* 0x100fe200078e0af7 */
[----:B------:R-:W-:Y:S01]  /*160c0*/  @!P3 IADD3 R231, R231, -R247, RZ ;  /* 0x800000f7e7e7b210 */ /* 0x000fe20007ffe0ff */
[--C-:B------:R-:W-:Y:S01]  /*160d0*/  @!P5 IMAD.IADD R234, R234, 0x1, -R247.reuse ;  /* 0x00000001eaead824 */ /* 0x100fe200078e0af7 */
[----:B----4-:R-:W-:Y:S01]  /*160e0*/  ISETP.GE.AND P3, PT, R251, RZ, PT ;  /* 0x000000fffb00720c */ /* 0x010fe20003f66270 */
[----:B------:R-:W-:Y:S01]  /*160f0*/  @!P0 IMAD.IADD R221, R221, 0x1, -R247 ;  /* 0x00000001dddd8824 */ /* 0x000fe200078e0af7 */
[----:B------:R-:W-:-:S02]  /*16100*/  ISETP.GT.U32.AND P4, PT, R247, R232, PT ;  /* 0x000000e8f700720c */ /* 0x000fc40003f84070 */
[----:B------:R-:W-:Y:S01]  /*16110*/  ISETP.GE.AND P5, PT, R224, RZ, PT ;  /* 0x000000ffe000720c */ /* 0x000fe20003fa6270 */
[----:B------:R-:W-:Y:S01]  /*16120*/  @!P1 IMAD.IADD R222, R222, 0x1, -R247 ;  /* 0x00000001dede9824 */ /* 0x000fe200078e0af7 */
[----:B------:R-:W-:Y:S02]  /*16130*/  ISETP.GE.AND P0, PT, R227, RZ, PT ;  /* 0x000000ffe300720c */ /* 0x000fe40003f06270 */
[----:B------:R-:W-:Y:S02]  /*16140*/  ISETP.GE.AND P1, PT, R228, RZ, PT ;  /* 0x000000ffe400720c */ /* 0x000fe40003f26270 */
[-C--:B------:R-:W-:Y:S01]  /*16150*/  @!P2 IADD3 R226, R226, -R247.reuse, RZ ;  /* 0x800000f7e2e2a210 */ /* 0x080fe20007ffe0ff */
[----:B------:R-:W-:Y:S01]  /*16160*/  IMAD.MOV.U32 R224, RZ, RZ, R231 ;  /* 0x000000ffffe07224 */ /* 0x000fe200078e00e7 */
[----:B------:R-:W-:Y:S01]  /*16170*/  ISETP.GE.AND P2, PT, R229, RZ, PT ;  /* 0x000000ffe500720c */ /* 0x000fe20003f46270 */
[----:B------:R-:W2:Y:S01]  /*16180*/  LDL.LU R227, [R1+0x38c] ;  /* 0x00038c0001e37983 */ /* 0x000ea20000300800 */
[----:B------:R-:W-:-:S02]  /*16190*/  @!P6 IADD3 R220, R220, -R247, RZ ;  /* 0x800000f7dcdce210 */ /* 0x000fc40007ffe0ff */
[----:B------:R-:W-:Y:S01]  /*161a0*/  ISETP.GT.U32.AND P6, PT, R247, R233, PT ;  /* 0x000000e9f700720c */ /* 0x000fe20003fc4070 */
[----:B------:R-:W-:Y:S01]  /*161b0*/  @!P3 IMAD.MOV R224, RZ, RZ, -R224 ;  /* 0x000000ffffe0b224 */ /* 0x000fe200078e0ae0 */
[----:B------:R-:W3:Y:S01]  /*161c0*/  LDL.LU R228, [R1+0x388] ;  /* 0x0003880001e47983 */ /* 0x000ee20000300800 */
[----:B------:R-:W-:Y:S01]  /*161d0*/  @!P4 IMAD.IADD R232, R232, 0x1, -R247 ;  /* 0x00000001e8e8c824 */ /* 0x000fe200078e0af7 */
[----:B------:R-:W-:Y:S01]  /*161e0*/  @!P5 IADD3 R223, -R223, RZ, RZ ;  /* 0x000000ffdfdfd210 */ /* 0x000fe20007ffe1ff */
[----:B------:R-:W-:Y:S01]  /*161f0*/  @!P0 IMAD.MOV R225, RZ, RZ, -R225 ;  /* 0x000000ffffe18224 */ /* 0x000fe200078e0ae1 */
[----:B------:R-:W4:Y:S01]  /*16200*/  LDL.LU R229, [R1+0x384] ;  /* 0x0003840001e57983 */ /* 0x000f220000300800 */
[----:B------:R-:W-:Y:S01]  /*16210*/  ISETP.GE.AND P4, PT, R230, RZ, PT ;  /* 0x000000ffe600720c */ /* 0x000fe20003f86270 */
[----:B------:R-:W-:Y:S02]  /*16220*/  IMAD.HI.U32 R251, R248, R250, RZ ;  /* 0x000000faf8fb7227 */ /* 0x000fe400078e00ff */
[----:B------:R-:W2:Y:S02]  /*16230*/  LDL.LU R230, [R1+0x37c] ;  /* 0x00037c0001e67983 */ /* 0x000ea40000300800 */
[----:B------:R-:W-:-:S02]  /*16240*/  @!P1 IMAD.MOV R252, RZ, RZ, -R252 ;  /* 0x000000fffffc9224 */ /* 0x000fc400078e0afc */
[----:B------:R-:W2:Y:S01]  /*16250*/  LDL.LU R231, [R1+0x378] ;  /* 0x0003780001e77983 */ /* 0x000ea20000300800 */
[----:B------:R-:W-:-:S03]  /*16260*/  @!P2 IADD3 R219, -R219, RZ, RZ ;  /* 0x000000ffdbdba210 */ /* 0x000fc60007ffe1ff */
[----:B------:R1:W-:Y:S01]  /*16270*/  STL [R1+0x84], R224 ;  /* 0x000084e001007387 */ /* 0x0003e20000100800 */
[----:B------:R-:W-:-:S03]  /*16280*/  IADD3 R251, -R251, RZ, RZ ;  /* 0x000000fffbfb7210 */ /* 0x000fc60007ffe1ff */
[----:B------:R1:W-:Y:S01]  /*16290*/  STL [R1+0x80], R223 ;  /* 0x000080df01007387 */ /* 0x0003e20000100800 */
[----:B------:R-:W-:-:S03]  /*162a0*/  @!P6 IMAD.IADD R233, R233, 0x1, -R247 ;  /* 0x00000001e9e9e824 */ /* 0x000fc600078e0af7 */
[----:B-1----:R-:W2:Y:S04]  /*162b0*/  LDL R224, [R1+0x4ea4] ;  /* 0x004ea40001e07983 */ /* 0x002ea80000100800 */
[----:B------:R-:W2:Y:S04]  /*162c0*/  LDL R223, [R1+0x4f24] ;  /* 0x004f240001df7983 */ /* 0x000ea80000100800 */
[----:B------:R1:W-:Y:S01]  /*162d0*/  STL [R1+0x7c], R225 ;  /* 0x00007ce101007387 */ /* 0x0003e20000100800 */
[C---:B------:R-:W-:Y:S02]  /*162e0*/  ISETP.GT.U32.AND P3, PT, R247.reuse, R220, PT ;  /* 0x000000dcf700720c */ /* 0x040fe40003f64070 */
[C---:B------:R-:W-:Y:S01]  /*162f0*/  ISETP.GT.U32.AND P5, PT, R247.reuse, R221, PT ;  /* 0x000000ddf700720c */ /* 0x040fe20003fa4070 */
[----:B-1----:R-:W2:Y:S04]  /*16300*/  LDL R225, [R1+0x4ee8] ;  /* 0x004ee80001e17983 */ /* 0x002ea80000100800 */
[----:B------:R1:W-:Y:S01]  /*16310*/  STL [R1+0x78], R252 ;  /* 0x000078fc01007387 */ /* 0x0003e20000100800 */
[----:B------:R-:W-:-:S02]  /*16320*/  ISETP.GT.U32.AND P0, PT, R247, R222, PT ;  /* 0x000000def700720c */ /* 0x000fc40003f04070 */
[C---:B------:R-:W-:Y:S02]  /*16330*/  ISETP.GT.U32.AND P1, PT, R247.reuse, R226, PT ;  /* 0x000000e2f700720c */ /* 0x040fe40003f24070 */
[C---:B------:R-:W-:Y:S01]  /*16340*/  ISETP.GT.U32.AND P2, PT, R247.reuse, R232, PT ;  /* 0x000000e8f700720c */ /* 0x040fe20003f44070 */
[----:B-1----:R-:W2:Y:S04]  /*16350*/  LDL R252, [R1+0x4f04] ;  /* 0x004f040001fc7983 */ /* 0x002ea80000100800 */
[----:B------:R1:W-:Y:S01]  /*16360*/  STL [R1+0x70], R234 ;  /* 0x000070ea01007387 */ /* 0x0003e20000100800 */
[----:B------:R-:W-:-:S03]  /*16370*/  ISETP.GT.U32.AND P6, PT, R247, R233, PT ;  /* 0x000000e9f700720c */ /* 0x000fc60003fc4070 */
[----:B------:R1:W-:Y:S02]  /*16380*/  STL [R1+0x74], R219 ;  /* 0x000074db01007387 */ /* 0x0003e40000100800 */
[----:B-1----:R-:W-:Y:S02]  /*16390*/  IMAD R234, R247, R251, R250 ;  /* 0x000000fbf7ea7224 */ /* 0x002fe400078e02fa */
[----:B------:R-:W2:Y:S04]  /*163a0*/  LDL.LU R219, [R1+0x5a50] ;  /* 0x005a500001db7983 */ /* 0x000ea80000300800 */
[----:B------:R-:W2:Y:S04]  /*163b0*/  LDL R250, [R1+0x4f34] ;  /* 0x004f340001fa7983 */ /* 0x000ea80000100800 */
[----:B------:R-:W2:Y:S04]  /*163c0*/  LDL.LU R251, [R1+0x380] ;  /* 0x0003800001fb7983 */ /* 0x000ea80000300800 */
[----:B------:R-:W2:Y:S02]  /*163d0*/  LDL R247, [R1+0x70] ;  /* 0x0000700001f77983 */ /* 0x000ea40000100800 */
[----:B--2---:R-:W-:-:S05]  /*163e0*/  @!P4 IMAD.MOV R247, RZ, RZ, -R247 ;  /* 0x000000fffff7c224 */ /* 0x004fca00078e0af7 */
[----:B------:R1:W-:Y:S02]  /*163f0*/  @!P4 STL [R1+0x70], R247 ;  /* 0x000070f70100c387 */ /* 0x0003e40000100800 */
[----:B-1----:R-:W-:-:S04]  /*16400*/  IABS R247, c[0x0][0x17c] ;  /* 0x00005f0000f77a13 */ /* 0x002fc80000000000 */
[C---:B------:R-:W-:Y:S01]  /*16410*/  ISETP.GT.U32.AND P4, PT, R247.reuse, R227, PT ;  /* 0x000000e3f700720c */ /* 0x040fe20003f84070 */
[--C-:B------:R-:W-:Y:S01]  /*16420*/  @!P3 IMAD.IADD R220, R220, 0x1, -R247.reuse ;  /* 0x00000001dcdcb824 */ /* 0x100fe200078e0af7 */
[----:B---3--:R-:W-:Y:S02]  /*16430*/  ISETP.GT.U32.AND P3, PT, R247, R228, PT ;  /* 0x000000e4f700720c */ /* 0x008fe40003f64070 */
[----:B------:R-:W-:Y:S01]  /*16440*/  @!P5 IADD3 R221, R221, -R247, RZ ;  /* 0x800000f7ddddd210 */ /* 0x000fe20007ffe0ff */
[--C-:B------:R-:W-:Y:S01]  /*16450*/  @!P0 IMAD.IADD R222, R222, 0x1, -R247.reuse ;  /* 0x00000001dede8824 */ /* 0x100fe200078e0af7 */
[C---:B----4-:R-:W-:Y:S01]  /*16460*/  ISETP.GT.U32.AND P5, PT, R247.reuse, R229, PT ;  /* 0x000000e5f700720c */ /* 0x050fe20003fa4070 */
[--C-:B------:R-:W-:Y:S01]  /*16470*/  @!P1 IMAD.IADD R226, R226, 0x1, -R247.reuse ;  /* 0x00000001e2e29824 */ /* 0x100fe200078e0af7 */
[C---:B------:R-:W-:Y:S02]  /*16480*/  ISETP.GT.U32.AND P0, PT, R247.reuse, R251, PT ;  /* 0x000000fbf700720c */ /* 0x040fe40003f04070 */
[----:B------:R-:W-:Y:S01]  /*16490*/  ISETP.GT.U32.AND P1, PT, R247, R230, PT ;  /* 0x000000e6f700720c */ /* 0x000fe20003f24070 */
[--C-:B------:R-:W-:Y:S01]  /*164a0*/  @!P6 IMAD.IADD R233, R233, 0x1, -R247.reuse ;  /* 0x00000001e9e9e824 */ /* 0x100fe200078e0af7 */
[----:B------:R-:W-:Y:S01]  /*164b0*/  ISETP.GE.AND P6, PT, R223, RZ, PT ;  /* 0x000000ffdf00720c */ /* 0x000fe20003fc6270 */
[----:B------:R-:W-:Y:S01]  /*164c0*/  @!P4 IMAD.IADD R227, R227, 0x1, -R247 ;  /* 0x00000001e3e3c824 */ /* 0x000fe200078e0af7 */
[----:B------:R-:W-:Y:S01]  /*164d0*/  ISETP.GE.AND P4, PT, R224, RZ, PT ;  /* 0x000000ffe000720c */ /* 0x000fe20003f86270 */
[----:B------:R-:W2:Y:S01]  /*164e0*/  LDL.LU R223, [R1+0x374] ;  /* 0x0003740001df7983 */ /* 0x000ea20000300800 */
[----:B------:R-:W-:-:S02]  /*164f0*/  @!P3 IADD3 R228, R228, -R247, RZ ;  /* 0x800000f7e4e4b210 */ /* 0x000fc40007ffe0ff */
[----:B------:R-:W-:Y:S01]  /*16500*/  ISETP.GE.AND P3, PT, R225, RZ, PT ;  /* 0x000000ffe100720c */ /* 0x000fe20003f66270 */
[----:B------:R-:W3:Y:S01]  /*16510*/  LDL.LU R224, [R1+0x370] ;  /* 0x0003700001e07983 */ /* 0x000ee20000300800 */
[--C-:B------:R-:W-:Y:S01]  /*16520*/  @!P5 IMAD.IADD R229, R229, 0x1, -R247.reuse ;  /* 0x00000001e5e5d824 */ /* 0x100fe200078e0af7 */
[----:B------:R-:W-:Y:S01]  /*16530*/  @!P2 IADD3 R232, R232, -R247, RZ ;  /* 0x800000f7e8e8a210 */ /* 0x000fe20007ffe0ff */
[----:B------:R-:W-:Y:S01]  /*16540*/  @!P0 IMAD.IADD R251, R251, 0x1, -R247 ;  /* 0x00000001fbfb8824 */ /* 0x000fe200078e0af7 */
[----:B------:R-:W4:Y:S01]  /*16550*/  LDL.LU R225, [R1+0x36c] ;  /* 0x00036c0001e17983 */ /* 0x000f220000300800 */
[----:B------:R-:W-:Y:S02]  /*16560*/  ISETP.GE.AND P5, PT, R252, RZ, PT ;  /* 0x000000fffc00720c */ /* 0x000fe40003fa6270 */
[----:B------:R-:W-:Y:S01]  /*16570*/  ISETP.GT.U32.AND P2, PT, R247, R231, PT ;  /* 0x000000e7f700720c */ /* 0x000fe20003f44070 */
[----:B------:R-:W2:Y:S01]  /*16580*/  LDL.LU R252, [R1+0x368] ;  /* 0x0003680001fc7983 */ /* 0x000ea20000300800 */
[----:B------:R-:W-:-:S03]  /*16590*/  @!P1 IADD3 R230, R230, -R247, RZ ;  /* 0x800000f7e6e69210 */ /* 0x000fc60007ffe0ff */
[----:B------:R-:W2:Y:S01]  /*165a0*/  LDL R247, [R1+0x4f3c] ;  /* 0x004f3c0001f77983 */ /* 0x000ea20000100800 */
[----:B------:R-:W-:Y:S01]  /*165b0*/  ISETP.GE.AND P0, PT, R250, RZ, PT ;  /* 0x000000fffa00720c */ /* 0x000fe20003f06270 */
[----:B------:R-:W-:Y:S02]  /*165c0*/  IMAD.MOV.U32 R250, RZ, RZ, R220 ;  /* 0x000000fffffa7224 */ /* 0x000fe400078e00dc */
[----:B------:R-:W3:Y:S01]  /*165d0*/  LDL.LU R220, [R1+0x5a4c] ;  /* 0x005a4c0001dc7983 */ /* 0x000ee20000300800 */
[----:B--2---:R-:W-:Y:S02]  /*165e0*/  ISETP.GE.AND P1, PT, R247, RZ, PT ;  /* 0x000000fff700720c */ /* 0x004fe40003f26270 */
[----:B------:R-:W-:-:S05]  /*165f0*/  IABS R247, c[0x0][0x17c] ;  /* 0x00005f0000f77a13 */ /* 0x000fca0000000000 */
[----:B------:R-:W-:Y:S01]  /*16600*/  @!P2 IMAD.IADD R231, R231, 0x1, -R247 ;  /* 0x00000001e7e7a824 */ /* 0x000fe200078e0af7 */
[----:B------:R-:W-:Y:S02]  /*16610*/  MOV R247, R221 ;  /* 0x000000dd00f77202 */ /* 0x000fe40000000f00 */
[----:B------:R-:W2:Y:S04]  /*16620*/  LDL.LU R221, [R1+0x5a48] ;  /* 0x005a480001dd7983 */ /* 0x000ea80000300800 */
[----:B------:R1:W-:Y:S02]  /*16630*/  STL [R1+0x68], R247 ;  /* 0x000068f701007387 */ /* 0x0003e40000100800 */
[----:B-1----:R-:W-:-:S04]  /*16640*/  IABS R247, c[0x0][0x17c] ;  /* 0x00005f0000f77a13 */ /* 0x002fc80000000000 */
[----:B------:R-:W-:Y:S02]  /*16650*/  ISETP.GT.U32.AND P2, PT, R247, R227, PT ;  /* 0x000000e3f700720c */ /* 0x000fe40003f44070 */
[----:B------:R-:W2:Y:S01]  /*16660*/  LDL R247, [R1+0x68] ;  /* 0x0000680001f77983 */ /* 0x000ea20000100800 */
[----:B------:R-:W-:-:S05]  /*16670*/  @!P6 IMAD.MOV R250, RZ, RZ, -R250 ;  /* 0x000000fffffae224 */ /* 0x000fca00078e0afa */
[----:B------:R1:W-:Y:S02]  /*16680*/  STL [R1+0x6c], R250 ;  /* 0x00006cfa01007387 */ /* 0x0003e40000100800 */
[----:B-1----:R-:W-:Y:S02]  /*16690*/  IMAD.MOV.U32 R250, RZ, RZ, R222 ;  /* 0x000000fffffa7224 */ /* 0x002fe400078e00de */
[----:B------:R-:W3:Y:S02]  /*166a0*/  LDL.LU R222, [R1+0x5a44] ;  /* 0x005a440001de7983 */ /* 0x000ee40000300800 */
[----:B------:R-:W-:Y:S01]  /*166b0*/  @!P3 IMAD.MOV R250, RZ, RZ, -R250 ;  /* 0x000000fffffab224 */ /* 0x000fe200078e0afa */
[----:B--2---:R-:W-:-:S05]  /*166c0*/  @!P4 IADD3 R247, -R247, RZ, RZ ;  /* 0x000000fff7f7c210 */ /* 0x004fca0007ffe1ff */
[----:B------:R1:W-:Y:S02]  /*166d0*/  @!P4 STL [R1+0x68], R247 ;  /* 0x000068f70100c387 */ /* 0x0003e40000100800 */
[----:B-1----:R-:W-:-:S04]  /*166e0*/  IABS R247, c[0x0][0x17c] ;  /* 0x00005f0000f77a13 */ /* 0x002fc80000000000 */
[----:B------:R-:W-:Y:S01]  /*166f0*/  ISETP.GT.U32.AND P4, PT, R247, R228, PT ;  /* 0x000000e4f700720c */ /* 0x000fe20003f84070 */
[----:B------:R-:W-:Y:S02]  /*16700*/  IMAD.MOV.U32 R247, RZ, RZ, R226 ;  /* 0x000000fffff77224 */ /* 0x000fe400078e00e2 */
[----:B------:R-:W2:Y:S04]  /*16710*/  LDL.LU R226, [R1+0x5a40] ;  /* 0x005a400001e27983 */ /* 0x000ea80000300800 */
[----:B------:R1:W-:Y:S02]  /*16720*/  STL [R1+0x60], R247 ;  /* 0x000060f701007387 */ /* 0x0003e40000100800 */
[----:B-1----:R-:W-:-:S04]  /*16730*/  IABS R247, c[0x0][0x17c] ;  /* 0x00005f0000f77a13 */ /* 0x002fc80000000000 */
[----:B------:R-:W-:Y:S02]  /*16740*/  ISETP.GT.U32.AND P3, PT, R247, R229, PT ;  /* 0x000000e5f700720c */ /* 0x000fe40003f64070 */
[----:B------:R-:W2:Y:S04]  /*16750*/  LDL R247, [R1+0x60] ;  /* 0x0000600001f77983 */ /* 0x000ea80000100800 */
[----:B------:R1:W-:Y:S02]  /*16760*/  STL [R1+0x64], R250 ;  /* 0x000064fa01007387 */ /* 0x0003e40000100800 */
[----:B-1----:R-:W-:Y:S02]  /*16770*/  MOV R250, R232 ;  /* 0x000000e800fa7202 */ /* 0x002fe40000000f00 */
[----:B------:R-:W3:Y:S02]  /*16780*/  LDL.LU R232, [R1+0x5a3c] ;  /* 0x005a3c0001e87983 */ /* 0x000ee40000300800 */
[----:B------:R-:W-:Y:S01]  /*16790*/  @!P0 IADD3 R250, -R250, RZ, RZ ;  /* 0x000000fffafa8210 */ /* 0x000fe20007ffe1ff */
[----:B--2---:R-:W-:-:S05]  /*167a0*/  @!P5 IMAD.MOV R247, RZ, RZ, -R247 ;  /* 0x000000fffff7d224 */ /* 0x004fca00078e0af7 */
[----:B------:R1:W-:Y:S02]  /*167b0*/  @!P5 STL [R1+0x60], R247 ;  /* 0x000060f70100d387 */ /* 0x0003e40000100800 */
[----:B-1----:R-:W-:-:S04]  /*167c0*/  IABS R247, c[0x0][0x17c] ;  /* 0x00005f0000f77a13 */ /* 0x002fc80000000000 */
[----:B------:R-:W-:Y:S01]  /*167d0*/  ISETP.GT.U32.AND P6, PT, R247, R251, PT ;  /* 0x000000fbf700720c */ /* 0x000fe20003fc4070 */
[----:B------:R-:W-:Y:S02]  /*167e0*/  IMAD.MOV.U32 R247, RZ, RZ, R233 ;  /* 0x000000fffff77224 */ /* 0x000fe400078e00e9 */
[----:B------:R-:W2:Y:S04]  /*167f0*/  LDL.LU R233, [R1+0x5a38] ;  /* 0x005a380001e97983 */ /* 0x000ea80000300800 */
[----:B------:R1:W-:Y:S04]  /*16800*/  STL [R1+0x58], R247 ;  /* 0x000058f701007387 */ /* 0x0003e80000100800 */
[----:B------:R3:W-:Y:S01]  /*16810*/  STL [R1+0x5c], R250 ;  /* 0x00005cfa01007387 */ /* 0x0007e20000100800 */
[----:B-1----:R-:W-:-:S04]  /*16820*/  IABS R247, c[0x0][0x17c] ;  /* 0x00005f0000f77a13 */ /* 0x002fc80000000000 */
[C---:B------:R-:W-:Y:S02]  /*16830*/  ISETP.GT.U32.AND P0, PT, R247.reuse, R230, PT ;  /* 0x000000e6f700720c */ /* 0x040fe40003f04070 */
[----:B------:R-:W-:Y:S02]  /*16840*/  ISETP.GT.U32.AND P5, PT, R247, R231, PT ;  /* 0x000000e7f700720c */ /* 0x000fe40003fa4070 */
[----:B------:R-:W2:Y:S01]  /*16850*/  LDL R247, [R1+0x58] ;  /* 0x0000580001f77983 */ /* 0x000ea20000100800 */
[----:B---3--:R-:W-:Y:S01]  /*16860*/  IADD3 R250, R246, 0x1f0, RZ ;  /* 0x000001f0f6fa7810 */ /* 0x008fe20007ffe0ff */
[----:B--2---:R-:W-:-:S05]  /*16870*/  @!P1 IMAD.MOV R247, RZ, RZ, -R247 ;  /* 0x000000fffff79224 */ /* 0x004fca00078e0af7 */
[----:B------:R1:W-:Y:S04]  /*16880*/  @!P1 STL [R1+0x58], R247 ;  /* 0x000058f701009387 */ /* 0x0003e80000100800 */
[----:B------:R-:W-:Y:S01]  /*16890*/  STL [R1+0x4c2c], R250 ;  /* 0x004c2cfa01007387 */ /* 0x000fe20000100800 */
[----:B-1----:R-:W-:-:S04]  /*168a0*/  IABS R247, c[0x0][0x17c] ;  /* 0x00005f0000f77a13 */ /* 0x002fc80000000000 */
[-C--:B------:R-:W-:Y:S01]  /*168b0*/  @!P4 IADD3 R228, R228, -R247.reuse, RZ ;  /* 0x800000f7e4e4c210 */ /* 0x080fe20007ffe0ff */
[--C-:B------:R-:W-:Y:S01]  /*168c0*/  @!P2 IMAD.IADD R227, R227, 0x1, -R247.reuse ;  /* 0x00000001e3e3a824 */ /* 0x100fe200078e0af7 */
[----:B------:R-:W-:Y:S01]  /*168d0*/  @!P0 IADD3 R230, R230, -R247, RZ ;  /* 0x800000f7e6e68210 */ /* 0x000fe20007ffe0ff */
[--C-:B------:R-:W-:Y:S01]  /*168e0*/  @!P3 IMAD.IADD R229, R229, 0x1, -R247.reuse ;  /* 0x00000001e5e5b824 */ /* 0x100fe200078e0af7 */
[----:B------:R-:W-:Y:S01]  /*168f0*/  ISETP.GT.U32.AND P1, PT, R247, R223, PT ;  /* 0x000000dff700720c */ /* 0x000fe20003f24070 */
[--C-:B------:R-:W-:Y:S01]  /*16900*/  @!P6 IMAD.IADD R251, R251, 0x1, -R247.reuse ;  /* 0x00000001fbfbe824 */ /* 0x100fe200078e0af7 */
[----:B------:R-:W-:Y:S01]  /*16910*/  ISETP.GT.U32.AND P2, PT, R247, R224, PT ;  /* 0x000000e0f700720c */ /* 0x000fe20003f44070 */
[----:B------:R-:W-:Y:S01]  /*16920*/  @!P5 IMAD.IADD R231, R231, 0x1, -R247 ;  /* 0x00000001e7e7d824 */ /* 0x000fe200078e0af7 */
[C---:B----4-:R-:W-:Y:S02]  /*16930*/  ISETP.GT.U32.AND P4, PT, R247.reuse, R225, PT ;  /* 0x000000e1f700720c */ /* 0x050fe40003f84070 */
[----:B------:R-:W-:-:S02]  /*16940*/  ISETP.GT.U32.AND P3, PT, R247, R252, PT ;  /* 0x000000fcf700720c */ /* 0x000fc40003f64070 */
[C---:B------:R-:W-:Y:S02]  /*16950*/  ISETP.GT.U32.AND P6, PT, R247.reuse, R233, PT ;  /* 0x000000e9f700720c */ /* 0x040fe40003fc4070 */
[----:B------:R-:W-:Y:S02]  /*16960*/  ISETP.GT.U32.AND P0, PT, R247, R232, PT ;  /* 0x000000e8f700720c */ /* 0x000fe40003f04070 */
[----:B------:R-:W2:Y:S02]  /*16970*/  LDL R247, [R1+0x4eb8] ;  /* 0x004eb80001f77983 */ /* 0x000ea40000100800 */
[----:B--2---:R-:W-:Y:S02]  /*16980*/  ISETP.GE.AND P5, PT, R247, RZ, PT ;  /* 0x000000fff700720c */ /* 0x004fe40003fa6270 */
[----:B------:R-:W-:-:S05]  /*16990*/  IABS R247, c[0x0][0x17c] ;  /* 0x00005f0000f77a13 */ /* 0x000fca0000000000 */
[----:B------:R-:W-:Y:S02]  /*169a0*/  @!P1 IMAD.IADD R223, R223, 0x1, -R247 ;  /* 0x00000001dfdf9824 */ /* 0x000fe400078e0af7 */
[----:B------:R-:W2:Y:S02]  /*169b0*/  LDL R247, [R1+0x4f00] ;  /* 0x004f000001f77983 */ /* 0x000ea40000100800 */
[----:B--2---:R-:W-:Y:S02]  /*169c0*/  ISETP.GE.AND P1, PT, R247, RZ, PT ;  /* 0x000000fff700720c */ /* 0x004fe40003f26270 */
[----:B------:R-:W-:-:S04]  /*169d0*/  IABS R247, c[0x0][0x17c] ;  /* 0x00005f0000f77a13 */ /* 0x000fc80000000000 */
[----:B------:R-:W-:Y:S02]  /*169e0*/  @!P2 IADD3 R224, R224, -R247, RZ ;  /* 0x800000f7e0e0a210 */ /* 0x000fe40007ffe0ff */
[----:B------:R-:W2:Y:S02]  /*169f0*/  LDL R247, [R1+0x4f1c] ;  /* 0x004f1c0001f77983 */ /* 0x000ea40000100800 */
[----:B--2---:R-:W-:Y:S02]  /*16a00*/  ISETP.GE.AND P2, PT, R247, RZ, PT ;  /* 0x000000fff700720c */ /* 0x004fe40003f46270 */
[----:B------:R-:W-:-:S05]  /*16a10*/  IABS R247, c[0x0][0x17c] ;  /* 0x00005f0000f77a13 */ /* 0x000fca0000000000 */
[----:B------:R-:W-:Y:S02]  /*16a20*/  @!P4 IMAD.IADD R225, R225, 0x1, -R247 ;  /* 0x00000001e1e1c824 */ /* 0x000fe400078e0af7 */
        /* <DEDUP_REMOVED lines=8> */
[----:B------:R-:W2:Y:S04]  /*16ab0*/  LDL R247, [R1+0x4ed0] ;  /* 0x004ed00001f77983 */ /* 0x000ea80000100800 */
[----:B------:R1:W-:Y:S04]  /*16ac0*/  STL [R1+0x54], R227 ;  /* 0x000054e301007387 */ /* 0x0003e80000100800 */
[----:B-1----:R-:W3:Y:S01]  /*16ad0*/  LDL.LU R227, [R1+0x5a34] ;  /* 0x005a340001e37983 */ /* 0x002ee20000300800 */
[----:B--2---:R-:W-:-:S02]  /*16ae0*/  ISETP.GE.AND P6, PT, R247, RZ, PT ;  /* 0x000000fff700720c */ /* 0x004fc40003fc6270 */
[----:B------:R-:W-:-:S05]  /*16af0*/  IABS R247, c[0x0][0x17c] ;  /* 0x00005f0000f77a13 */ /* 0x000fca0000000000 */
[----:B------:R-:W-:Y:S02]  /*16b00*/  @!P0 IMAD.IADD R232, R232, 0x1, -R247 ;  /* 0x00000001e8e88824 */ /* 0x000fe400078e0af7 */
[----:B------:R-:W2:Y:S04]  /*16b10*/  LDL R247, [R1+0x54] ;  /* 0x0000540001f77983 */ /* 0x000ea80000100800 */
[----:B------:R1:W-:Y:S04]  /*16b20*/  STL [R1+0x50], R228 ;  /* 0x000050e401007387 */ /* 0x0003e80000100800 */
[----:B-1----:R-:W4:Y:S01]  /*16b30*/  LDL.LU R228, [R1+0x5a30] ;  /* 0x005a300001e47983 */ /* 0x002f220000300800 */
[----:B--2---:R-:W-:-:S05]  /*16b40*/  @!P5 IMAD.MOV R247, RZ, RZ, -R247 ;  /* 0x000000fffff7d224 */ /* 0x004fca00078e0af7 */
[----:B------:R1:W-:Y:S02]  /*16b50*/  @!P5 STL [R1+0x54], R247 ;  /* 0x000054f70100d387 */ /* 0x0003e40000100800 */
[----:B-1----:R-:W-:-:S04]  /*16b60*/  IABS R247, c[0x0][0x17c] ;  /* 0x00005f0000f77a13 */ /* 0x002fc80000000000 */
[----:B------:R-:W-:Y:S02]  /*16b70*/  ISETP.GT.U32.AND P0, PT, R247, R223, PT ;  /* 0x000000dff700720c */ /* 0x000fe40003f04070 */
[----:B------:R-:W2:Y:S04]  /*16b80*/  LDL R247, [R1+0x50] ;  /* 0x0000500001f77983 */ /* 0x000ea80000100800 */
[----:B------:R1:W-:Y:S04]  /*16b90*/  STL [R1+0x4c], R229 ;  /* 0x00004ce501007387 */ /* 0x0003e80000100800 */
[----:B-1----:R-:W3:Y:S01]  /*16ba0*/  LDL.LU R229, [R1+0x5a2c] ;  /* 0x005a2c0001e57983 */ /* 0x002ee20000300800 */
[----:B--2---:R-:W-:-:S05]  /*16bb0*/  @!P1 IADD3 R247, -R247, RZ, RZ ;  /* 0x000000fff7f79210 */ /* 0x004fca0007ffe1ff */
[----:B------:R1:W-:Y:S02]  /*16bc0*/  @!P1 STL [R1+0x50], R247 ;  /* 0x000050f701009387 */ /* 0x0003e40000100800 */
[----:B-1----:R-:W-:-:S04]  /*16bd0*/  IABS R247, c[0x0][0x17c] ;  /* 0x00005f0000f77a13 */ /* 0x002fc80000000000 */
[----:B------:R-:W-:Y:S02]  /*16be0*/  ISETP.GT.U32.AND P1, PT, R247, R224, PT ;  /* 0x000000e0f700720c */ /* 0x000fe40003f24070 */
[----:B------:R-:W2:Y:S04]  /*16bf0*/  LDL R247, [R1+0x4c] ;  /* 0x00004c0001f77983 */ /* 0x000ea80000100800 */
[----:B------:R1:W-:Y:S04]  /*16c00*/  STL [R1+0x48], R251 ;  /* 0x000048fb01007387 */ /* 0x0003e80000100800 */
[----:B-1----:R-:W3:Y:S01]  /*16c10*/  LDL R251, [R1+0x4f78] ;  /* 0x004f780001fb7983 */ /* 0x002ee20000100800 */
[----:B--2---:R-:W-:-:S05]  /*16c20*/  @!P2 IMAD.MOV R247, RZ, RZ, -R247 ;  /* 0x000000fffff7a224 */ /* 0x004fca00078e0af7 */
[----:B------:R1:W-:Y:S02]  /*16c30*/  @!P2 STL [R1+0x4c], R247 ;  /* 0x00004cf70100a387 */ /* 0x0003e40000100800 */
[----:B-1----:R-:W-:-:S04]  /*16c40*/  IABS R247, c[0x0][0x17c] ;  /* 0x00005f0000f77a13 */ /* 0x002fc80000000000 */
[----:B------:R-:W-:Y:S02]  /*16c50*/  ISETP.GT.U32.AND P2, PT, R247, R225, PT ;  /* 0x000000e1f700720c */ /* 0x000fe40003f44070 */
[----:B------:R-:W2:Y:S04]  /*16c60*/  LDL R247, [R1+0x48] ;  /* 0x0000480001f77983 */ /* 0x000ea80000100800 */
[----:B------:R1:W-:Y:S04]  /*16c70*/  STL [R1+0x44], R230 ;  /* 0x000044e601007387 */ /* 0x0003e80000100800 */
[----:B-1----:R-:W3:Y:S01]  /*16c80*/  LDL.LU R230, [R1+0x5a28] ;  /* 0x005a280001e67983 */ /* 0x002ee20000300800 */
        /* <DEDUP_REMOVED lines=10> */
[C---:B------:R-:W-:Y:S02]  /*16d30*/  ISETP.GT.U32.AND P3, PT, R247.reuse, R233, PT ;  /* 0x000000e9f700720c */ /* 0x040fe40003f64070 */
[----:B------:R-:W-:Y:S02]  /*16d40*/  ISETP.GT.U32.AND P5, PT, R247, R232, PT ;  /* 0x000000e8f700720c */ /* 0x000fe40003fa4070 */
[----:B------:R-:W2:Y:S02]  /*16d50*/  LDL R247, [R1+0x40] ;  /* 0x0000400001f77983 */ /* 0x000ea40000100800 */
[----:B--2---:R-:W-:-:S05]  /*16d60*/  @!P6 IMAD.MOV R247, RZ, RZ, -R247 ;  /* 0x000000fffff7e224 */ /* 0x004fca00078e0af7 */
[----:B------:R1:W-:Y:S02]  /*16d70*/  @!P6 STL [R1+0x40], R247 ;  /* 0x000040f70100e387 */ /* 0x0003e40000100800 */
[----:B-1----:R-:W-:-:S04]  /*16d80*/  IABS R247, c[0x0][0x17c] ;  /* 0x00005f0000f77a13 */ /* 0x002fc80000000000 */
[----:B---3--:R-:W-:Y:S01]  /*16d90*/  ISETP.GT.U32.AND P6, PT, R247, R231, PT ;  /* 0x000000e7f700720c */ /* 0x008fe20003fc4070 */
[----:B------:R-:W-:Y:S02]  /*16da0*/  @!P0 IMAD.IADD R223, R223, 0x1, -R247 ;  /* 0x00000001dfdf8824 */ /* 0x000fe400078e0af7 */
[----:B------:R-:W2:Y:S02]  /*16db0*/  LDL R247, [R1+0x4f18] ;  /* 0x004f180001f77983 */ /* 0x000ea40000100800 */
[----:B--2---:R-:W-:Y:S02]  /*16dc0*/  ISETP.GE.AND P0, PT, R247, RZ, PT ;  /* 0x000000fff700720c */ /* 0x004fe40003f06270 */
[----:B------:R-:W-:-:S04]  /*16dd0*/  IABS R247, c[0x0][0x17c] ;  /* 0x00005f0000f77a13 */ /* 0x000fc80000000000 */
[-C--:B------:R-:W-:Y:S01]  /*16de0*/  @!P1 IADD3 R224, R224, -R247.reuse, RZ ;  /* 0x800000f7e0e09210 */ /* 0x080fe20007ffe0ff */
[--C-:B------:R-:W-:Y:S01]  /*16df0*/  @!P2 IMAD.IADD R225, R225, 0x1, -R247.reuse ;  /* 0x00000001e1e1a824 */ /* 0x100fe200078e0af7 */
[----:B------:R-:W-:Y:S01]  /*16e00*/  @!P3 IADD3 R233, R233, -R247, RZ ;  /* 0x800000f7e9e9b210 */ /* 0x000fe20007ffe0ff */
[--C-:B------:R-:W-:Y:S01]  /*16e10*/  @!P4 IMAD.IADD R252, R252, 0x1, -R247.reuse ;  /* 0x00000001fcfcc824 */ /* 0x100fe200078e0af7 */
[C---:B------:R-:W-:Y:S01]  /*16e20*/  ISETP.GT.U32.AND P1, PT, R247.reuse, R230, PT ;  /* 0x000000e6f700720c */ /* 0x040fe20003f24070 */
[----:B------:R-:W-:Y:S01]  /*16e30*/  @!P5 IMAD.IADD R232, R232, 0x1, -R247 ;  /* 0x00000001e8e8d824 */ /* 0x000fe200078e0af7 */
[C---:B------:R-:W-:Y:S02]  /*16e40*/  ISETP.GT.U32.AND P2, PT, R247.reuse, R229, PT ;  /* 0x000000e5f700720c */ /* 0x040fe40003f44070 */
[C---:B----4-:R-:W-:Y:S02]  /*16e50*/  ISETP.GT.U32.AND P4, PT, R247.reuse, R228, PT ;  /* 0x000000e4f700720c */ /* 0x050fe40003f84070 */
[----:B------:R-:W-:-:S02]  /*16e60*/  ISETP.GT.U32.AND P3, PT, R247, R227, PT ;  /* 0x000000e3f700720c */ /* 0x000fc40003f64070 */
[----:B------:R-:W2:Y:S02]  /*16e70*/  LDL R247, [R1+0x4f30] ;  /* 0x004f300001f77983 */ /* 0x000ea40000100800 */
[----:B--2---:R-:W-:Y:S02]  /*16e80*/  ISETP.GE.AND P5, PT, R247, RZ, PT ;  /* 0x000000fff700720c */ /* 0x004fe40003fa6270 */
[----:B------:R-:W-:-:S04]  /*16e90*/  IABS R247, c[0x0][0x17c] ;  /* 0x00005f0000f77a13 */ /* 0x000fc80000000000 */
[----:B------:R-:W-:Y:S01]  /*16ea0*/  @!P1 IADD3 R230, R230, -R247, RZ ;  /* 0x800000f7e6e69210 */ /* 0x000fe20007ffe0ff */
[----:B------:R-:W-:Y:S01]  /*16eb0*/  @!P6 IMAD.IADD R231, R231, 0x1, -R247 ;  /* 0x00000001e7e7e824 */ /* 0x000fe200078e0af7 */
[----:B------:R-:W-:Y:S02]  /*16ec0*/  ISETP.GT.U32.AND P6, PT, R247, R226, PT ;  /* 0x000000e2f700720c */ /* 0x000fe40003fc4070 */
[----:B------:R-:W2:Y:S02]  /*16ed0*/  LDL R247, [R1+0x4f70] ;  /* 0x004f700001f77983 */ /* 0x000ea40000100800 */
[----:B--2---:R-:W-:Y:S02]  /*16ee0*/  ISETP.GE.AND P1, PT, R247, RZ, PT ;  /* 0x000000fff700720c */ /* 0x004fe40003f26270 */
[----:B------:R-:W-:-:S05]  /*16ef0*/  IABS R247, c[0x0][0x17c] ;  /* 0x00005f0000f77a13 */ /* 0x000fca0000000000 */
[--C-:B------:R-:W-:Y:S02]  /*16f00*/  @!P2 IMAD.IADD R229, R229, 0x1, -R247.reuse ;  /* 0x00000001e5e5a824 */ /* 0x100fe400078e0af7 */
[----:B------:R-:W-:Y:S02]  /*16f10*/  @!P4 IMAD.IADD R228, R228, 0x1, -R247 ;  /* 0x00000001e4e4c824 */ /* 0x000fe400078e0af7 */
[----:B------:R-:W2:Y:S02]  /*16f20*/  LDL R247, [R1+0x4ee4] ;  /* 0x004ee40001f77983 */ /* 0x000ea40000100800 */
[----:B--2---:R-:W-:Y:S02]  /*16f30*/  ISETP.GE.AND P4, PT, R247, RZ, PT ;  /* 0x000000fff700720c */ /* 0x004fe40003f86270 */
[----:B------:R-:W-:-:S04]  /*16f40*/  IABS R247, c[0x0][0x17c] ;  /* 0x00005f0000f77a13 */ /* 0x000fc80000000000 */
[----:B------:R-:W-:Y:S02]  /*16f50*/  @!P3 IADD3 R227, R227, -R247, RZ ;  /* 0x800000f7e3e3b210 */ /* 0x000fe40007ffe0ff */
[----:B------:R-:W2:Y:S02]  /*16f60*/  LDL R247, [R1+0x4f2c] ;  /* 0x004f2c0001f77983 */ /* 0x000ea40000100800 */
[----:B--2---:R-:W-:Y:S01]  /*16f70*/  ISETP.GE.AND P3, PT, R247, RZ, PT ;  /* 0x000000fff700720c */ /* 0x004fe20003f66270 */
[----:B------:R-:W-:Y:S02]  /*16f80*/  IMAD.MOV.U32 R247, RZ, RZ, R223 ;  /* 0x000000fffff77224 */ /* 0x000fe400078e00df */
[----:B------:R-:W2:Y:S04]  /*16f90*/  LDL.LU R223, [R1+0x5a20] ;  /* 0x005a200001df7983 */ /* 0x000ea80000300800 */
[----:B------:R1:W-:Y:S02]  /*16fa0*/  STL [R1+0x3c], R247 ;  /* 0x00003cf701007387 */ /* 0x0003e40000100800 */
[----:B-1----:R-:W-:-:S04]  /*16fb0*/  IABS R247, c[0x0][0x17c] ;  /* 0x00005f0000f77a13 */ /* 0x002fc80000000000 */
[----:B------:R-:W-:Y:S02]  /*16fc0*/  @!P6 IADD3 R226, R226, -R247, RZ ;  /* 0x800000f7e2e2e210 */ /* 0x000fe40007ffe0ff */
[----:B------:R-:W3:Y:S04]  /*16fd0*/  LDL R247, [R1+0x3c] ;  /* 0x00003c0001f77983 */ /* 0x000ee80000100800 */
[----:B------:R1:W-:Y:S04]  /*16fe0*/  STL [R1+0x38], R224 ;  /* 0x000038e001007387 */ /* 0x0003e80000100800 */
[----:B-1----:R-:W4:Y:S01]  /*16ff0*/  LDL.LU R224, [R1+0x5a1c] ;  /* 0x005a1c0001e07983 */ /* 0x002f220000300800 */
[----:B---3--:R-:W-:-:S05]  /*17000*/  @!P0 IMAD.MOV R247, RZ, RZ, -R247 ;  /* 0x000000fffff78224 */ /* 0x008fca00078e0af7 */
[----:B------:R1:W-:Y:S02]  /*17010*/  @!P0 STL [R1+0x3c], R247 ;  /* 0x00003cf701008387 */ /* 0x0003e40000100800 */
[----:B-1----:R-:W-:-:S04]  /*17020*/  IABS R247, c[0x0][0x17c] ;  /* 0x00005f0000f77a13 */ /* 0x002fc80000000000 */
[----:B------:R-:W-:Y:S02]  /*17030*/  ISETP.GT.U32.AND P0, PT, R247, R231, PT ;  /* 0x000000e7f700720c */ /* 0x000fe40003f04070 */
[----:B------:R-:W3:Y:S01]  /*17040*/  LDL R247, [R1+0x38] ;  /* 0x0000380001f77983 */ /* 0x000ee20000100800 */
[----:B------:R-:W-:Y:S02]  /*17050*/  ISETP.GE.AND P2, PT, R251, RZ, PT ;  /* 0x000000fffb00720c */ /* 0x000fe40003f46270 */
[----:B------:R-:W-:Y:S02]  /*17060*/  @!P1 IADD3 R225, -R225, RZ, RZ ;  /* 0x000000ffe1e19210 */ /* 0x000fe40007ffe1ff */
[----:B------:R-:W-:-:S05]  /*17070*/  IABS R250, R250 ;  /* 0x000000fa00fa7213 */ /* 0x000fca0000000000 */
[----:B------:R-:W-:-:S04]  /*17080*/  IMAD.HI.U32 R251, R248, R250, RZ ;  /* 0x000000faf8fb7227 */ /* 0x000fc800078e00ff */
[----:B------:R-:W-:Y:S02]  /*17090*/  @!P2 IMAD.MOV R252, RZ, RZ, -R252 ;  /* 0x000000fffffca224 */ /* 0x000fe400078e0afc */
[----:B------:R-:W-:Y:S02]  /*170a0*/  IMAD.MOV R251, RZ, RZ, -R251 ;  /* 0x000000fffffb7224 */ /* 0x000fe400078e0afb */
[----:B---3--:R-:W-:-:S05]  /*170b0*/  @!P5 IMAD.MOV R247, RZ, RZ, -R247 ;  /* 0x000000fffff7d224 */ /* 0x008fca00078e0af7 */
[----:B------:R-:W-:Y:S04]  /*170c0*/  @!P5 STL [R1+0x38], R247 ;  /* 0x000038f70100d387 */ /* 0x000fe80000100800 */
[----:B------:R1:W-:Y:S02]  /*170d0*/  STL [R1+0x34], R225 ;  /* 0x000034e101007387 */ /* 0x0003e40000100800 */
[----:B-1----:R-:W-:Y:S01]  /*170e0*/  IMAD.MOV.U32 R225, RZ, RZ, R233 ;  /* 0x000000ffffe17224 */ /* 0x002fe200078e00e9 */
[----:B------:R-:W-:Y:S01]  /*170f0*/  IABS R247, c[0x0][0x17c] ;  /* 0x00005f0000f77a13 */ /* 0x000fe20000000000 */
[----:B------:R-:W3:Y:S03]  /*17100*/  LDL R233, [R1+0x4f4c] ;  /* 0x004f4c0001e97983 */ /* 0x000ee60000100800 */
[----:B------:R-:W-:Y:S01]  /*17110*/  @!P4 IADD3 R225, -R225, RZ, RZ ;  /* 0x000000ffe1e1c210 */ /* 0x000fe20007ffe1ff */
[----:B------:R1:W-:Y:S01]  /*17120*/  STL [R1+0x30], R252 ;  /* 0x000030fc01007387 */ /* 0x0003e20000100800 */
[----:B------:R-:W-:-:S02]  /*17130*/  ISETP.GT.U32.AND P5, PT, R247, R230, PT ;  /* 0x000000e6f700720c */ /* 0x000fc40003fa4070 */
[C---:B------:R-:W-:Y:S02]  /*17140*/  ISETP.GT.U32.AND P1, PT, R247.reuse, R229, PT ;  /* 0x000000e5f700720c */ /* 0x040fe40003f24070 */
[C---:B------:R-:W-:Y:S02]  /*17150*/  ISETP.GT.U32.AND P2, PT, R247.reuse, R228, PT ;  /* 0x000000e4f700720c */ /* 0x040fe40003f44070 */
[C---:B------:R-:W-:Y:S01]  /*17160*/  ISETP.GT.U32.AND P4, PT, R247.reuse, R227, PT ;  /* 0x000000e3f700720c */ /* 0x040fe20003f84070 */
[----:B-1----:R-:W2:Y:S01]  /*17170*/  LDL R252, [R1+0x4f6c] ;  /* 0x004f6c0001fc7983 */ /* 0x002ea20000100800 */
[----:B------:R-:W-:-:S03]  /*17180*/  ISETP.GT.U32.AND P6, PT, R247, R226, PT ;  /* 0x000000e2f700720c */ /* 0x000fc60003fc4070 */
[----:B------:R1:W-:Y:S04]  /*17190*/  STL [R1+0x28], R232 ;  /* 0x000028e801007387 */ /* 0x0003e80000100800 */
[----:B------:R4:W-:Y:S01]  /*171a0*/  STL [R1+0x2c], R225 ;  /* 0x00002ce101007387 */ /* 0x0009e20000100800 */
[----:B-1----:R-:W-:-:S03]  /*171b0*/  IMAD R232, R247, R251, R250 ;  /* 0x000000fbf7e87224 */ /* 0x002fc600078e02fa */
[----:B----4-:R-:W4:Y:S04]  /*171c0*/  LDL.LU R225, [R1+0x5a18] ;  /* 0x005a180001e17983 */ /* 0x010f280000300800 */
[----:B------:R-:W2:Y:S04]  /*171d0*/  LDL R247, [R1+0x28] ;  /* 0x0000280001f77983 */ /* 0x000ea80000100800 */
[----:B------:R-:W3:Y:S04]  /*171e0*/  LDL R251, [R1+0x4f98] ;  /* 0x004f980001fb7983 */ /* 0x000ee80000100800 */
[----:B------:R-:W3:Y:S01]  /*171f0*/  LDL R250, [R1+0x4efc] ;  /* 0x004efc0001fa7983 */ /* 0x000ee20000100800 */
[----:B--2---:R-:W-:-:S05]  /*17200*/  @!P3 IMAD.MOV R247, RZ, RZ, -R247 ;  /* 0x000000fffff7b224 */ /* 0x004fca00078e0af7 */
[----:B------:R1:W-:Y:S02]  /*17210*/  @!P3 STL [R1+0x28], R247 ;  /* 0x000028f70100b387 */ /* 0x0003e40000100800 */
[----:B-1----:R-:W-:-:S04]  /*17220*/  IABS R247, c[0x0][0x17c] ;  /* 0x00005f0000f77a13 */ /* 0x002fc80000000000 */
[-C--:B------:R-:W-:Y:S01]  /*17230*/  @!P5 IADD3 R230, R230, -R247.reuse, RZ ;  /* 0x800000f7e6e6d210 */ /* 0x080fe20007ffe0ff */
[--C-:B------:R-:W-:Y:S01]  /*17240*/  @!P0 IMAD.IADD R231, R231, 0x1, -R247.reuse ;  /* 0x00000001e7e78824 */ /* 0x100fe200078e0af7 */
[----:B------:R-:W-:Y:S01]  /*17250*/  @!P4 IADD3 R227, R227, -R247, RZ ;  /* 0x800000f7e3e3c210 */ /* 0x000fe20007ffe0ff */
[--C-:B------:R-:W-:Y:S01]  /*17260*/  @!P1 IMAD.IADD R229, R229, 0x1, -R247.reuse ;  /* 0x00000001e5e59824 */ /* 0x100fe200078e0af7 */
[C---:B----4-:R-:W-:Y:S01]  /*17270*/  ISETP.GT.U32.AND P3, PT, R247.reuse, R225, PT ;  /* 0x000000e1f700720c */ /* 0x050fe20003f64070 */
[--C-:B------:R-:W-:Y:S01]  /*17280*/  @!P2 IMAD.IADD R228, R228, 0x1, -R247.reuse ;  /* 0x00000001e4e4a824 */ /* 0x100fe200078e0af7 */
[C---:B------:R-:W-:Y:S01]  /*17290*/  ISETP.GT.U32.AND P0, PT, R247.reuse, R224, PT ;  /* 0x000000e0f700720c */ /* 0x040fe20003f04070 */
[----:B------:R-:W-:Y:S01]  /*172a0*/  @!P6 IMAD.IADD R226, R226, 0x1, -R247 ;  /* 0x00000001e2e2e824 */ /* 0x000fe200078e0af7 */
[C---:B------:R-:W-:Y:S02]  /*172b0*/  ISETP.GT.U32.AND P5, PT, R247.reuse, R223, PT ;  /* 0x000000dff700720c */ /* 0x040fe40003fa4070 */
[----:B------:R-:W-:-:S02]  /*172c0*/  ISETP.GT.U32.AND P1, PT, R247, R222, PT ;  /* 0x000000def700720c */ /* 0x000fc40003f24070 */
[C---:B------:R-:W-:Y:S02]  /*172d0*/  ISETP.GT.U32.AND P2, PT, R247.reuse, R221, PT ;  /* 0x000000ddf700720c */ /* 0x040fe40003f44070 */
[----:B------:R-:W-:Y:S02]  /*172e0*/  ISETP.GT.U32.AND P4, PT, R247, R220, PT ;  /* 0x000000dcf700720c */ /* 0x000fe40003f84070 */
[----:B------:R-:W2:Y:S02]  /*172f0*/  LDL R247, [R1+0x4f50] ;  /* 0x004f500001f77983 */ /* 0x000ea40000100800 */
[----:B--2---:R-:W-:Y:S02]  /*17300*/  ISETP.GE.AND P6, PT, R247, RZ, PT ;  /* 0x000000fff700720c */ /* 0x004fe40003fc6270 */
[----:B------:R-:W-:-:S05]  /*17310*/  IABS R247, c[0x0][0x17c] ;  /* 0x00005f0000f77a13 */ /* 0x000fca0000000000 */
[----:B------:R-:W-:Y:S02]  /*17320*/  @!P3 IMAD.IADD R225, R225, 0x1, -R247 ;  /* 0x00000001e1e1b824 */ /* 0x000fe400078e0af7 */
[----:B------:R-:W2:Y:S04]  /*17330*/  LDL R247, [R1+0x4f90] ;  /* 0x004f900001f77983 */ /* 0x000ea80000100800 */
[----:B------:R-:W-:-:S05]  /*17340*/  @!P6 IMAD.MOV R231, RZ, RZ, -R231 ;  /* 0x000000ffffe7e224 */ /* 0x000fca00078e0ae7 */
[----:B------:R1:W-:Y:S01]  /*17350*/  STL [R1+0x24], R231 ;  /* 0x000024e701007387 */ /* 0x0003e20000100800 */
[----:B--2---:R-:W-:Y:S02]  /*17360*/  ISETP.GE.AND P3, PT, R247, RZ, PT ;  /* 0x000000fff700720c */ /* 0x004fe40003f66270 */
[----:B------:R-:W-:-:S04]  /*17370*/  IABS R247, c[0x0][0x17c] ;  /* 0x00005f0000f77a13 */ /* 0x000fc80000000000 */
[----:B------:R-:W-:-:S07]  /*17380*/  @!P0 IADD3 R224, R224, -R247, RZ ;  /* 0x800000f7e0e08210 */ /* 0x000fce0007ffe0ff */
[----:B------:R-:W-:Y:S01]  /*17390*/  @!P3 IADD3 R230, -R230, RZ, RZ ;  /* 0x000000ffe6e6b210 */ /* 0x000fe20007ffe1ff */
[----:B------:R-:W-:Y:S01]  /*173a0*/  @!P5 IMAD.IADD R223, R223, 0x1, -R247 ;  /* 0x00000001dfdfd824 */ /* 0x000fe200078e0af7 */
[----:B---3--:R-:W-:-:S03]  /*173b0*/  ISETP.GE.AND P0, PT, R251, RZ, PT ;  /* 0x000000fffb00720c */ /* 0x008fc60003f06270 */
[----:B------:R2:W-:Y:S01]  /*173c0*/  STL [R1+0x20], R230 ;  /* 0x000020e601007387 */ /* 0x0005e20000100800 */
[----:B------:R-:W-:-:S03]  /*173d0*/  ISETP.GE.AND P5, PT, R250, RZ, PT ;  /* 0x000000fffa00720c */ /* 0x000fc60003fa6270 */
[----:B-1----:R-:W3:Y:S04]  /*173e0*/  LDL R231, [R1+0x4f8c] ;  /* 0x004f8c0001e77983 */ /* 0x002ee80000100800 */
[----:B------:R-:W4:Y:S04]  /*173f0*/  LDL R251, [R1+0x4ab0] ;  /* 0x004ab00001fb7983 */ /* 0x000f280000100800 */
[----:B--2---:R-:W2:Y:S04]  /*17400*/  LDL R230, [R1+0x4fac] ;  /* 0x004fac0001e67983 */ /* 0x004ea80000100800 */
[----:B------:R-:W2:Y:S01]  /*17410*/  LDL R250, [R1+0x4f38] ;  /* 0x004f380001fa7983 */ /* 0x000ea20000100800 */
[----:B------:R-:W-:Y:S01]  /*17420*/  @!P1 IMAD.IADD R222, R222, 0x1, -R247 ;  /* 0x00000001dede9824 */ /* 0x000fe200078e0af7 */
[----:B------:R-:W-:-:S02]  /*17430*/  ISETP.GE.AND P1, PT, R233, RZ, PT ;  /* 0x000000ffe900720c */ /* 0x000fc40003f26270 */
[----:B------:R-:W2:Y:S01]  /*17440*/  LDL R233, [R1+0x4f68] ;  /* 0x004f680001e97983 */ /* 0x000ea20000100800 */
[----:B------:R-:W-:Y:S01]  /*17450*/  @!P2 IADD3 R221, R221, -R247, RZ ;  /* 0x800000f7dddda210 */ /* 0x000fe20007ffe0ff */
[----:B------:R-:W-:Y:S01]  /*17460*/  @!P4 IMAD.IADD R220, R220, 0x1, -R247 ;  /* 0x00000001dcdcc824 */ /* 0x000fe200078e0af7 */
[----:B------:R-:W-:Y:S02]  /*17470*/  ISETP.GE.AND P2, PT, R252, RZ, PT ;  /* 0x000000fffc00720c */ /* 0x000fe40003f46270 */
[C---:B------:R-:W-:Y:S02]  /*17480*/  ISETP.GT.U32.AND P4, PT, R247.reuse, R225, PT ;  /* 0x000000e1f700720c */ /* 0x040fe40003f84070 */
[C---:B------:R-:W-:Y:S01]  /*17490*/  ISETP.GT.U32.AND P3, PT, R247.reuse, R224, PT ;  /* 0x000000e0f700720c */ /* 0x040fe20003f64070 */
[----:B------:R-:W-:Y:S02]  /*174a0*/  @!P0 IMAD.MOV R229, RZ, RZ, -R229 ;  /* 0x000000ffffe58224 */ /* 0x000fe400078e0ae5 */
[----:B------:R-:W-:Y:S01]  /*174b0*/  @!P5 IMAD.MOV R228, RZ, RZ, -R228 ;  /* 0x000000ffffe4d224 */ /* 0x000fe200078e0ae4 */
[----:B------:R-:W-:-:S02]  /*174c0*/  ISETP.GT.U32.AND P5, PT, R247, R220, PT ;  /* 0x000000dcf700720c */ /* 0x000fc40003fa4070 */
[----:B------:R-:W-:Y:S03]  /*174d0*/  STL [R1+0x1c], R229 ;  /* 0x00001ce501007387 */ /* 0x000fe60000100800 */
[----:B------:R-:W-:Y:S01]  /*174e0*/  @!P2 IMAD.MOV R226, RZ, RZ, -R226 ;  /* 0x000000ffffe2a224 */ /* 0x000fe200078e0ae2 */
[----:B------:R-:W-:Y:S01]  /*174f0*/  ISETP.GT.U32.AND P2, PT, R247, R219, PT ;  /* 0x000000dbf700720c */ /* 0x000fe20003f44070 */
[----:B------:R-:W-:Y:S01]  /*17500*/  @!P4 IMAD.IADD R225, R225, 0x1, -R247 ;  /* 0x00000001e1e1c824 */ /* 0x000fe200078e0af7 */
[C---:B------:R-:W-:Y:S01]  /*17510*/  ISETP.GT.U32.AND P4, PT, R247.reuse, R218, PT ;  /* 0x000000daf700720c */ /* 0x040fe20003f84070 */
[----:B------:R-:W2:Y:S01]  /*17520*/  LDL R252, [R1+0x4f88] ;  /* 0x004f880001fc7983 */ /* 0x000ea20000100800 */
[----:B------:R-:W-:Y:S02]  /*17530*/  @!P3 IADD3 R224, R224, -R247, RZ ;  /* 0x800000f7e0e0b210 */ /* 0x000fe40007ffe0ff */
[----:B------:R-:W-:-:S02]  /*17540*/  ISETP.GT.U32.AND P3, PT, R247, R217, PT ;  /* 0x000000d9f700720c */ /* 0x000fc40003f64070 */
[C---:B------:R-:W-:Y:S01]  /*17550*/  ISETP.GT.U32.AND P0, PT, R247.reuse, R223, PT ;  /* 0x000000dff700720c */ /* 0x040fe20003f04070 */
[----:B------:R-:W-:Y:S01]  /*17560*/  @!P5 IMAD.IADD R220, R220, 0x1, -R247 ;  /* 0x00000001dcdcd824 */ /* 0x000fe200078e0af7 */
[----:B------:R-:W-:-:S03]  /*17570*/  ISETP.GT.U32.AND P6, PT, R247, R222, PT ;  /* 0x000000def700720c */ /* 0x000fc60003fc4070 */
[--C-:B------:R-:W-:Y:S02]  /*17580*/  @!P2 IMAD.IADD R219, R219, 0x1, -R247.reuse ;  /* 0x00000001dbdba824 */ /* 0x100fe400078e0af7 */
[----:B------:R-:W-:Y:S02]  /*17590*/  @!P4 IADD3 R218, R218, -R247, RZ ;  /* 0x800000f7dadac210 */ /* 0x000fe40007ffe0ff */
[----:B------:R-:W-:Y:S02]  /*175a0*/  @!P1 IADD3 R227, -R227, RZ, RZ ;  /* 0x000000ffe3e39210 */ /* 0x000fe40007ffe1ff */
[--C-:B------:R-:W-:Y:S01]  /*175b0*/  @!P3 IMAD.IADD R217, R217, 0x1, -R247.reuse ;  /* 0x00000001d9d9b824 */ /* 0x100fe200078e0af7 */
[----:B------:R-:W-:Y:S01]  /*175c0*/  STL [R1+0x18], R228 ;  /* 0x000018e401007387 */ /* 0x000fe20000100800 */
[--C-:B------:R-:W-:Y:S01]  /*175d0*/  @!P0 IMAD.IADD R223, R223, 0x1, -R247.reuse ;  /* 0x00000001dfdf8824 */ /* 0x100fe200078e0af7 */
[----:B------:R-:W-:Y:S02]  /*175e0*/  ISETP.GT.U32.AND P0, PT, R247, R216, PT ;  /* 0x000000d8f700720c */ /* 0x000fe40003f04070 */
[----:B------:R1:W-:Y:S01]  /*175f0*/  STL [R1+0x14], R227 ;  /* 0x000014e301007387 */ /* 0x0003e20000100800 */
[----:B------:R-:W-:Y:S01]  /*17600*/  @!P6 IMAD.IADD R222, R222, 0x1, -R247 ;  /* 0x00000001dedee824 */ /* 0x000fe200078e0af7 */
[----:B-1----:R-:W-:-:S05]  /*17610*/  IADD3 R227, R246, 0x1f1, RZ ;  /* 0x000001f1f6e37810 */ /* 0x002fca0007ffe0ff */
[----:B------:R-:W-:Y:S04]  /*17620*/  STL [R1+0x4c20], R227 ;  /* 0x004c20e301007387 */ /* 0x000fe80000100800 */
[----:B------:R-:W-:Y:S04]  /*17630*/  STL [R1+0x10], R226 ;  /* 0x000010e201007387 */ /* 0x000fe80000100800 */
[----:B------:R-:W2:Y:S01]  /*17640*/  LDL R228, [R1+0x52a8] ;  /* 0x0052a80001e47983 */ /* 0x000ea20000100800 */
[----:B------:R-:W-:Y:S01]  /*17650*/  @!P0 IMAD.IADD R216, R216, 0x1, -R247 ;  /* 0x00000001d8d88824 */ /* 0x000fe200078e0af7 */
[----:B---3--:R-:W-:-:S02]  /*17660*/  ISETP.GE.AND P2, PT, R231, RZ, PT ;  /* 0x000000ffe700720c */ /* 0x008fc40003f46270 */
[----:B----4-:R-:W-:Y:S02]  /*17670*/  ISETP.GE.AND P4, PT, R251, RZ, PT ;  /* 0x000000fffb00720c */ /* 0x010fe40003f86270 */
[----:B--2---:R-:W-:Y:S02]  /*17680*/  ISETP.GE.AND P5, PT, R230, RZ, PT ;  /* 0x000000ffe600720c */ /* 0x004fe40003fa6270 */
[----:B------:R-:W-:-:S07]  /*17690*/  ISETP.GE.AND P3, PT, R250, RZ, PT ;  /* 0x000000fffa00720c */ /* 0x000fce0003f66270 */
[----:B------:R-:W-:Y:S02]  /*176a0*/  @!P2 IADD3 R224, -R224, RZ, RZ ;  /* 0x000000ffe0e0a210 */ /* 0x000fe40007ffe1ff */
[----:B------:R-:W-:Y:S02]  /*176b0*/  @!P4 IMAD.MOV R223, RZ, RZ, -R223 ;  /* 0x000000ffffdfc224 */ /* 0x000fe400078e0adf */
[----:B------:R-:W-:Y:S02]  /*176c0*/  @!P5 IMAD.MOV R225, RZ, RZ, -R225 ;  /* 0x000000ffffe1d224 */ /* 0x000fe400078e0ae1 */
[----:B------:R-:W-:-:S03]  /*176d0*/  @!P3 IADD3 R222, -R222, RZ, RZ ;  /* 0x000000ffdedeb210 */ /* 0x000fc60007ffe1ff */
[----:B------:R-:W-:Y:S04]  /*176e0*/  STL [R1+0xc], R225 ;  /* 0x00000ce101007387 */ /* 0x000fe80000100800 */
[----:B------:R-:W2:Y:S01]  /*176f0*/  LDL R229, [R1+0x4f28] ;  /* 0x004f280001e57983 */ /* 0x000ea20000100800 */
[----:B------:R-:W-:-:S03]  /*17700*/  ISETP.GE.AND P0, PT, R233, RZ, PT ;  /* 0x000000ffe900720c */ /* 0x000fc60003f06270 */
[----:B------:R-:W-:Y:S04]  /*17710*/  STL [R1+0x8], R224 ;  /* 0x000008e001007387 */ /* 0x000fe80000100800 */
[----:B------:R-:W-:Y:S04]  /*17720*/  STL [R1+0x4], R223 ;  /* 0x000004df01007387 */ /* 0x000fe80000100800 */
[----:B------:R-:W3:Y:S04]  /*17730*/  LDL R230, [R1+0x4f48] ;  /* 0x004f480001e67983 */ /* 0x000ee80000100800 */
[----:B------:R-:W4:Y:S04]  /*17740*/  LDL R231, [R1+0x4f58] ;  /* 0x004f580001e77983 */ /* 0x000f280000100800 */
[----:B------:R-:W2:Y:S04]  /*17750*/  LDL R250, [R1+0x4f84] ;  /* 0x004f840001fa7983 */ /* 0x000ea80000100800 */
[----:B------:R-:W-:Y:S04]  /*17760*/  STL [R1], R222 ;  /* 0x000000de01007387 */ /* 0x000fe80000100800 */
[----:B------:R-:W2:Y:S01]  /*17770*/  LDL R233, [R1+0x4fa8] ;  /* 0x004fa80001e97983 */ /* 0x000ea20000100800 */
[----:B------:R-:W-:-:S02]  /*17780*/  ISETP.GT.U32.AND P1, PT, R247, R221, PT ;  /* 0x000000ddf700720c */ /* 0x000fc40003f24070 */
[----:B------:R-:W-:-:S11]  /*17790*/  ISETP.GT.U32.AND P6, PT, R247, R215, PT ;  /* 0x000000d7f700720c */ /* 0x000fd60003fc4070 */
[-C--:B------:R-:W-:Y:S02]  /*177a0*/  @!P1 IADD3 R221, R221, -R247.reuse, RZ ;  /* 0x800000f7dddd9210 */ /* 0x080fe40007ffe0ff */
[----:B------:R-:W-:Y:S02]  /*177b0*/  @!P6 IADD3 R215, R215, -R247, RZ ;  /* 0x800000f7d7d7e210 */ /* 0x000fe40007ffe0ff */
[----:B------:R-:W-:Y:S01]  /*177c0*/  ISETP.GE.AND P6, PT, R252, RZ, PT ;  /* 0x000000fffc00720c */ /* 0x000fe20003fc6270 */
[----:B------:R-:W-:-:S04]  /*177d0*/  IMAD.MOV.U32 R252, RZ, RZ, R221 ;  /* 0x000000fffffc7224 */ /* 0x000fc800078e00dd */
[----:B------:R-:W-:Y:S01]  /*177e0*/  @!P0 IMAD.MOV R252, RZ, RZ, -R252 ;  /* 0x000000fffffc8224 */ /* 0x000fe200078e0afc */
[----:B------:R-:W-:Y:S01]  /*177f0*/  ISETP.GT.U32.AND P0, PT, R247, R215, PT ;  /* 0x000000d7f700720c */ /* 0x000fe20003f04070 */
[----:B------:R-:W-:-:S12]  /*17800*/  IMAD.MOV.U32 R251, RZ, RZ, R220 ;  /* 0x000000fffffb7224 */ /* 0x000fd800078e00dc */
[--C-:B------:R-:W-:Y:S01]  /*17810*/  @!P0 IMAD.IADD R215, R215, 0x1, -R247.reuse ;  /* 0x00000001d7d78824 */ /* 0x100fe200078e0af7 */
[----:B------:R-:W-:Y:S02]  /*17820*/  ISETP.GT.U32.AND P0, PT, R247, R209, PT ;  /* 0x000000d1f700720c */ /* 0x000fe40003f04070 */
[----:B------:R-:W-:Y:S01]  /*17830*/  @!P6 IADD3 R251, -R251, RZ, RZ ;  /* 0x000000fffbfbe210 */ /* 0x000fe20007ffe1ff */
[----:B------:R1:W-:Y:S04]  /*17840*/  STL [R1+0x59a0], R252 ;  /* 0x0059a0fc01007387 */ /* 0x0003e80000100800 */
[----:B-1----:R-:W4:Y:S06]  /*17850*/  LDL R252, [R1+0x4c20] ;  /* 0x004c200001fc7983 */ /* 0x002f2c0000100800 */
[----:B------:R-:W-:Y:S01]  /*17860*/  @!P0 IMAD.IADD R209, R209, 0x1, -R247 ;  /* 0x00000001d1d18824 */ /* 0x000fe200078e0af7 */
[----:B------:R-:W-:Y:S01]  /*17870*/  STL [R1+0x59a4], R251 ;  /* 0x0059a4fb01007387 */ /* 0x000fe20000100800 */
[----:B------:R-:W-:-:S02]  /*17880*/  ISETP.GT.U32.AND P2, PT, R247, R218, PT ;  /* 0x000000daf700720c */ /* 0x000fc40003f44070 */
[C---:B------:R-:W-:Y:S01]  /*17890*/  ISETP.GT.U32.AND P1, PT, R247.reuse, R214, PT ;  /* 0x000000d6f700720c */ /* 0x040fe20003f24070 */
[----:B------:R-:W4:Y:S01]  /*178a0*/  LDL R227, [R1+0x4f64] ;  /* 0x004f640001e37983 */ /* 0x000f220000100800 */
[C---:B------:R-:W-:Y:S02]  /*178b0*/  ISETP.GT.U32.AND P4, PT, R247.reuse, R216, PT ;  /* 0x000000d8f700720c */ /* 0x040fe40003f84070 */
[C---:B------:R-:W-:Y:S01]  /*178c0*/  ISETP.GT.U32.AND P6, PT, R247.reuse, R213, PT ;  /* 0x000000d5f700720c */ /* 0x040fe20003fc4070 */
[----:B------:R-:W4:Y:S06]  /*178d0*/  LDL R226, [R1+0x4f44] ;  /* 0x004f440001e27983 */ /* 0x000f2c0000100800 */
[--C-:B------:R-:W-:Y:S01]  /*178e0*/  @!P2 IMAD.IADD R218, R218, 0x1, -R247.reuse ;  /* 0x00000001dadaa824 */ /* 0x100fe200078e0af7 */
[----:B------:R-:W-:Y:S01]  /*178f0*/  ISETP.GT.U32.AND P2, PT, R247, R212, PT ;  /* 0x000000d4f700720c */ /* 0x000fe20003f44070 */
[----:B------:R-:W-:-:S12]  /*17900*/  @!P1 IMAD.IADD R214, R214, 0x1, -R247 ;  /* 0x00000001d6d69824 */ /* 0x000fd800078e0af7 */
[----:B------:R-:W-:Y:S01]  /*17910*/  @!P2 IMAD.IADD R212, R212, 0x1, -R247 ;  /* 0x00000001d4d4a824 */ /* 0x000fe200078e0af7 */
[C---:B------:R-:W-:Y:S02]  /*17920*/  ISETP.GT.U32.AND P1, PT, R247.reuse, R219, PT ;  /* 0x000000dbf700720c */ /* 0x040fe40003f24070 */
[----:B------:R-:W-:-:S11]  /*17930*/  ISETP.GT.U32.AND P3, PT, R247, R214, PT ;  /* 0x000000d6f700720c */ /* 0x000fd60003f64070 */
[----:B------:R-:W-:Y:S01]  /*17940*/  @!P1 IMAD.IADD R219, R219, 0x1, -R247 ;  /* 0x00000001dbdb9824 */ /* 0x000fe200078e0af7 */
[----:B------:R-:W-:Y:S02]  /*17950*/  ISETP.GE.AND P1, PT, R228, RZ, PT ;  /* 0x000000ffe400720c */ /* 0x000fe40003f26270 */
[----:B------:R-:W-:Y:S01]  /*17960*/  @!P3 IADD3 R214, R214, -R247, RZ ;  /* 0x800000f7d6d6b210 */ /* 0x000fe20007ffe0ff */
[----:B------:R-:W4:Y:S01]  /*17970*/  LDL R228, [R1+0x4f74] ;  /* 0x004f740001e47983 */ /* 0x000f220000100800 */
[----:B--2---:R-:W-:-:S03]  /*17980*/  ISETP.GE.AND P0, PT, R233, RZ, PT ;  /* 0x000000ffe900720c */ /* 0x004fc60003f06270 */
[----:B------:R-:W2:Y:S01]  /*17990*/  LDL R233, [R1+0x4f60] ;  /* 0x004f600001e97983 */ /* 0x000ea20000100800 */
[----:B---3--:R-:W-:-:S03]  /*179a0*/  ISETP.GE.AND P2, PT, R230, RZ, PT ;  /* 0x000000ffe600720c */ /* 0x008fc60003f46270 */
[----:B------:R-:W3:Y:S01]  /*179b0*/  LDL R230, [R1+0x4fc0] ;  /* 0x004fc00001e67983 */ /* 0x000ee20000100800 */
[----:B------:R-:W-:-:S03]  /*179c0*/  ISETP.GE.AND P3, PT, R229, RZ, PT ;  /* 0x000000ffe500720c */ /* 0x000fc60003f66270 */
[----:B------:R-:W3:Y:S01]  /*179d0*/  LDL R229, [R1+0x4fa4] ;  /* 0x004fa40001e57983 */ /* 0x000ee20000100800 */
[C---:B------:R-:W-:Y:S01]  /*179e0*/  ISETP.GT.U32.AND P5, PT, R247.reuse, R217, PT ;  /* 0x000000d9f700720c */ /* 0x040fe20003fa4070 */
[--C-:B------:R-:W-:Y:S01]  /*179f0*/  @!P4 IMAD.IADD R216, R216, 0x1, -R247.reuse ;  /* 0x00000001d8d8c824 */ /* 0x100fe200078e0af7 */
[----:B------:R-:W-:Y:S01]  /*17a00*/  ISETP.GT.U32.AND P4, PT, R247, R210, PT ;  /* 0x000000d2f700720c */ /* 0x000fe20003f84070 */
[----:B------:R-:W-:Y:S01]  /*17a10*/  @!P6 IMAD.IADD R213, R213, 0x1, -R247 ;  /* 0x00000001d5d5e824 */ /* 0x000fe200078e0af7 */
[----:B------:R-:W-:-:S09]  /*17a20*/  ISETP.GT.U32.AND P6, PT, R247, R208, PT ;  /* 0x000000d0f700720c */ /* 0x000fd20003fc4070 */
[----:B------:R-:W-:Y:S02]  /*17a30*/  @!P5 IADD3 R217, R217, -R247, RZ ;  /* 0x800000f7d9d9d210 */ /* 0x000fe40007ffe0ff */
[----:B------:R-:W-:Y:S01]  /*17a40*/  ISETP.GT.U32.AND P5, PT, R247, R211, PT ;  /* 0x000000d3f700720c */ /* 0x000fe20003fa4070 */
[--C-:B------:R-:W-:Y:S02]  /*17a50*/  @!P4 IMAD.IADD R210, R210, 0x1, -R247.reuse ;  /* 0x00000001d2d2c824 */ /* 0x100fe400078e0af7 */
[----:B------:R-:W-:-:S03]  /*17a60*/  @!P6 IMAD.IADD R208, R208, 0x1, -R247 ;  /* 0x00000001d0d0e824 */ /* 0x000fc600078e0af7 */
[----:B------:R-:W-:Y:S02]  /*17a70*/  ISETP.GT.U32.AND P6, PT, R247, R210, PT ;  /* 0x000000d2f700720c */ /* 0x000fe40003fc4070 */
[----:B------:R-:W-:-:S05]  /*17a80*/  ISETP.GE.AND P4, PT, R250, RZ, PT ;  /* 0x000000fffa00720c */ /* 0x000fca0003f86270 */
[----:B------:R-:W-:Y:S02]  /*17a90*/  @!P5 IADD3 R211, R211, -R247, RZ ;  /* 0x800000f7d3d3d210 */ /* 0x000fe40007ffe0ff */
[----:B----4-:R-:W-:Y:S02]  /*17aa0*/  ISETP.GE.AND P5, PT, R231, RZ, PT ;  /* 0x000000ffe700720c */ /* 0x010fe40003fa6270 */
[----:B------:R-:W-:Y:S02]  /*17ab0*/  MOV R250, R219 ;  /* 0x000000db00fa7202 */ /* 0x000fe40000000f00 */
[----:B------:R-:W-:Y:S01]  /*17ac0*/  @!P6 IMAD.IADD R210, R210, 0x1, -R247 ;  /* 0x00000001d2d2e824 */ /* 0x000fe200078e0af7 */
[----:B------:R-:W-:Y:S02]  /*17ad0*/  MOV R231, R218 ;  /* 0x000000da00e77202 */ /* 0x000fe40000000f00 */
[----:B------:R-:W-:Y:S01]  /*17ae0*/  ISETP.GT.U32.AND P6, PT, R247, R203, PT ;  /* 0x000000cbf700720c */ /* 0x000fe20003fc4070 */
[----:B------:R-:W-:Y:S01]  /*17af0*/  @!P1 IMAD.MOV R250, RZ, RZ, -R250 ;  /* 0x000000fffffa9224 */ /* 0x000fe200078e0afa */
[----:B------:R-:W-:Y:S01]  /*17b00*/  @!P2 IADD3 R217, -R217, RZ, RZ ;  /* 0x000000ffd9d9a210 */ /* 0x000fe20007ffe1ff */
[----:B------:R-:W-:-:S02]  /*17b10*/  @!P3 IMAD.MOV R231, RZ, RZ, -R231 ;  /* 0x000000ffffe7b224 */ /* 0x000fc400078e0ae7 */
[----:B------:R-:W-:Y:S01]  /*17b20*/  IMAD.MOV.U32 R218, RZ, RZ, R214 ;  /* 0x000000ffffda7224 */ /* 0x000fe200078e00d6 */
[----:B------:R-:W-:Y:S01]  /*17b30*/  @!P4 IADD3 R215, -R215, RZ, RZ ;  /* 0x000000ffd7d7c210 */ /* 0x000fe20007ffe1ff */
[----:B------:R-:W-:Y:S01]  /*17b40*/  @!P5 IMAD.MOV R216, RZ, RZ, -R216 ;  /* 0x000000ffffd8d224 */ /* 0x000fe200078e0ad8 */
[----:B------:R-:W-:Y:S01]  /*17b50*/  STL [R1+0x59a8], R250 ;  /* 0x0059a8fa01007387 */ /* 0x000fe20000100800 */
[----:B------:R-:W-:-:S03]  /*17b60*/  @!P0 IMAD.MOV R218, RZ, RZ, -R218 ;  /* 0x000000ffffda8224 */ /* 0x000fc600078e0ada */
[----:B------:R-:W-:Y:S01]  /*17b70*/  STL [R1+0x59ac], R231 ;  /* 0x0059ace701007387 */ /* 0x000fe20000100800 */
[----:B------:R-:W-:-:S03]  /*17b80*/  @!P6 IADD3 R203, R203, -R247, RZ ;  /* 0x800000f7cbcbe210 */ /* 0x000fc60007ffe0ff */
[----:B------:R-:W-:Y:S04]  /*17b90*/  STL [R1+0x59b0], R217 ;  /* 0x0059b0d901007387 */ /* 0x000fe80000100800 */
[----:B------:R-:W-:Y:S04]  /*17ba0*/  STL [R1+0x59b4], R216 ;  /* 0x0059b4d801007387 */ /* 0x000fe80000100800 */
[----:B------:R1:W-:Y:S04]  /*17bb0*/  STL [R1+0x59b8], R215 ;  /* 0x0059b8d701007387 */ /* 0x0003e80000100800 */
[----:B------:R-:W-:Y:S01]  /*17bc0*/  STL [R1+0x59bc], R218 ;  /* 0x0059bcda01007387 */ /* 0x000fe20000100800 */
[----:B------:R-:W-:-:S13]  /*17bd0*/  ISETP.GT.U32.AND P2, PT, R247, R211, PT ;  /* 0x000000d3f700720c */ /* 0x000fda0003f44070 */
[----:B------:R-:W-:Y:S01]  /*17be0*/  @!P2 IMAD.IADD R211, R211, 0x1, -R247 ;  /* 0x00000001d3d3a824 */ /* 0x000fe200078e0af7 */
[C---:B------:R-:W-:Y:S02]  /*17bf0*/  ISETP.GT.U32.AND P2, PT, R247.reuse, R204, PT ;  /* 0x000000ccf700720c */ /* 0x040fe40003f44070 */
[C---:B------:R-:W-:Y:S02]  /*17c00*/  ISETP.GT.U32.AND P1, PT, R247.reuse, R213, PT ;  /* 0x000000d5f700720c */ /* 0x040fe40003f24070 */
[----:B------:R-:W-:-:S09]  /*17c10*/  ISETP.GT.U32.AND P3, PT, R247, R212, PT ;  /* 0x000000d4f700720c */ /* 0x000fd20003f64070 */
[--C-:B------:R-:W-:Y:S01]  /*17c20*/  @!P2 IMAD.IADD R204, R204, 0x1, -R247.reuse ;  /* 0x00000001cccca824 */ /* 0x100fe200078e0af7 */
[----:B------:R-:W-:Y:S01]  /*17c30*/  ISETP.GT.U32.AND P0, PT, R247, R207, PT ;  /* 0x000000cff700720c */ /* 0x000fe20003f04070 */
[----:B------:R-:W-:Y:S01]  /*17c40*/  @!P1 IMAD.IADD R213, R213, 0x1, -R247 ;  /* 0x00000001d5d59824 */ /* 0x000fe200078e0af7 */
[C---:B------:R-:W-:Y:S02]  /*17c50*/  ISETP.GT.U32.AND P1, PT, R247.reuse, R206, PT ;  /* 0x000000cef700720c */ /* 0x040fe40003f24070 */
[----:B------:R-:W-:Y:S02]  /*17c60*/  @!P3 IADD3 R212, R212, -R247, RZ ;  /* 0x800000f7d4d4b210 */ /* 0x000fe40007ffe0ff */
[----:B------:R-:W-:-:S07]  /*17c70*/  ISETP.GT.U32.AND P3, PT, R247, R205, PT ;  /* 0x000000cdf700720c */ /* 0x000fce0003f64070 */
[--C-:B------:R-:W-:Y:S01]  /*17c80*/  @!P0 IMAD.IADD R207, R207, 0x1, -R247.reuse ;  /* 0x00000001cfcf8824 */ /* 0x100fe200078e0af7 */
[----:B------:R-:W-:Y:S02]  /*17c90*/  ISETP.GE.AND P0, PT, R227, RZ, PT ;  /* 0x000000ffe300720c */ /* 0x000fe40003f06270 */
[----:B------:R-:W-:Y:S01]  /*17ca0*/  @!P1 IADD3 R206, R206, -R247, RZ ;  /* 0x800000f7cece9210 */ /* 0x000fe20007ffe0ff */
[----:B------:R-:W4:Y:S01]  /*17cb0*/  LDL R227, [R1+0x4f94] ;  /* 0x004f940001e37983 */ /* 0x000f220000100800 */
[----:B------:R-:W-:Y:S01]  /*17cc0*/  ISETP.GE.AND P1, PT, R228, RZ, PT ;  /* 0x000000ffe400720c */ /* 0x000fe20003f26270 */
[----:B------:R-:W-:Y:S02]  /*17cd0*/  @!P3 IMAD.IADD R205, R205, 0x1, -R247 ;  /* 0x00000001cdcdb824 */ /* 0x000fe400078e0af7 */
[----:B------:R-:W4:Y:S01]  /*17ce0*/  LDL R228, [R1+0x4fbc] ;  /* 0x004fbc0001e47983 */ /* 0x000f220000100800 */
[----:B--2---:R-:W-:-:S03]  /*17cf0*/  ISETP.GE.AND P6, PT, R233, RZ, PT ;  /* 0x000000ffe900720c */ /* 0x004fc60003fc6270 */
[----:B------:R-:W2:Y:S01]  /*17d00*/  LDL R233, [R1+0x4fa0] ;  /* 0x004fa00001e97983 */ /* 0x000ea20000100800 */
[----:B---3--:R-:W-:-:S03]  /*17d10*/  ISETP.GE.AND P2, PT, R230, RZ, PT ;  /* 0x000000ffe600720c */ /* 0x008fc60003f46270 */
[----:B------:R-:W3:Y:S01]  /*17d20*/  LDL R230, [R1+0x4f7c] ;  /* 0x004f7c0001e67983 */ /* 0x000ee20000100800 */
[----:B------:R-:W-:-:S03]  /*17d30*/  ISETP.GE.AND P3, PT, R229, RZ, PT ;  /* 0x000000ffe500720c */ /* 0x000fc60003f66270 */
[----:B------:R-:W3:Y:S01]  /*17d40*/  LDL R229, [R1+0x4fdc] ;  /* 0x004fdc0001e57983 */ /* 0x000ee20000100800 */
[----:B------:R-:W-:-:S13]  /*17d50*/  ISETP.GT.U32.AND P5, PT, R247, R208, PT ;  /* 0x000000d0f700720c */ /* 0x000fda0003fa4070 */
[----:B------:R-:W-:Y:S01]  /*17d60*/  @!P5 IMAD.IADD R208, R208, 0x1, -R247 ;  /* 0x00000001d0d0d824 */ /* 0x000fe200078e0af7 */
[----:B------:R-:W-:Y:S02]  /*17d70*/  ISETP.GE.AND P5, PT, R226, RZ, PT ;  /* 0x000000ffe200720c */ /* 0x000fe40003fa6270 */
[----:B------:R-:W3:Y:S01]  /*17d80*/  LDL R226, [R1+0x4f80] ;  /* 0x004f800001e27983 */ /* 0x000ee20000100800 */
[----:B------:R-:W-:Y:S01]  /*17d90*/  @!P3 IMAD.MOV R210, RZ, RZ, -R210 ;  /* 0x000000ffffd2b224 */ /* 0x000fe200078e0ad2 */
[C---:B------:R-:W-:Y:S02]  /*17da0*/  ISETP.GT.U32.AND P3, PT, R247.reuse, R204, PT ;  /* 0x000000ccf700720c */ /* 0x040fe40003f64070 */
[----:B------:R-:W-:Y:S01]  /*17db0*/  ISETP.GT.U32.AND P4, PT, R247, R209, PT ;  /* 0x000000d1f700720c */ /* 0x000fe20003f84070 */
[----:B------:R-:W-:Y:S01]  /*17dc0*/  @!P1 IMAD.MOV R211, RZ, RZ, -R211 ;  /* 0x000000ffffd39224 */ /* 0x000fe200078e0ad3 */
[----:B------:R-:W-:-:S05]  /*17dd0*/  @!P0 IADD3 R212, -R212, RZ, RZ ;  /* 0x000000ffd4d48210 */ /* 0x000fca0007ffe1ff */
[----:B------:R-:W-:-:S04]  /*17de0*/  @!P5 IMAD.MOV R213, RZ, RZ, -R213 ;  /* 0x000000ffffd5d224 */ /* 0x000fc800078e0ad5 */
[----:B------:R-:W-:Y:S01]  /*17df0*/  @!P3 IMAD.IADD R204, R204, 0x1, -R247 ;  /* 0x00000001ccccb824 */ /* 0x000fe200078e0af7 */
[----:B------:R-:W-:Y:S02]  /*17e00*/  ISETP.GT.U32.AND P3, PT, R247, R197, PT ;  /* 0x000000c5f700720c */ /* 0x000fe40003f64070 */
[----:B------:R-:W-:Y:S01]  /*17e10*/  @!P4 IADD3 R209, R209, -R247, RZ ;  /* 0x800000f7d1d1c210 */ /* 0x000fe20007ffe0ff */
[----:B------:R-:W-:Y:S01]  /*17e20*/  STL [R1+0x59c0], R213 ;  /* 0x0059c0d501007387 */ /* 0x000fe20000100800 */
[----:B------:R-:W-:Y:S02]  /*17e30*/  @!P6 IMAD.MOV R208, RZ, RZ, -R208 ;  /* 0x000000ffffd0e224 */ /* 0x000fe400078e0ad0 */
[----:B------:R-:W-:Y:S01]  /*17e40*/  @!P2 IADD3 R209, -R209, RZ, RZ ;  /* 0x000000ffd1d1a210 */ /* 0x000fe20007ffe1ff */
[----:B------:R-:W-:Y:S01]  /*17e50*/  STL [R1+0x59c4], R212 ;  /* 0x0059c4d401007387 */ /* 0x000fe20000100800 */
[----:B-1----:R-:W-:-:S03]  /*17e60*/  IADD3 R215, R246, 0x1f2, RZ ;  /* 0x000001f2f6d77810 */ /* 0x002fc60007ffe0ff */
[----:B------:R-:W-:Y:S02]  /*17e70*/  STL [R1+0x59c8], R211 ;  /* 0x0059c8d301007387 */ /* 0x000fe40000100800 */
[----:B------:R-:W-:Y:S02]  /*17e80*/  @!P3 IADD3 R197, R197, -R247, RZ ;  /* 0x800000f7c5c5b210 */ /* 0x000fe40007ffe0ff */
[----:B------:R-:W-:Y:S04]  /*17e90*/  STL [R1+0x59cc], R210 ;  /* 0x0059ccd201007387 */ /* 0x000fe80000100800 */
[----:B------:R-:W-:Y:S04]  /*17ea0*/  STL [R1+0x59d0], R209 ;  /* 0x0059d0d101007387 */ /* 0x000fe80000100800 */
[----:B------:R-:W-:Y:S04]  /*17eb0*/  STL [R1+0x59d4], R208 ;  /* 0x0059d4d001007387 */ /* 0x000fe80000100800 */
        /* <DEDUP_REMOVED lines=12> */
[----:B------:R-:W-:Y:S02]  /*17f80*/  @!P6 IMAD.IADD R201, R201, 0x1, -R247 ;  /* 0x00000001c9c9e824 */ /* 0x000fe400078e0af7 */
[----:B------:R-:W-:-:S04]  /*17f90*/  @!P5 IADD3 R200, R200, -R247, RZ ;  /* 0x800000f7c8c8d210 */ /* 0x000fc80007ffe0ff */
[----:B------:R-:W-:Y:S01]  /*17fa0*/  @!P0 IMAD.IADD R199, R199, 0x1, -R247 ;  /* 0x00000001c7c78824 */ /* 0x000fe200078e0af7 */
[----:B----4-:R-:W-:Y:S02]  /*17fb0*/  ISETP.GE.AND P6, PT, R227, RZ, PT ;  /* 0x000000ffe300720c */ /* 0x010fe40003fc6270 */
[----:B------:R-:W4:Y:S01]  /*17fc0*/  LDL R227, [R1+0x4fd8] ;  /* 0x004fd80001e37983 */ /* 0x000f220000100800 */
[----:B------:R-:W-:-:S03]  /*17fd0*/  ISETP.GE.AND P5, PT, R228, RZ, PT ;  /* 0x000000ffe400720c */ /* 0x000fc60003fa6270 */
        /* <DEDUP_REMOVED lines=8> */
[----:B------:R-:W-:-:S05]  /*18060*/  @!P4 IMAD.IADD R202, R202, 0x1, -R247 ;  /* 0x00000001cacac824 */ /* 0x000fca00078e0af7 */
[C---:B------:R-:W-:Y:S02]  /*18070*/  ISETP.GT.U32.AND P4, PT, R247.reuse, R202, PT ;  /* 0x000000caf700720c */ /* 0x040fe40003f84070 */
[----:B------:R-:W-:-:S11]  /*18080*/  ISETP.GT.U32.AND P2, PT, R247, R203, PT ;  /* 0x000000cbf700720c */ /* 0x000fd60003f44070 */
[----:B------:R-:W-:Y:S01]  /*18090*/  @!P4 IMAD.IADD R202, R202, 0x1, -R247 ;  /* 0x00000001cacac824 */ /* 0x000fe200078e0af7 */
[----:B------:R-:W-:Y:S02]  /*180a0*/  ISETP.GE.AND P4, PT, R226, RZ, PT ;  /* 0x000000ffe200720c */ /* 0x000fe40003f86270 */
[----:B------:R-:W3:Y:S01]  /*180b0*/  LDL R226, [R1+0x4fb0] ;  /* 0x004fb00001e27983 */ /* 0x000ee20000100800 */
[----:B------:R-:W-:-:S04]  /*180c0*/  @!P2 IADD3 R203, R203, -R247, RZ ;  /* 0x800000f7cbcba210 */ /* 0x000fc80007ffe0ff */
[----:B------:R-:W-:Y:S02]  /*180d0*/  @!P1 IADD3 R203, -R203, RZ, RZ ;  /* 0x000000ffcbcb9210 */ /* 0x000fe40007ffe1ff */
[----:B------:R-:W-:Y:S01]  /*180e0*/  ISETP.GT.U32.AND P1, PT, R247, R197, PT ;  /* 0x000000c5f700720c */ /* 0x000fe20003f24070 */
[----:B------:R-:W-:Y:S01]  /*180f0*/  @!P5 IMAD.MOV R205, RZ, RZ, -R205 ;  /* 0x000000ffffcdd224 */ /* 0x000fe200078e0acd */
[----:B------:R-:W-:Y:S02]  /*18100*/  @!P6 IADD3 R206, -R206, RZ, RZ ;  /* 0x000000ffcecee210 */ /* 0x000fe40007ffe1ff */
[----:B------:R-:W-:-:S09]  /*18110*/  @!P4 IMAD.MOV R207, RZ, RZ, -R207 ;  /* 0x000000ffffcfc224 */ /* 0x000fd200078e0acf */
[----:B------:R-:W-:Y:S02]  /*18120*/  @!P1 IADD3 R197, R197, -R247, RZ ;  /* 0x800000f7c5c59210 */ /* 0x000fe40007ffe0ff */
[----:B------:R-:W-:Y:S01]  /*18130*/  ISETP.GT.U32.AND P1, PT, R247, R191, PT ;  /* 0x000000bff700720c */ /* 0x000fe20003f24070 */
[----:B------:R-:W-:Y:S01]  /*18140*/  @!P0 IMAD.MOV R204, RZ, RZ, -R204 ;  /* 0x000000ffffcc8224 */ /* 0x000fe200078e0acc */
[----:B------:R-:W-:Y:S01]  /*18150*/  STL [R1+0x59d8], R207 ;  /* 0x0059d8cf01007387 */ /* 0x000fe20000100800 */
[----:B------:R-:W-:-:S03]  /*18160*/  @!P3 IMAD.MOV R202, RZ, RZ, -R202 ;  /* 0x000000ffffcab224 */ /* 0x000fc600078e0aca */
[----:B------:R-:W-:Y:S04]  /*18170*/  STL [R1+0x59dc], R206 ;  /* 0x0059dcce01007387 */ /* 0x000fe80000100800 */
[----:B------:R1:W-:Y:S03]  /*18180*/  STL [R1+0x59e0], R205 ;  /* 0x0059e0cd01007387 */ /* 0x0003e60000100800 */
[----:B------:R-:W-:Y:S01]  /*18190*/  @!P1 IADD3 R191, R191, -R247, RZ ;  /* 0x800000f7bfbf9210 */ /* 0x000fe20007ffe0ff */
[----:B------:R1:W-:Y:S04]  /*181a0*/  STL [R1+0x59e4], R204 ;  /* 0x0059e4cc01007387 */ /* 0x0003e80000100800 */
[----:B------:R1:W-:Y:S04]  /*181b0*/  STL [R1+0x59e8], R203 ;  /* 0x0059e8cb01007387 */ /* 0x0003e80000100800 */
[----:B------:R1:W-:Y:S01]  /*181c0*/  STL [R1+0x59ec], R202 ;  /* 0x0059ecca01007387 */ /* 0x0003e20000100800 */
[----:B------:R-:W-:-:S02]  /*181d0*/  ISETP.GT.U32.AND P0, PT, R247, R198, PT ;  /* 0x000000c6f700720c */ /* 0x000fc40003f04070 */
[----:B------:R-:W-:-:S11]  /*181e0*/  ISETP.GT.U32.AND P2, PT, R247, R196, PT ;  /* 0x000000c4f700720c */ /* 0x000fd60003f44070 */
[--C-:B------:R-:W-:Y:S01]  /*181f0*/  @!P0 IMAD.IADD R198, R198, 0x1, -R247.reuse ;  /* 0x00000001c6c68824 */ /* 0x100fe200078e0af7 */
[C---:B------:R-:W-:Y:S02]  /*18200*/  ISETP.GT.U32.AND P0, PT, R247.reuse, R192, PT ;  /* 0x000000c0f700720c */ /* 0x040fe40003f04070 */
[C---:B------:R-:W-:Y:S02]  /*18210*/  ISETP.GT.U32.AND P4, PT, R247.reuse, R200, PT ;  /* 0x000000c8f700720c */ /* 0x040fe40003f84070 */
[----:B------:R-:W-:Y:S01]  /*18220*/  ISETP.GT.U32.AND P5, PT, R247, R199, PT ;  /* 0x000000c7f700720c */ /* 0x000fe20003fa4070 */
[----:B------:R-:W-:-:S08]  /*18230*/  @!P2 IMAD.IADD R196, R196, 0x1, -R247 ;  /* 0x00000001c4c4a824 */ /* 0x000fd000078e0af7 */
[--C-:B------:R-:W-:Y:S01]  /*18240*/  @!P0 IMAD.IADD R192, R192, 0x1, -R247.reuse ;  /* 0x00000001c0c08824 */ /* 0x100fe200078e0af7 */
[----:B------:R-:W-:Y:S02]  /*18250*/  ISETP.GT.U32.AND P6, PT, R247, R196, PT ;  /* 0x000000c4f700720c */ /* 0x000fe40003fc4070 */
[----:B------:R-:W-:Y:S01]  /*18260*/  @!P4 IADD3 R200, R200, -R247, RZ ;  /* 0x800000f7c8c8c210 */ /* 0x000fe20007ffe0ff */
[----:B------:R-:W-:Y:S01]  /*18270*/  @!P5 IMAD.IADD R199, R199, 0x1, -R247 ;  /* 0x00000001c7c7d824 */ /* 0x000fe200078e0af7 */
[C---:B------:R-:W-:Y:S02]  /*18280*/  ISETP.GT.U32.AND P4, PT, R247.reuse, R194, PT ;  /* 0x000000c2f700720c */ /* 0x040fe40003f84070 */
[----:B------:R-:W-:-:S07]  /*18290*/  ISETP.GT.U32.AND P5, PT, R247, R193, PT ;  /* 0x000000c1f700720c */ /* 0x000fce0003fa4070 */
[--C-:B------:R-:W-:Y:S01]  /*182a0*/  @!P6 IMAD.IADD R196, R196, 0x1, -R247.reuse ;  /* 0x00000001c4c4e824 */ /* 0x100fe200078e0af7 */
[----:B----4-:R-:W-:Y:S02]  /*182b0*/  ISETP.GE.AND P6, PT, R227, RZ, PT ;  /* 0x000000ffe300720c */ /* 0x010fe40003fc6270 */
[----:B------:R-:W4:Y:S01]  /*182c0*/  LDL R227, [R1+0x500c] ;  /* 0x00500c0001e37983 */ /* 0x000f220000100800 */
[----:B------:R-:W-:Y:S02]  /*182d0*/  @!P4 IADD3 R194, R194, -R247, RZ ;  /* 0x800000f7c2c2c210 */ /* 0x000fe40007ffe0ff */
[----:B------:R-:W-:Y:S01]  /*182e0*/  @!P5 IMAD.IADD R193, R193, 0x1, -R247 ;  /* 0x00000001c1c1d824 */ /* 0x000fe200078e0af7 */
[----:B------:R-:W-:Y:S02]  /*182f0*/  ISETP.GE.AND P4, PT, R228, RZ, PT ;  /* 0x000000ffe400720c */ /* 0x000fe40003f86270 */
        /* <DEDUP_REMOVED lines=9> */
[----:B------:R-:W-:Y:S02]  /*18390*/  @!P5 IADD3 R198, -R198, RZ, RZ ;  /* 0x000000ffc6c6d210 */ /* 0x000fe40007ffe1ff */
[----:B------:R-:W-:Y:S02]  /*183a0*/  ISETP.GT.U32.AND P5, PT, R247, R192, PT ;  /* 0x000000c0f700720c */ /* 0x000fe40003fa4070 */
[----:B------:R-:W-:Y:S02]  /*183b0*/  ISETP.GE.AND P2, PT, R226, RZ, PT ;  /* 0x000000ffe200720c */ /* 0x000fe40003f46270 */
[----:B------:R-:W3:Y:S01]  /*183c0*/  LDL R226, [R1+0x4fec] ;  /* 0x004fec0001e27983 */ /* 0x000ee20000100800 */
[----:B------:R-:W-:-:S08]  /*183d0*/  IABS R220, R252 ;  /* 0x000000fc00dc7213 */ /* 0x000fd00000000000 */
[----:B------:R-:W-:Y:S02]  /*183e0*/  @!P5 IMAD.IADD R192, R192, 0x1, -R247 ;  /* 0x00000001c0c0d824 */ /* 0x000fe400078e0af7 */
[----:B------:R-:W-:Y:S01]  /*183f0*/  IMAD.HI.U32 R221, R248, R220, RZ ;  /* 0x000000dcf8dd7227 */ /* 0x000fe200078e00ff */
[----:B------:R-:W-:-:S03]  /*18400*/  ISETP.GT.U32.AND P5, PT, R247, R185, PT ;  /* 0x000000b9f700720c */ /* 0x000fc60003fa4070 */
[----:B------:R-:W-:Y:S01]  /*18410*/  IMAD.MOV R219, RZ, RZ, -R221 ;  /* 0x000000ffffdb7224 */ /* 0x000fe200078e0add */
[----:B------:R-:W-:Y:S01]  /*18420*/  @!P2 IADD3 R201, -R201, RZ, RZ ;  /* 0x000000ffc9c9a210 */ /* 0x000fe20007ffe1ff */
[----:B------:R-:W-:Y:S02]  /*18430*/  @!P6 IMAD.MOV R200, RZ, RZ, -R200 ;  /* 0x000000ffffc8e224 */ /* 0x000fe400078e0ac8 */
[----:B------:R-:W-:Y:S02]  /*18440*/  IMAD R214, R247, R219, R220 ;  /* 0x000000dbf7d67224 */ /* 0x000fe400078e02dc */
[----:B------:R-:W-:Y:S02]  /*18450*/  IMAD.MOV.U32 R219, RZ, RZ, R196 ;  /* 0x000000ffffdb7224 */ /* 0x000fe400078e00c4 */
[----:B------:R-:W-:Y:S01]  /*18460*/  @!P4 IMAD.MOV R199, RZ, RZ, -R199 ;  /* 0x000000ffffc7c224 */ /* 0x000fe200078e0ac7 */
[----:B------:R1:W-:Y:S01]  /*18470*/  STL [R1+0x59f0], R201 ;  /* 0x0059f0c901007387 */ /* 0x0003e20000100800 */
[----:B------:R-:W-:Y:S01]  /*18480*/  @!P0 IMAD.MOV R197, RZ, RZ, -R197 ;  /* 0x000000ffffc58224 */ /* 0x000fe200078e0ac5 */
[----:B------:R-:W-:-:S02]  /*18490*/  @!P1 IADD3 R219, -R219, RZ, RZ ;  /* 0x000000ffdbdb9210 */ /* 0x000fc40007ffe1ff */
[----:B------:R1:W-:Y:S01]  /*184a0*/  STL [R1+0x59f4], R200 ;  /* 0x0059f4c801007387 */ /* 0x0003e20000100800 */
[----:B------:R-:W-:-:S03]  /*184b0*/  @!P5 IMAD.IADD R185, R185, 0x1, -R247 ;  /* 0x00000001b9b9d824 */ /* 0x000fc600078e0af7 */
[----:B------:R1:W-:Y:S04]  /*184c0*/  STL [R1+0x59f8], R199 ;  /* 0x0059f8c701007387 */ /* 0x0003e80000100800 */
[----:B------:R1:W-:Y:S04]  /*184d0*/  STL [R1+0x59fc], R198 ;  /* 0x0059fcc601007387 */ /* 0x0003e80000100800 */
[----:B------:R1:W-:Y:S04]  /*184e0*/  STL [R1+0x5a00], R197 ;  /* 0x005a00c501007387 */ /* 0x0003e80000100800 */
[----:B------:R-:W-:Y:S01]  /*184f0*/  STL [R1+0x5a04], R219 ;  /* 0x005a04db01007387 */ /* 0x000fe20000100800 */
[----:B------:R-:W-:-:S02]  /*18500*/  ISETP.GT.U32.AND P3, PT, R247, R195, PT ;  /* 0x000000c3f700720c */ /* 0x000fc40003f64070 */
[----:B------:R-:W-:-:S11]  /*18510*/  ISETP.GT.U32.AND P4, PT, R247, R193, PT ;  /* 0x000000c1f700720c */ /* 0x000fd60003f84070 */
[----:B------:R-:W-:Y:S01]  /*18520*/  @!P3 IMAD.IADD R195, R195, 0x1, -R247 ;  /* 0x00000001c3c3b824 */ /* 0x000fe200078e0af7 */
[----:B------:R-:W-:Y:S02]  /*18530*/  ISETP.GT.U32.AND P3, PT, R247, R190, PT ;  /* 0x000000bef700720c */ /* 0x000fe40003f64070 */
[----:B------:R-:W-:Y:S02]  /*18540*/  @!P4 IADD3 R193, R193, -R247, RZ ;  /* 0x800000f7c1c1c210 */ /* 0x000fe40007ffe0ff */
[C---:B------:R-:W-:Y:S02]  /*18550*/  ISETP.GT.U32.AND P4, PT, R247.reuse, R186, PT ;  /* 0x000000baf700720c */ /* 0x040fe40003f84070 */
[----:B------:R-:W-:-:S07]  /*18560*/  ISETP.GT.U32.AND P2, PT, R247, R195, PT ;  /* 0x000000c3f700720c */ /* 0x000fce0003f44070 */
[----:B------:R-:W-:Y:S01]  /*18570*/  @!P3 IMAD.IADD R190, R190, 0x1, -R247 ;  /* 0x00000001bebeb824 */ /* 0x000fe200078e0af7 */
[----:B------:R-:W-:-:S03]  /*18580*/  ISETP.GT.U32.AND P3, PT, R247, R194, PT ;  /* 0x000000c2f700720c */ /* 0x000fc60003f64070 */
[--C-:B------:R-:W-:Y:S01]  /*18590*/  @!P4 IMAD.IADD R186, R186, 0x1, -R247.reuse ;  /* 0x00000001babac824 */ /* 0x100fe200078e0af7 */
[----:B------:R-:W-:Y:S01]  /*185a0*/  ISETP.GT.U32.AND P1, PT, R247, R189, PT ;  /* 0x000000bdf700720c */ /* 0x000fe20003f24070 */
[----:B------:R-:W-:Y:S01]  /*185b0*/  @!P2 IMAD.IADD R195, R195, 0x1, -R247 ;  /* 0x00000001c3c3a824 */ /* 0x000fe200078e0af7 */
[----:B------:R-:W-:-:S07]  /*185c0*/  ISETP.GT.U32.AND P2, PT, R247, R188, PT ;  /* 0x000000bcf700720c */ /* 0x000fce0003f44070 */
[----:B------:R-:W-:Y:S01]  /*185d0*/  @!P3 IMAD.IADD R194, R194, 0x1, -R247 ;  /* 0x00000001c2c2b824 */ /* 0x000fe200078e0af7 */
[----:B------:R-:W-:-:S03]  /*185e0*/  ISETP.GT.U32.AND P3, PT, R247, R187, PT ;  /* 0x000000bbf700720c */ /* 0x000fc60003f64070 */
[--C-:B------:R-:W-:Y:S02]  /*185f0*/  @!P1 IMAD.IADD R189, R189, 0x1, -R247.reuse ;  /* 0x00000001bdbd9824 */ /* 0x100fe400078e0af7 */
[----:B------:R-:W-:Y:S01]  /*18600*/  @!P2 IMAD.IADD R188, R188, 0x1, -R247 ;  /* 0x00000001bcbca824 */ /* 0x000fe200078e0af7 */
[----:B----4-:R-:W-:Y:S02]  /*18610*/  ISETP.GE.AND P1, PT, R227, RZ, PT ;  /* 0x000000ffe300720c */ /* 0x010fe40003f26270 */
[----:B------:R-:W4:Y:S01]  /*18620*/  LDL R227, [R1+0x4fd0] ;  /* 0x004fd00001e37983 */ /* 0x000f220000100800 */
[----:B------:R-:W-:-:S04]  /*18630*/  ISETP.GE.AND P2, PT, R228, RZ, PT ;  /* 0x000000ffe400720c */ /* 0x000fc80003f46270 */
        /* <DEDUP_REMOVED lines=9> */
[----:B------:R-:W-:Y:S01]  /*186d0*/  @!P0 IADD3 R190, R190, -R247, RZ ;  /* 0x800000f7bebe8210 */ /* 0x000fe20007ffe0ff */
[----:B------:R-:W-:Y:S01]  /*186e0*/  @!P3 IMAD.MOV R192, RZ, RZ, -R192 ;  /* 0x000000ffffc0b224 */ /* 0x000fe200078e0ac0 */
[C---:B------:R-:W-:Y:S02]  /*186f0*/  ISETP.GT.U32.AND P3, PT, R247.reuse, R186, PT ;  /* 0x000000baf700720c */ /* 0x040fe40003f64070 */
[----:B------:R-:W-:Y:S02]  /*18700*/  ISETP.GE.AND P0, PT, R226, RZ, PT ;  /* 0x000000ffe200720c */ /* 0x000fe40003f06270 */
[----:B------:R-:W3:Y:S09]  /*18710*/  LDL R226, [R1+0x5024] ;  /* 0x0050240001e27983 */ /* 0x000ef20000100800 */
[----:B------:R-:W-:Y:S01]  /*18720*/  @!P3 IMAD.IADD R186, R186, 0x1, -R247 ;  /* 0x00000001babab824 */ /* 0x000fe200078e0af7 */
[----:B------:R-:W-:Y:S01]  /*18730*/  ISETP.GT.U32.AND P3, PT, R247, R179, PT ;  /* 0x000000b3f700720c */ /* 0x000fe20003f64070 */
[----:B------:R-:W-:Y:S01]  /*18740*/  @!P1 IMAD.MOV R194, RZ, RZ, -R194 ;  /* 0x000000ffffc29224 */ /* 0x000fe200078e0ac2 */
[----:B------:R-:W-:-:S02]  /*18750*/  @!P2 IADD3 R193, -R193, RZ, RZ ;  /* 0x000000ffc1c1a210 */ /* 0x000fc40007ffe1ff */
[----:B-1----:R-:W-:Y:S01]  /*18760*/  IADD3 R205, R246, 0x1f4, RZ ;  /* 0x000001f4f6cd7810 */ /* 0x002fe20007ffe0ff */
[----:B------:R-:W-:-:S05]  /*18770*/  @!P0 IMAD.MOV R195, RZ, RZ, -R195 ;  /* 0x000000ffffc38224 */ /* 0x000fca00078e0ac3 */
[----:B------:R1:W-:Y:S03]  /*18780*/  STL [R1+0x5a08], R195 ;  /* 0x005a08c301007387 */ /* 0x0003e60000100800 */
[----:B------:R-:W-:Y:S01]  /*18790*/  @!P3 IMAD.IADD R179, R179, 0x1, -R247 ;  /* 0x00000001b3b3b824 */ /* 0x000fe200078e0af7 */
[----:B------:R-:W-:Y:S04]  /*187a0*/  STL [R1+0x5a0c], R194 ;  /* 0x005a0cc201007387 */ /* 0x000fe80000100800 */
[----:B------:R1:W-:Y:S04]  /*187b0*/  STL [R1+0x5a10], R193 ;  /* 0x005a10c101007387 */ /* 0x0003e80000100800 */
[----:B------:R1:W-:Y:S01]  /*187c0*/  STL [R1+0x4bfc], R205 ;  /* 0x004bfccd01007387 */ /* 0x0003e20000100800 */
[----:B------:R-:W-:-:S13]  /*187d0*/  ISETP.GT.U32.AND P2, PT, R247, R187, PT ;  /* 0x000000bbf700720c */ /* 0x000fda0003f44070 */
[----:B------:R-:W-:Y:S02]  /*187e0*/  @!P2 IADD3 R187, R187, -R247, RZ ;  /* 0x800000f7bbbba210 */ /* 0x000fe40007ffe0ff */
[C---:B------:R-:W-:Y:S02]  /*187f0*/  ISETP.GT.U32.AND P2, PT, R247.reuse, R180, PT ;  /* 0x000000b4f700720c */ /* 0x040fe40003f44070 */
[C---:B------:R-:W-:Y:S02]  /*18800*/  ISETP.GT.U32.AND P0, PT, R247.reuse, R189, PT ;  /* 0x000000bdf700720c */ /* 0x040fe40003f04070 */
[----:B------:R-:W-:-:S09]  /*18810*/  ISETP.GT.U32.AND P1, PT, R247, R188, PT ;  /* 0x000000bcf700720c */ /* 0x000fd20003f24070 */
[--C-:B------:R-:W-:Y:S01]  /*18820*/  @!P2 IMAD.IADD R180, R180, 0x1, -R247.reuse ;  /* 0x00000001b4b4a824 */ /* 0x100fe200078e0af7 */
[----:B------:R-:W-:Y:S01]  /*18830*/  @!P5 IADD3 R190, -R190, RZ, RZ ;  /* 0x000000ffbebed210 */ /* 0x000fe20007ffe1ff */
[--C-:B------:R-:W-:Y:S01]  /*18840*/  @!P0 IMAD.IADD R189, R189, 0x1, -R247.reuse ;  /* 0x00000001bdbd8824 */ /* 0x100fe200078e0af7 */
[C---:B------:R-:W-:Y:S01]  /*18850*/  ISETP.GT.U32.AND P5, PT, R247.reuse, R183, PT ;  /* 0x000000b7f700720c */ /* 0x040fe20003fa4070 */
[----:B------:R-:W-:Y:S01]  /*18860*/  @!P1 IMAD.IADD R188, R188, 0x1, -R247 ;  /* 0x00000001bcbc9824 */ /* 0x000fe200078e0af7 */
[C---:B------:R-:W-:Y:S02]  /*18870*/  ISETP.GT.U32.AND P0, PT, R247.reuse, R182, PT ;  /* 0x000000b6f700720c */ /* 0x040fe40003f04070 */
[----:B------:R-:W-:-:S09]  /*18880*/  ISETP.GT.U32.AND P1, PT, R247, R181, PT ;  /* 0x000000b5f700720c */ /* 0x000fd20003f24070 */
[--C-:B------:R-:W-:Y:S02]  /*18890*/  @!P5 IMAD.IADD R183, R183, 0x1, -R247.reuse ;  /* 0x00000001b7b7d824 */ /* 0x100fe400078e0af7 */
[----:B------:R-:W-:Y:S02]  /*188a0*/  @!P0 IMAD.IADD R182, R182, 0x1, -R247 ;  /* 0x00000001b6b68824 */ /* 0x000fe400078e0af7 */
[----:B------:R-:W-:Y:S02]  /*188b0*/  @!P1 IADD3 R181, R181, -R247, RZ ;  /* 0x800000f7b5b59210 */ /* 0x000fe40007ffe0ff */
        /* <DEDUP_REMOVED lines=12> */
[----:B------:R-:W-:-:S03]  /*18980*/  ISETP.GT.U32.AND P6, PT, R247, R184, PT ;  /* 0x000000b8f700720c */ /* 0x000fc60003fc4070 */
[----:B------:R-:W-:-:S10]  /*18990*/  @!P4 IMAD.MOV R191, RZ, RZ, -R191 ;  /* 0x000000ffffbfc224 */ /* 0x000fd400078e0abf */
[----:B------:R-:W-:Y:S02]  /*189a0*/  @!P6 IADD3 R184, R184, -R247, RZ ;  /* 0x800000f7b8b8e210 */ /* 0x000fe40007ffe0ff */
[C---:B------:R-:W-:Y:S02]  /*189b0*/  ISETP.GT.U32.AND P6, PT, R247.reuse, R185, PT ;  /* 0x000000b9f700720c */ /* 0x040fe40003fc4070 */
[----:B------:R-:W-:-:S11]  /*189c0*/  ISETP.GT.U32.AND P4, PT, R247, R184, PT ;  /* 0x000000b8f700720c */ /* 0x000fd60003f84070 */
[----:B------:R-:W-:Y:S01]  /*189d0*/  @!P6 IMAD.IADD R185, R185, 0x1, -R247 ;  /* 0x00000001b9b9e824 */ /* 0x000fe200078e0af7 */
[----:B------:R-:W-:Y:S02]  /*189e0*/  ISETP.GT.U32.AND P6, PT, R247, R178, PT ;  /* 0x000000b2f700720c */ /* 0x000fe40003fc4070 */
[-C--:B------:R-:W-:Y:S02]  /*189f0*/  @!P4 IADD3 R184, R184, -R247.reuse, RZ ;  /* 0x800000f7b8b8c210 */ /* 0x080fe40007ffe0ff */
[----:B------:R-:W-:Y:S02]  /*18a00*/  ISETP.GE.AND P4, PT, R226, RZ, PT ;  /* 0x000000ffe200720c */ /* 0x000fe40003f86270 */
[----:B------:R-:W3:Y:S07]  /*18a10*/  LDL R226, [R1+0x4fe4] ;  /* 0x004fe40001e27983 */ /* 0x000eee0000100800 */
[----:B------:R-:W-:-:S02]  /*18a20*/  @!P6 IADD3 R178, R178, -R247, RZ ;  /* 0x800000f7b2b2e210 */ /* 0x000fc40007ffe0ff */
[----:B------:R-:W-:-:S13]  /*18a30*/  ISETP.GT.U32.AND P6, PT, R247, R179, PT ;  /* 0x000000b3f700720c */ /* 0x000fda0003fc4070 */
[----:B------:R-:W-:Y:S01]  /*18a40*/  @!P6 IMAD.IADD R179, R179, 0x1, -R247 ;  /* 0x00000001b3b3e824 */ /* 0x000fe200078e0af7 */
[----:B------:R-:W-:Y:S01]  /*18a50*/  ISETP.GT.U32.AND P6, PT, R247, R173, PT ;  /* 0x000000adf700720c */ /* 0x000fe20003fc4070 */
[----:B------:R-:W-:-:S12]  /*18a60*/  @!P1 IMAD.MOV R186, RZ, RZ, -R186 ;  /* 0x000000ffffba9224 */ /* 0x000fd800078e0aba */
[----:B------:R-:W-:Y:S01]  /*18a70*/  @!P6 IMAD.IADD R173, R173, 0x1, -R247 ;  /* 0x00000001adade824 */ /* 0x000fe200078e0af7 */
[----:B------:R-:W-:Y:S01]  /*18a80*/  ISETP.GT.U32.AND P1, PT, R247, R180, PT ;  /* 0x000000b4f700720c */ /* 0x000fe20003f24070 */
[----:B------:R-:W-:-:S12]  /*18a90*/  @!P5 IMAD.MOV R188, RZ, RZ, -R188 ;  /* 0x000000ffffbcd224 */ /* 0x000fd800078e0abc */
[----:B------:R-:W-:Y:S01]  /*18aa0*/  @!P1 IMAD.IADD R180, R180, 0x1, -R247 ;  /* 0x00000001b4b49824 */ /* 0x000fe200078e0af7 */
[----:B------:R-:W-:Y:S02]  /*18ab0*/  ISETP.GT.U32.AND P1, PT, R247, R174, PT ;  /* 0x000000aef700720c */ /* 0x000fe40003f24070 */
[----:B------:R-:W-:Y:S02]  /*18ac0*/  @!P0 IADD3 R187, -R187, RZ, RZ ;  /* 0x000000ffbbbb8210 */ /* 0x000fe40007ffe1ff */
[C---:B------:R-:W-:Y:S02]  /*18ad0*/  ISETP.GT.U32.AND P5, PT, R247.reuse, R182, PT ;  /* 0x000000b6f700720c */ /* 0x040fe40003fa4070 */
[----:B------:R-:W-:-:S07]  /*18ae0*/  ISETP.GT.U32.AND P0, PT, R247, R181, PT ;  /* 0x000000b5f700720c */ /* 0x000fce0003f04070 */
[----:B------:R-:W-:Y:S02]  /*18af0*/  @!P1 IMAD.IADD R174, R174, 0x1, -R247 ;  /* 0x00000001aeae9824 */ /* 0x000fe400078e0af7 */
[----:B------:R-:W-:Y:S01]  /*18b00*/  @!P2 IMAD.MOV R185, RZ, RZ, -R185 ;  /* 0x000000ffffb9a224 */ /* 0x000fe200078e0ab9 */
[C---:B------:R-:W-:Y:S01]  /*18b10*/  ISETP.GT.U32.AND P2, PT, R247.reuse, R178, PT ;  /* 0x000000b2f700720c */ /* 0x040fe20003f44070 */
[----:B------:R-:W-:Y:S01]  /*18b20*/  @!P5 IMAD.IADD R182, R182, 0x1, -R247 ;  /* 0x00000001b6b6d824 */ /* 0x000fe200078e0af7 */
[----:B------:R-:W-:Y:S02]  /*18b30*/  ISETP.GT.U32.AND P5, PT, R247, R176, PT ;  /* 0x000000b0f700720c */ /* 0x000fe40003fa4070 */
[----:B------:R-:W-:Y:S02]  /*18b40*/  @!P0 IADD3 R181, R181, -R247, RZ ;  /* 0x800000f7b5b58210 */ /* 0x000fe40007ffe0ff */
[----:B------:R-:W-:-:S07]  /*18b50*/  ISETP.GT.U32.AND P0, PT, R247, R175, PT ;  /* 0x000000aff700720c */ /* 0x000fce0003f04070 */
[-C--:B------:R-:W-:Y:S02]  /*18b60*/  @!P2 IADD3 R178, R178, -R247.reuse, RZ ;  /* 0x800000f7b2b2a210 */ /* 0x080fe40007ffe0ff */
[----:B------:R-:W-:Y:S01]  /*18b70*/  @!P5 IMAD.IADD R176, R176, 0x1, -R247 ;  /* 0x00000001b0b0d824 */ /* 0x000fe200078e0af7 */
[----:B----4-:R-:W-:Y:S02]  /*18b80*/  ISETP.GE.AND P2, PT, R227, RZ, PT ;  /* 0x000000ffe300720c */ /* 0x010fe40003f46270 */
[----:B------:R-:W-:Y:S01]  /*18b90*/  ISETP.GE.AND P5, PT, R228, RZ, PT ;  /* 0x000000ffe400720c */ /* 0x000fe20003fa6270 */
[----:B------:R-:W4:Y:S01]  /*18ba0*/  LDL R227, [R1+0x5028] ;  /* 0x0050280001e37983 */ /* 0x000f220000100800 */
[----:B------:R-:W-:-:S03]  /*18bb0*/  @!P0 IADD3 R175, R175, -R247, RZ ;  /* 0x800000f7afaf8210 */ /* 0x000fc60007ffe0ff */
[----:B------:R-:W4:Y:S01]  /*18bc0*/  LDL R228, [R1+0x5048] ;  /* 0x0050480001e47983 */ /* 0x000f220000100800 */
[----:B--2---:R-:W-:-:S03]  /*18bd0*/  ISETP.GE.AND P6, PT, R233, RZ, PT ;  /* 0x000000ffe900720c */ /* 0x004fc60003fc6270 */
[----:B------:R-:W2:Y:S01]  /*18be0*/  LDL R233, [R1+0x5030] ;  /* 0x0050300001e97983 */ /* 0x000ea20000100800 */
[----:B---3--:R-:W-:-:S03]  /*18bf0*/  ISETP.GE.AND P1, PT, R230, RZ, PT ;  /* 0x000000ffe600720c */ /* 0x008fc60003f26270 */
[----:B------:R-:W3:Y:S01]  /*18c00*/  LDL R230, [R1+0x5018] ;  /* 0x0050180001e67983 */ /* 0x000ee20000100800 */
[----:B------:R-:W-:-:S03]  /*18c10*/  ISETP.GE.AND P0, PT, R229, RZ, PT ;  /* 0x000000ffe500720c */ /* 0x000fc60003f06270 */
[----:B------:R-:W3:Y:S01]  /*18c20*/  LDL R229, [R1+0x5060] ;  /* 0x0050600001e57983 */ /* 0x000ee20000100800 */
[----:B------:R-:W-:Y:S01]  /*18c30*/  @!P4 IMAD.MOV R189, RZ, RZ, -R189 ;  /* 0x000000ffffbdc224 */ /* 0x000fe200078e0abd */
[----:B------:R-:W-:-:S13]  /*18c40*/  ISETP.GT.U32.AND P4, PT, R247, R183, PT ;  /* 0x000000b7f700720c */ /* 0x000fda0003f84070 */
[----:B------:R-:W-:Y:S02]  /*18c50*/  @!P4 IMAD.IADD R183, R183, 0x1, -R247 ;  /* 0x00000001b7b7c824 */ /* 0x000fe400078e0af7 */
[----:B------:R-:W-:Y:S01]  /*18c60*/  @!P0 IMAD.MOV R180, RZ, RZ, -R180 ;  /* 0x000000ffffb48224 */ /* 0x000fe200078e0ab4 */
[----:B------:R-:W-:Y:S02]  /*18c70*/  ISETP.GT.U32.AND P0, PT, R247, R174, PT ;  /* 0x000000aef700720c */ /* 0x000fe40003f04070 */
[----:B------:R-:W-:Y:S02]  /*18c80*/  ISETP.GE.AND P4, PT, R226, RZ, PT ;  /* 0x000000ffe200720c */ /* 0x000fe40003f86270 */
[----:B------:R-:W3:Y:S09]  /*18c90*/  LDL R226, [R1+0x501c] ;  /* 0x00501c0001e27983 */ /* 0x000ef20000100800 */
[----:B------:R-:W-:-:S02]  /*18ca0*/  @!P0 IADD3 R174, R174, -R247, RZ ;  /* 0x800000f7aeae8210 */ /* 0x000fc40007ffe0ff */
[----:B------:R-:W-:Y:S02]  /*18cb0*/  ISETP.GT.U32.AND P0, PT, R247, R167, PT ;  /* 0x000000a7f700720c */ /* 0x000fe40003f04070 */
[----:B------:R-:W-:-:S11]  /*18cc0*/  @!P3 IADD3 R184, -R184, RZ, RZ ;  /* 0x000000ffb8b8b210 */ /* 0x000fd60007ffe1ff */
[----:B------:R-:W-:Y:S01]  /*18cd0*/  @!P0 IMAD.IADD R167, R167, 0x1, -R247 ;  /* 0x00000001a7a78824 */ /* 0x000fe200078e0af7 */
[C---:B------:R-:W-:Y:S01]  /*18ce0*/  ISETP.GT.U32.AND P3, PT, R247.reuse, R177, PT ;  /* 0x000000b1f700720c */ /* 0x040fe20003f64070 */
[----:B------:R-:W-:Y:S01]  /*18cf0*/  @!P4 IMAD.MOV R183, RZ, RZ, -R183 ;  /* 0x000000ffffb7c224 */ /* 0x000fe200078e0ab7 */
[----:B------:R-:W-:Y:S02]  /*18d00*/  ISETP.GT.U32.AND P4, PT, R247, R175, PT ;  /* 0x000000aff700720c */ /* 0x000fe40003f84070 */
[----:B------:R-:W-:-:S09]  /*18d10*/  IABS R220, R215 ;  /* 0x000000d700dc7213 */ /* 0x000fd20000000000 */
[--C-:B------:R-:W-:Y:S01]  /*18d20*/  @!P3 IMAD.IADD R177, R177, 0x1, -R247.reuse ;  /* 0x00000001b1b1b824 */ /* 0x100fe200078e0af7 */
[----:B------:R-:W-:Y:S01]  /*18d30*/  ISETP.GT.U32.AND P3, PT, R247, R172, PT ;  /* 0x000000acf700720c */ /* 0x000fe20003f64070 */
[----:B------:R-:W-:Y:S01]  /*18d40*/  @!P4 IMAD.IADD R175, R175, 0x1, -R247 ;  /* 0x00000001afafc824 */ /* 0x000fe200078e0af7 */
[C---:B------:R-:W-:Y:S01]  /*18d50*/  ISETP.GT.U32.AND P4, PT, R247.reuse, R168, PT ;  /* 0x000000a8f700720c */ /* 0x040fe20003f84070 */
[----:B------:R-:W-:Y:S01]  /*18d60*/  IMAD.HI.U32 R221, R248, R220, RZ ;  /* 0x000000dcf8dd7227 */ /* 0x000fe200078e00ff */
[----:B------:R-:W-:Y:S02]  /*18d70*/  @!P2 IADD3 R182, -R182, RZ, RZ ;  /* 0x000000ffb6b6a210 */ /* 0x000fe40007ffe1ff */
[----:B------:R-:W-:Y:S01]  /*18d80*/  ISETP.GT.U32.AND P2, PT, R247, R176, PT ;  /* 0x000000b0f700720c */ /* 0x000fe20003f44070 */
[----:B------:R-:W-:-:S06]  /*18d90*/  IMAD.MOV R221, RZ, RZ, -R221 ;  /* 0x000000ffffdd7224 */ /* 0x000fcc00078e0add */
[--C-:B------:R-:W-:Y:S01]  /*18da0*/  @!P3 IMAD.IADD R172, R172, 0x1, -R247.reuse ;  /* 0x00000001acacb824 */ /* 0x100fe200078e0af7 */
[C---:B------:R-:W-:Y:S02]  /*18db0*/  ISETP.GT.U32.AND P3, PT, R247.reuse, R177, PT ;  /* 0x000000b1f700720c */ /* 0x040fe40003f64070 */
[----:B------:R-:W-:Y:S01]  /*18dc0*/  @!P4 IADD3 R168, R168, -R247, RZ ;  /* 0x800000f7a8a8c210 */ /* 0x000fe20007ffe0ff */
[C---:B------:R-:W-:Y:S01]  /*18dd0*/  IMAD R196, R247.reuse, R221, R220 ;  /* 0x000000ddf7c47224 */ /* 0x040fe200078e02dc */
[----:B------:R-:W-:Y:S01]  /*18de0*/  MOV R220, R178 ;  /* 0x000000b200dc7202 */ /* 0x000fe20000000f00 */
[----:B------:R-:W-:Y:S01]  /*18df0*/  @!P2 IMAD.IADD R176, R176, 0x1, -R247 ;  /* 0x00000001b0b0a824 */ /* 0x000fe200078e0af7 */
[----:B------:R-:W-:-:S03]  /*18e00*/  ISETP.GT.U32.AND P2, PT, R247, R169, PT ;  /* 0x000000a9f700720c */ /* 0x000fc60003f44070 */
[----:B------:R-:W-:Y:S01]  /*18e10*/  @!P6 IMAD.MOV R220, RZ, RZ, -R220 ;  /* 0x000000ffffdce224 */ /* 0x000fe200078e0adc */
[----:B------:R-:W-:-:S03]  /*18e20*/  ISETP.GT.U32.AND P6, PT, R247, R171, PT ;  /* 0x000000abf700720c */ /* 0x000fc60003fc4070 */
[----:B------:R-:W-:Y:S02]  /*18e30*/  @!P3 IADD3 R177, R177, -R247, RZ ;  /* 0x800000f7b1b1b210 */ /* 0x000fe40007ffe0ff */
[----:B------:R-:W-:-:S04]  /*18e40*/  ISETP.GT.U32.AND P3, PT, R247, R170, PT ;  /* 0x000000aaf700720c */ /* 0x000fc80003f64070 */
[----:B------:R-:W-:-:S04]  /*18e50*/  @!P2 IMAD.IADD R169, R169, 0x1, -R247 ;  /* 0x00000001a9a9a824 */ /* 0x000fc800078e0af7 */
[----:B------:R-:W-:-:S05]  /*18e60*/  @!P6 IADD3 R171, R171, -R247, RZ ;  /* 0x800000f7ababe210 */ /* 0x000fca0007ffe0ff */
        /* <DEDUP_REMOVED lines=13> */
[----:B------:R-:W-:Y:S01]  /*18f40*/  @!P5 IMAD.IADD R172, R172, 0x1, -R247 ;  /* 0x00000001acacd824 */ /* 0x000fe200078e0af7 */
[----:B------:R-:W-:Y:S02]  /*18f50*/  @!P2 IADD3 R174, -R174, RZ, RZ ;  /* 0x000000ffaeaea210 */ /* 0x000fe40007ffe1ff */
[----:B------:R-:W-:Y:S02]  /*18f60*/  ISETP.GT.U32.AND P2, PT, R247, R168, PT ;  /* 0x000000a8f700720c */ /* 0x000fe40003f44070 */
[----:B------:R-:W-:Y:S02]  /*18f70*/  ISETP.GE.AND P5, PT, R226, RZ, PT ;  /* 0x000000ffe200720c */ /* 0x000fe40003fa6270 */
[----:B------:R-:W3:Y:S09]  /*18f80*/  LDL R226, [R1+0x503c] ;  /* 0x00503c0001e27983 */ /* 0x000ef20000100800 */
[----:B------:R-:W-:-:S02]  /*18f90*/  @!P2 IADD3 R168, R168, -R247, RZ ;  /* 0x800000f7a8a8a210 */ /* 0x000fc40007ffe0ff */
[----:B------:R-:W-:Y:S02]  /*18fa0*/  ISETP.GT.U32.AND P2, PT, R247, R161, PT ;  /* 0x000000a1f700720c */ /* 0x000fe40003f44070 */
[----:B------:R-:W-:-:S05]  /*18fb0*/  IADD3 R204, R246, 0x1f5, RZ ;  /* 0x000001f5f6cc7810 */ /* 0x000fca0007ffe0ff */
[----:B------:R-:W-:Y:S06]  /*18fc0*/  STL [R1+0x4bf0], R204 ;  /* 0x004bf0cc01007387 */ /* 0x000fec0000100800 */
[----:B------:R-:W-:Y:S02]  /*18fd0*/  @!P2 IMAD.IADD R161, R161, 0x1, -R247 ;  /* 0x00000001a1a1a824 */ /* 0x000fe400078e0af7 */
[----:B------:R-:W-:Y:S01]  /*18fe0*/  @!P1 IMAD.MOV R179, RZ, RZ, -R179 ;  /* 0x000000ffffb39224 */ /* 0x000fe200078e0ab3 */
[C---:B------:R-:W-:Y:S01]  /*18ff0*/  ISETP.GT.U32.AND P1, PT, R247.reuse, R173, PT ;  /* 0x000000adf700720c */ /* 0x040fe20003f24070 */
[----:B------:R-:W-:Y:S01]  /*19000*/  @!P3 IMAD.MOV R175, RZ, RZ, -R175 ;  /* 0x000000ffffafb224 */ /* 0x000fe200078e0aaf */
[----:B------:R-:W-:-:S11]  /*19010*/  ISETP.GT.U32.AND P3, PT, R247, R169, PT ;  /* 0x000000a9f700720c */ /* 0x000fd60003f64070 */
[--C-:B------:R-:W-:Y:S01]  /*19020*/  @!P1 IMAD.IADD R173, R173, 0x1, -R247.reuse ;  /* 0x00000001adad9824 */ /* 0x100fe200078e0af7 */
[----:B------:R-:W-:Y:S01]  /*19030*/  ISETP.GT.U32.AND P1, PT, R247, R166, PT ;  /* 0x000000a6f700720c */ /* 0x000fe20003f24070 */
[----:B------:R-:W-:Y:S01]  /*19040*/  @!P3 IMAD.IADD R169, R169, 0x1, -R247 ;  /* 0x00000001a9a9b824 */ /* 0x000fe200078e0af7 */
[----:B------:R-:W-:Y:S02]  /*19050*/  ISETP.GT.U32.AND P3, PT, R247, R162, PT ;  /* 0x000000a2f700720c */ /* 0x000fe40003f64070 */
[----:B------:R-:W-:Y:S02]  /*19060*/  @!P5 IADD3 R177, -R177, RZ, RZ ;  /* 0x000000ffb1b1d210 */ /* 0x000fe40007ffe1ff */
[----:B------:R-:W-:-:S07]  /*19070*/  ISETP.GT.U32.AND P5, PT, R247, R170, PT ;  /* 0x000000aaf700720c */ /* 0x000fce0003fa4070 */
[--C-:B------:R-:W-:Y:S01]  /*19080*/  @!P1 IMAD.IADD R166, R166, 0x1, -R247.reuse ;  /* 0x00000001a6a69824 */ /* 0x100fe200078e0af7 */
[C---:B------:R-:W-:Y:S02]  /*19090*/  ISETP.GT.U32.AND P1, PT, R247.reuse, R171, PT ;  /* 0x000000abf700720c */ /* 0x040fe40003f24070 */
[----:B------:R-:W-:Y:S01]  /*190a0*/  @!P3 IADD3 R162, R162, -R247, RZ ;  /* 0x800000f7a2a2b210 */ /* 0x000fe20007ffe0ff */
[----:B------:R-:W-:Y:S01]  /*190b0*/  @!P0 IMAD.MOV R172, RZ, RZ, -R172 ;  /* 0x000000ffffac8224 */ /* 0x000fe200078e0aac */
[C---:B------:R-:W-:Y:S01]  /*190c0*/  ISETP.GT.U32.AND P0, PT, R247.reuse, R165, PT ;  /* 0x000000a5f700720c */ /* 0x040fe20003f04070 */
[----:B------:R-:W-:Y:S01]  /*190d0*/  @!P5 IMAD.IADD R170, R170, 0x1, -R247 ;  /* 0x00000001aaaad824 */ /* 0x000fe200078e0af7 */
[----:B------:R-:W-:-:S07]  /*190e0*/  ISETP.GT.U32.AND P5, PT, R247, R163, PT ;  /* 0x000000a3f700720c */ /* 0x000fce0003fa4070 */
[-C--:B------:R-:W-:Y:S02]  /*190f0*/  @!P1 IADD3 R171, R171, -R247.reuse, RZ ;  /* 0x800000f7abab9210 */ /* 0x080fe40007ffe0ff */
[----:B------:R-:W-:Y:S02]  /*19100*/  ISETP.GT.U32.AND P1, PT, R247, R164, PT ;  /* 0x000000a4f700720c */ /* 0x000fe40003f24070 */
[----:B------:R-:W-:Y:S02]  /*19110*/  @!P0 IADD3 R165, R165, -R247, RZ ;  /* 0x800000f7a5a58210 */ /* 0x000fe40007ffe0ff */
[----:B------:R-:W-:-:S09]  /*19120*/  @!P5 IMAD.IADD R163, R163, 0x1, -R247 ;  /* 0x00000001a3a3d824 */ /* 0x000fd200078e0af7 */
        /* <DEDUP_REMOVED lines=12> */
[C---:B------:R-:W-:Y:S01]  /*191f0*/  ISETP.GT.U32.AND P4, PT, R247.reuse, R166, PT ;  /* 0x000000a6f700720c */ /* 0x040fe20003f84070 */
[----:B------:R-:W-:Y:S01]  /*19200*/  @!P6 IMAD.MOV R176, RZ, RZ, -R176 ;  /* 0x000000ffffb0e224 */ /* 0x000fe200078e0ab0 */
[----:B------:R-:W-:-:S11]  /*19210*/  ISETP.GT.U32.AND P6, PT, R247, R167, PT ;  /* 0x000000a7f700720c */ /* 0x000fd60003fc4070 */
[--C-:B------:R-:W-:Y:S02]  /*19220*/  @!P4 IMAD.IADD R166, R166, 0x1, -R247.reuse ;  /* 0x00000001a6a6c824 */ /* 0x100fe400078e0af7 */
[----:B------:R-:W-:-:S04]  /*19230*/  @!P6 IMAD.IADD R167, R167, 0x1, -R247 ;  /* 0x00000001a7a7e824 */ /* 0x000fc800078e0af7 */
[----:B------:R-:W-:Y:S01]  /*19240*/  @!P3 IMAD.MOV R167, RZ, RZ, -R167 ;  /* 0x000000ffffa7b224 */ /* 0x000fe200078e0aa7 */
[----:B------:R-:W-:Y:S02]  /*19250*/  ISETP.GT.U32.AND P3, PT, R247, R161, PT ;  /* 0x000000a1f700720c */ /* 0x000fe40003f64070 */
[----:B------:R-:W-:Y:S02]  /*19260*/  ISETP.GE.AND P4, PT, R226, RZ, PT ;  /* 0x000000ffe200720c */ /* 0x000fe40003f86270 */
[----:B------:R-:W3:Y:S09]  /*19270*/  LDL R226, [R1+0x5070] ;  /* 0x0050700001e27983 */ /* 0x000ef20000100800 */
[----:B------:R-:W-:Y:S01]  /*19280*/  @!P3 IMAD.IADD R161, R161, 0x1, -R247 ;  /* 0x00000001a1a1b824 */ /* 0x000fe200078e0af7 */
[----:B------:R-:W-:-:S13]  /*19290*/  ISETP.GT.U32.AND P3, PT, R247, R155, PT ;  /* 0x0000009bf700720c */ /* 0x000fda0003f64070 */
[----:B------:R-:W-:Y:S01]  /*192a0*/  @!P3 IMAD.IADD R155, R155, 0x1, -R247 ;  /* 0x000000019b9bb824 */ /* 0x000fe200078e0af7 */
[----:B------:R-:W-:Y:S02]  /*192b0*/  @!P5 IADD3 R168, -R168, RZ, RZ ;  /* 0x000000ffa8a8d210 */ /* 0x000fe40007ffe1ff */
[C---:B------:R-:W-:Y:S02]  /*192c0*/  ISETP.GT.U32.AND P5, PT, R247.reuse, R162, PT ;  /* 0x000000a2f700720c */ /* 0x040fe40003fa4070 */
[----:B------:R-:W-:-:S11]  /*192d0*/  ISETP.GT.U32.AND P6, PT, R247, R160, PT ;  /* 0x000000a0f700720c */ /* 0x000fd60003fc4070 */
[----:B------:R-:W-:Y:S02]  /*192e0*/  @!P5 IADD3 R162, R162, -R247, RZ ;  /* 0x800000f7a2a2d210 */ /* 0x000fe40007ffe0ff */
[C---:B------:R-:W-:Y:S01]  /*192f0*/  ISETP.GT.U32.AND P5, PT, R247.reuse, R156, PT ;  /* 0x0000009cf700720c */ /* 0x040fe20003fa4070 */
[----:B------:R-:W-:Y:S01]  /*19300*/  @!P0 IMAD.MOV R170, RZ, RZ, -R170 ;  /* 0x000000ffffaa8224 */ /* 0x000fe200078e0aaa */
[C---:B------:R-:W-:Y:S01]  /*19310*/  ISETP.GT.U32.AND P0, PT, R247.reuse, R164, PT ;  /* 0x000000a4f700720c */ /* 0x040fe20003f04070 */
[----:B------:R-:W-:Y:S01]  /*19320*/  @!P1 IMAD.MOV R169, RZ, RZ, -R169 ;  /* 0x000000ffffa99224 */ /* 0x000fe200078e0aa9 */
[----:B------:R-:W-:Y:S01]  /*19330*/  ISETP.GT.U32.AND P1, PT, R247, R163, PT ;  /* 0x000000a3f700720c */ /* 0x000fe20003f24070 */
[----:B------:R-:W-:-:S08]  /*19340*/  @!P6 IMAD.IADD R160, R160, 0x1, -R247 ;  /* 0x00000001a0a0e824 */ /* 0x000fd000078e0af7 */
[----:B------:R-:W-:Y:S02]  /*19350*/  @!P5 IADD3 R156, R156, -R247, RZ ;  /* 0x800000f79c9cd210 */ /* 0x000fe40007ffe0ff */
[--C-:B------:R-:W-:Y:S01]  /*19360*/  @!P0 IMAD.IADD R164, R164, 0x1, -R247.reuse ;  /* 0x00000001a4a48824 */ /* 0x100fe200078e0af7 */
[----:B------:R-:W-:Y:S01]  /*19370*/  ISETP.GT.U32.AND P6, PT, R247, R160, PT ;  /* 0x000000a0f700720c */ /* 0x000fe20003fc4070 */
[----:B------:R-:W-:Y:S01]  /*19380*/  @!P1 IMAD.IADD R163, R163, 0x1, -R247 ;  /* 0x00000001a3a39824 */ /* 0x000fe200078e0af7 */
[C---:B------:R-:W-:Y:S02]  /*19390*/  ISETP.GT.U32.AND P0, PT, R247.reuse, R158, PT ;  /* 0x0000009ef700720c */ /* 0x040fe40003f04070 */
[----:B------:R-:W-:-:S09]  /*193a0*/  ISETP.GT.U32.AND P1, PT, R247, R157, PT ;  /* 0x0000009df700720c */ /* 0x000fd20003f24070 */
[--C-:B------:R-:W-:Y:S02]  /*193b0*/  @!P6 IMAD.IADD R160, R160, 0x1, -R247.reuse ;  /* 0x00000001a0a0e824 */ /* 0x100fe400078e0af7 */
[--C-:B------:R-:W-:Y:S02]  /*193c0*/  @!P0 IMAD.IADD R158, R158, 0x1, -R247.reuse ;  /* 0x000000019e9e8824 */ /* 0x100fe400078e0af7 */
        /* <DEDUP_REMOVED lines=11> */
[----:B------:R-:W-:Y:S02]  /*19480*/  @!P4 IADD3 R171, -R171, RZ, RZ ;  /* 0x000000ffababc210 */ /* 0x000fe40007ffe1ff */
[----:B------:R-:W-:-:S13]  /*19490*/  ISETP.GT.U32.AND P4, PT, R247, R165, PT ;  /* 0x000000a5f700720c */ /* 0x000fda0003f84070 */
[----:B------:R-:W-:Y:S01]  /*194a0*/  @!P4 IADD3 R165, R165, -R247, RZ ;  /* 0x800000f7a5a5c210 */ /* 0x000fe20007ffe0ff */
[----:B------:R-:W-:Y:S01]  /*194b0*/  @!P1 IMAD.MOV R162, RZ, RZ, -R162 ;  /* 0x000000ffffa29224 */ /* 0x000fe200078e0aa2 */
[C---:B------:R-:W-:Y:S02]  /*194c0*/  ISETP.GT.U32.AND P1, PT, R247.reuse, R156, PT ;  /* 0x0000009cf700720c */ /* 0x040fe40003f24070 */
[----:B------:R-:W-:Y:S02]  /*194d0*/  ISETP.GE.AND P4, PT, R226, RZ, PT ;  /* 0x000000ffe200720c */ /* 0x000fe40003f86270 */
[----:B------:R-:W3:Y:S09]  /*194e0*/  LDL R226, [R1+0x50a4] ;  /* 0x0050a40001e27983 */ /* 0x000ef20000100800 */
[----:B------:R-:W-:Y:S01]  /*194f0*/  @!P1 IMAD.IADD R156, R156, 0x1, -R247 ;  /* 0x000000019c9c9824 */ /* 0x000fe200078e0af7 */
[C---:B------:R-:W-:Y:S01]  /*19500*/  ISETP.GT.U32.AND P1, PT, R247.reuse, R149, PT ;  /* 0x00000095f700720c */ /* 0x040fe20003f24070 */
[----:B------:R-:W-:Y:S01]  /*19510*/  @!P2 IMAD.MOV R166, RZ, RZ, -R166 ;  /* 0x000000ffffa6a224 */ /* 0x000fe200078e0aa6 */
[----:B------:R-:W-:-:S11]  /*19520*/  ISETP.GT.U32.AND P2, PT, R247, R159, PT ;  /* 0x0000009ff700720c */ /* 0x000fd60003f44070 */
[----:B------:R-:W-:Y:S02]  /*19530*/  @!P1 IADD3 R149, R149, -R247, RZ ;  /* 0x800000f795959210 */ /* 0x000fe40007ffe0ff */
[----:B------:R-:W-:Y:S02]  /*19540*/  @!P0 IADD3 R163, -R163, RZ, RZ ;  /* 0x000000ffa3a38210 */ /* 0x000fe40007ffe1ff */
[----:B------:R-:W-:Y:S02]  /*19550*/  ISETP.GT.U32.AND P0, PT, R247, R157, PT ;  /* 0x0000009df700720c */ /* 0x000fe40003f04070 */
[----:B------:R-:W-:Y:S02]  /*19560*/  @!P2 IADD3 R159, R159, -R247, RZ ;  /* 0x800000f79f9fa210 */ /* 0x000fe40007ffe0ff */
[----:B------:R-:W-:Y:S02]  /*19570*/  ISETP.GT.U32.AND P2, PT, R247, R154, PT ;  /* 0x0000009af700720c */ /* 0x000fe40003f44070 */
[----:B------:R-:W-:-:S07]  /*19580*/  IABS R221, R205 ;  /* 0x000000cd00dd7213 */ /* 0x000fce0000000000 */
[----:B------:R-:W-:Y:S01]  /*19590*/  @!P0 IMAD.IADD R157, R157, 0x1, -R247 ;  /* 0x000000019d9d8824 */ /* 0x000fe200078e0af7 */
[C---:B------:R-:W-:Y:S01]  /*195a0*/  ISETP.GT.U32.AND P0, PT, R247.reuse, R150, PT ;  /* 0x00000096f700720c */ /* 0x040fe20003f04070 */
[----:B------:R-:W-:Y:S02]  /*195b0*/  IMAD.HI.U32 R222, R248, R221, RZ ;  /* 0x000000ddf8de7227 */ /* 0x000fe400078e00ff */
[----:B------:R-:W-:Y:S02]  /*195c0*/  @!P2 IADD3 R154, R154, -R247, RZ ;  /* 0x800000f79a9aa210 */ /* 0x000fe40007ffe0ff */
[----:B------:R-:W-:Y:S01]  /*195d0*/  @!P4 IMAD.MOV R165, RZ, RZ, -R165 ;  /* 0x000000ffffa5c224 */ /* 0x000fe200078e0aa5 */
[C---:B------:R-:W-:Y:S02]  /*195e0*/  ISETP.GT.U32.AND P2, PT, R247.reuse, R159, PT ;  /* 0x0000009ff700720c */ /* 0x040fe40003f44070 */
[----:B------:R-:W-:Y:S02]  /*195f0*/  ISETP.GT.U32.AND P4, PT, R247, R158, PT ;  /* 0x0000009ef700720c */ /* 0x000fe40003f84070 */
[----:B------:R-:W-:-:S03]  /*19600*/  IADD3 R222, -R222, RZ, RZ ;  /* 0x000000ffdede7210 */ /* 0x000fc60007ffe1ff */
[----:B------:R-:W-:Y:S02]  /*19610*/  @!P0 IMAD.IADD R150, R150, 0x1, -R247 ;  /* 0x0000000196968824 */ /* 0x000fe400078e0af7 */
[----:B------:R-:W-:Y:S02]  /*19620*/  IMAD R178, R247, R222, R221 ;  /* 0x000000def7b27224 */ /* 0x000fe400078e02dd */
[----:B------:R-:W-:Y:S02]  /*19630*/  IMAD.MOV.U32 R221, RZ, RZ, R160 ;  /* 0x000000ffffdd7224 */ /* 0x000fe400078e00a0 */
[----:B------:R-:W-:Y:S01]  /*19640*/  @!P2 IMAD.IADD R159, R159, 0x1, -R247 ;  /* 0x000000019f9fa824 */ /* 0x000fe200078e0af7 */
[C---:B------:R-:W-:Y:S01]  /*19650*/  ISETP.GT.U32.AND P2, PT, R247.reuse, R152, PT ;  /* 0x00000098f700720c */ /* 0x040fe20003f44070 */
[----:B------:R-:W-:Y:S01]  /*19660*/  @!P3 IMAD.MOV R221, RZ, RZ, -R221 ;  /* 0x000000ffffddb224 */ /* 0x000fe200078e0add */
[----:B------:R-:W-:Y:S02]  /*19670*/  @!P4 IADD3 R158, R158, -R247, RZ ;  /* 0x800000f79e9ec210 */ /* 0x000fe40007ffe0ff */
[----:B------:R-:W-:-:S02]  /*19680*/  ISETP.GT.U32.AND P3, PT, R247, R153, PT ;  /* 0x00000099f700720c */ /* 0x000fc40003f64070 */
[----:B------:R-:W-:-:S07]  /*19690*/  ISETP.GT.U32.AND P4, PT, R247, R151, PT ;  /* 0x00000097f700720c */ /* 0x000fce0003f84070 */
[----:B------:R-:W-:-:S04]  /*196a0*/  @!P2 IADD3 R152, R152, -R247, RZ ;  /* 0x800000f79898a210 */ /* 0x000fc80007ffe0ff */
        /* <DEDUP_REMOVED lines=14> */
[--C-:B------:R-:W-:Y:S02]  /*19790*/  @!P5 IMAD.IADD R154, R154, 0x1, -R247.reuse ;  /* 0x000000019a9ad824 */ /* 0x100fe400078e0af7 */
[----:B------:R-:W-:Y:S01]  /*197a0*/  @!P4 IMAD.MOV R156, RZ, RZ, -R156 ;  /* 0x000000ffff9cc224 */ /* 0x000fe200078e0a9c */
[C---:B------:R-:W-:Y:S02]  /*197b0*/  ISETP.GT.U32.AND P4, PT, R247.reuse, R150, PT ;  /* 0x00000096f700720c */ /* 0x040fe40003f84070 */
[----:B------:R-:W-:Y:S02]  /*197c0*/  ISETP.GE.AND P5, PT, R226, RZ, PT ;  /* 0x000000ffe200720c */ /* 0x000fe40003fa6270 */
[----:B------:R-:W3:Y:S09]  /*197d0*/  LDL R226, [R1+0x5068] ;  /* 0x0050680001e27983 */ /* 0x000ef20000100800 */
[----:B------:R-:W-:Y:S01]  /*197e0*/  @!P4 IMAD.IADD R150, R150, 0x1, -R247 ;  /* 0x000000019696c824 */ /* 0x000fe200078e0af7 */
[----:B------:R-:W-:-:S02]  /*197f0*/  ISETP.GT.U32.AND P4, PT, R247, R143, PT ;  /* 0x0000008ff700720c */ /* 0x000fc40003f84070 */
[----:B------:R-:W-:-:S05]  /*19800*/  IADD3 R203, R246, 0x1f6, RZ ;  /* 0x000001f6f6cb7810 */ /* 0x000fca0007ffe0ff */
[----:B------:R-:W-:Y:S06]  /*19810*/  STL [R1+0x4bdc], R203 ;  /* 0x004bdccb01007387 */ /* 0x000fec0000100800 */
[----:B------:R-:W-:Y:S01]  /*19820*/  @!P4 IADD3 R143, R143, -R247, RZ ;  /* 0x800000f78f8fc210 */ /* 0x000fe20007ffe0ff */
[----:B------:R-:W-:Y:S01]  /*19830*/  @!P2 IMAD.MOV R157, RZ, RZ, -R157 ;  /* 0x000000ffff9da224 */ /* 0x000fe200078e0a9d */
[----:B------:R-:W-:Y:S01]  /*19840*/  ISETP.GT.U32.AND P2, PT, R247, R151, PT ;  /* 0x00000097f700720c */ /* 0x000fe20003f44070 */
[----:B------:R-:W-:-:S12]  /*19850*/  @!P5 IMAD.MOV R159, RZ, RZ, -R159 ;  /* 0x000000ffff9fd224 */ /* 0x000fd800078e0a9f */
[----:B------:R-:W-:Y:S01]  /*19860*/  @!P2 IMAD.IADD R151, R151, 0x1, -R247 ;  /* 0x000000019797a824 */ /* 0x000fe200078e0af7 */
[C---:B------:R-:W-:Y:S02]  /*19870*/  ISETP.GT.U32.AND P2, PT, R247.reuse, R144, PT ;  /* 0x00000090f700720c */ /* 0x040fe40003f44070 */
[----:B------:R-:W-:Y:S02]  /*19880*/  @!P3 IADD3 R158, -R158, RZ, RZ ;  /* 0x000000ff9e9eb210 */ /* 0x000fe40007ffe1ff */
[C---:B------:R-:W-:Y:S02]  /*19890*/  ISETP.GT.U32.AND P5, PT, R247.reuse, R153, PT ;  /* 0x00000099f700720c */ /* 0x040fe40003fa4070 */
[----:B------:R-:W-:-:S07]  /*198a0*/  ISETP.GT.U32.AND P3, PT, R247, R152, PT ;  /* 0x00000098f700720c */ /* 0x000fce0003f64070 */
[--C-:B------:R-:W-:Y:S02]  /*198b0*/  @!P2 IMAD.IADD R144, R144, 0x1, -R247.reuse ;  /* 0x000000019090a824 */ /* 0x100fe400078e0af7 */
[----:B------:R-:W-:Y:S01]  /*198c0*/  @!P1 IMAD.MOV R154, RZ, RZ, -R154 ;  /* 0x000000ffff9a9224 */ /* 0x000fe200078e0a9a */
        /* <DEDUP_REMOVED lines=20> */
[----:B------:R-:W-:Y:S02]  /*19a10*/  @!P6 IADD3 R155, R155, -R247, RZ ;  /* 0x800000f79b9be210 */ /* 0x000fe40007ffe0ff */
[----:B------:R-:W-:Y:S02]  /*19a20*/  ISETP.GT.U32.AND P6, PT, R247, R148, PT ;  /* 0x00000094f700720c */ /* 0x000fe40003fc4070 */
[----:B------:R-:W-:-:S11]  /*19a30*/  @!P0 IADD3 R155, -R155, RZ, RZ ;  /* 0x000000ff9b9b8210 */ /* 0x000fd60007ffe1ff */
[----:B------:R-:W-:Y:S01]  /*19a40*/  @!P6 IMAD.IADD R148, R148, 0x1, -R247 ;  /* 0x000000019494e824 */ /* 0x000fe200078e0af7 */
[----:B------:R-:W-:-:S04]  /*19a50*/  ISETP.GT.U32.AND P6, PT, R247, R149, PT ;  /* 0x00000095f700720c */ /* 0x000fc80003fc4070 */
[----:B------:R-:W-:-:S09]  /*19a60*/  ISETP.GT.U32.AND P0, PT, R247, R148, PT ;  /* 0x00000094f700720c */ /* 0x000fd20003f04070 */
[----:B------:R-:W-:Y:S02]  /*19a70*/  @!P6 IADD3 R149, R149, -R247, RZ ;  /* 0x800000f79595e210 */ /* 0x000fe40007ffe0ff */
[C---:B------:R-:W-:Y:S02]  /*19a80*/  ISETP.GT.U32.AND P6, PT, R247.reuse, R142, PT ;  /* 0x0000008ef700720c */ /* 0x040fe40003fc4070 */
[--C-:B------:R-:W-:Y:S01]  /*19a90*/  @!P0 IMAD.IADD R148, R148, 0x1, -R247.reuse ;  /* 0x0000000194948824 */ /* 0x100fe200078e0af7 */
[----:B------:R-:W-:Y:S02]  /*19aa0*/  ISETP.GE.AND P0, PT, R226, RZ, PT ;  /* 0x000000ffe200720c */ /* 0x000fe40003f06270 */
[----:B------:R-:W3:Y:S08]  /*19ab0*/  LDL R226, [R1+0x509c] ;  /* 0x00509c0001e27983 */ /* 0x000ef00000100800 */
[----:B------:R-:W-:Y:S01]  /*19ac0*/  @!P6 IMAD.IADD R142, R142, 0x1, -R247 ;  /* 0x000000018e8ee824 */ /* 0x000fe200078e0af7 */
[----:B------:R-:W-:-:S13]  /*19ad0*/  ISETP.GT.U32.AND P6, PT, R247, R143, PT ;  /* 0x0000008ff700720c */ /* 0x000fda0003fc4070 */
[----:B------:R-:W-:Y:S02]  /*19ae0*/  @!P6 IADD3 R143, R143, -R247, RZ ;  /* 0x800000f78f8fe210 */ /* 0x000fe40007ffe0ff */
[----:B------:R-:W-:Y:S01]  /*19af0*/  ISETP.GT.U32.AND P6, PT, R247, R137, PT ;  /* 0x00000089f700720c */ /* 0x000fe20003fc4070 */
[----:B------:R-:W-:-:S12]  /*19b00*/  @!P3 IMAD.MOV R150, RZ, RZ, -R150 ;  /* 0x000000ffff96b224 */ /* 0x000fd800078e0a96 */
[----:B------:R-:W-:Y:S02]  /*19b10*/  @!P6 IADD3 R137, R137, -R247, RZ ;  /* 0x800000f78989e210 */ /* 0x000fe40007ffe0ff */
[----:B------:R-:W-:Y:S01]  /*19b20*/  ISETP.GT.U32.AND P3, PT, R247, R144, PT ;  /* 0x00000090f700720c */ /* 0x000fe20003f64070 */
[----:B------:R-:W-:-:S12]  /*19b30*/  @!P5 IMAD.MOV R151, RZ, RZ, -R151 ;  /* 0x000000ffff97d224 */ /* 0x000fd800078e0a97 */
[----:B------:R-:W-:Y:S01]  /*19b40*/  @!P3 IMAD.IADD R144, R144, 0x1, -R247 ;  /* 0x000000019090b824 */ /* 0x000fe200078e0af7 */
[C---:B------:R-:W-:Y:S02]  /*19b50*/  ISETP.GT.U32.AND P3, PT, R247.reuse, R138, PT ;  /* 0x0000008af700720c */ /* 0x040fe40003f64070 */
[----:B------:R-:W-:Y:S02]  /*19b60*/  @!P1 IADD3 R152, -R152, RZ, RZ ;  /* 0x000000ff98989210 */ /* 0x000fe40007ffe1ff */
[C---:B------:R-:W-:Y:S02]  /*19b70*/  ISETP.GT.U32.AND P1, PT, R247.reuse, R146, PT ;  /* 0x00000092f700720c */ /* 0x040fe40003f24070 */
[----:B------:R-:W-:-:S07]  /*19b80*/  ISETP.GT.U32.AND P5, PT, R247, R145, PT ;  /* 0x00000091f700720c */ /* 0x000fce0003fa4070 */
[--C-:B------:R-:W-:Y:S01]  /*19b90*/  @!P3 IMAD.IADD R138, R138, 0x1, -R247.reuse ;  /* 0x000000018a8ab824 */ /* 0x100fe200078e0af7 */
[----:B------:R-:W-:Y:S02]  /*19ba0*/  @!P2 IADD3 R149, -R149, RZ, RZ ;  /* 0x000000ff9595a210 */ /* 0x000fe40007ffe1ff */
        /* <DEDUP_REMOVED lines=23> */
[----:B------:R-:W-:Y:S01]  /*19d20*/  @!P4 IMAD.IADD R141, R141, 0x1, -R247 ;  /* 0x000000018d8dc824 */ /* 0x000fe200078e0af7 */
[----:B------:R-:W-:-:S13]  /*19d30*/  ISETP.GT.U32.AND P4, PT, R247, R136, PT ;  /* 0x00000088f700720c */ /* 0x000fda0003f84070 */
[--C-:B------:R-:W-:Y:S01]  /*19d40*/  @!P4 IMAD.IADD R136, R136, 0x1, -R247.reuse ;  /* 0x000000018888c824 */ /* 0x100fe200078e0af7 */
[C---:B------:R-:W-:Y:S02]  /*19d50*/  ISETP.GT.U32.AND P4, PT, R247.reuse, R138, PT ;  /* 0x0000008af700720c */ /* 0x040fe40003f84070 */
[----:B------:R-:W-:Y:S02]  /*19d60*/  ISETP.GE.AND P0, PT, R226, RZ, PT ;  /* 0x000000ffe200720c */ /* 0x000fe40003f06270 */
[----:B------:R-:W3:Y:S09]  /*19d70*/  LDL R226, [R1+0x50c4] ;  /* 0x0050c40001e27983 */ /* 0x000ef20000100800 */
[----:B------:R-:W-:Y:S01]  /*19d80*/  @!P4 IMAD.IADD R138, R138, 0x1, -R247 ;  /* 0x000000018a8ac824 */ /* 0x000fe200078e0af7 */
[----:B------:R-:W-:Y:S01]  /*19d90*/  ISETP.GT.U32.AND P4, PT, R247, R131, PT ;  /* 0x00000083f700720c */ /* 0x000fe20003f84070 */
[----:B------:R-:W-:-:S12]  /*19da0*/  @!P1 IMAD.MOV R145, RZ, RZ, -R145 ;  /* 0x000000ffff919224 */ /* 0x000fd800078e0a91 */
[----:B------:R-:W-:Y:S01]  /*19db0*/  @!P4 IMAD.IADD R131, R131, 0x1, -R247 ;  /* 0x000000018383c824 */ /* 0x000fe200078e0af7 */
[----:B------:R-:W-:Y:S02]  /*19dc0*/  ISETP.GT.U32.AND P1, PT, R247, R139, PT ;  /* 0x0000008bf700720c */ /* 0x000fe40003f24070 */
[----:B------:R-:W-:-:S11]  /*19dd0*/  IABS R222, R204 ;  /* 0x000000cc00de7213 */ /* 0x000fd60000000000 */
[----:B------:R-:W-:Y:S02]  /*19de0*/  @!P1 IADD3 R139, R139, -R247, RZ ;  /* 0x800000f78b8b9210 */ /* 0x000fe40007ffe0ff */
[----:B------:R-:W-:Y:S01]  /*19df0*/  ISETP.GT.U32.AND P1, PT, R247, R132, PT ;  /* 0x00000084f700720c */ /* 0x000fe20003f24070 */
[----:B------:R-:W-:Y:S01]  /*19e00*/  IMAD.HI.U32 R223, R248, R222, RZ ;  /* 0x000000def8df7227 */ /* 0x000fe200078e00ff */
[----:B------:R-:W-:Y:S02]  /*19e10*/  @!P0 IADD3 R147, -R147, RZ, RZ ;  /* 0x000000ff93938210 */ /* 0x000fe40007ffe1ff */
[C---:B------:R-:W-:Y:S01]  /*19e20*/  ISETP.GT.U32.AND P0, PT, R247.reuse, R141, PT ;  /* 0x0000008df700720c */ /* 0x040fe20003f04070 */
[----:B------:R-:W-:Y:S01]  /*19e30*/  @!P2 IMAD.MOV R146, RZ, RZ, -R146 ;  /* 0x000000ffff92a224 */ /* 0x000fe200078e0a92 */
[----:B------:R-:W-:Y:S01]  /*19e40*/  ISETP.GT.U32.AND P2, PT, R247, R140, PT ;  /* 0x0000008cf700720c */ /* 0x000fe20003f44070 */
[----:B------:R-:W-:-:S06]  /*19e50*/  IMAD.MOV R223, RZ, RZ, -R223 ;  /* 0x000000ffffdf7224 */ /* 0x000fcc00078e0adf */
[--C-:B------:R-:W-:Y:S02]  /*19e60*/  @!P1 IMAD.IADD R132, R132, 0x1, -R247.reuse ;  /* 0x0000000184849824 */ /* 0x100fe400078e0af7 */
[----:B------:R-:W-:Y:S02]  /*19e70*/  IMAD R160, R247, R223, R222 ;  /* 0x000000dff7a07224 */ /* 0x000fe400078e02de */
[----:B------:R-:W-:Y:S02]  /*19e80*/  IMAD.MOV.U32 R222, RZ, RZ, R142 ;  /* 0x000000ffffde7224 */ /* 0x000fe400078e008e */
[--C-:B------:R-:W-:Y:S01]  /*19e90*/  @!P0 IMAD.IADD R141, R141, 0x1, -R247.reuse ;  /* 0x000000018d8d8824 */ /* 0x100fe200078e0af7 */
[C---:B------:R-:W-:Y:S01]  /*19ea0*/  ISETP.GT.U32.AND P0, PT, R247.reuse, R134, PT ;  /* 0x00000086f700720c */ /* 0x040fe20003f04070 */
[----:B------:R-:W-:Y:S01]  /*19eb0*/  @!P2 IMAD.IADD R140, R140, 0x1, -R247 ;  /* 0x000000018c8ca824 */ /* 0x000fe200078e0af7 */
[----:B------:R-:W-:Y:S02]  /*19ec0*/  @!P6 IADD3 R222, -R222, RZ, RZ ;  /* 0x000000ffdedee210 */ /* 0x000fe40007ffe1ff */
[----:B------:R-:W-:-:S02]  /*19ed0*/  ISETP.GT.U32.AND P6, PT, R247, R135, PT ;  /* 0x00000087f700720c */ /* 0x000fc40003fc4070 */
[----:B------:R-:W-:-:S07]  /*19ee0*/  ISETP.GT.U32.AND P2, PT, R247, R133, PT ;  /* 0x00000085f700720c */ /* 0x000fce0003f44070 */
[----:B------:R-:W-:-:S04]  /*19ef0*/  @!P0 IMAD.IADD R134, R134, 0x1, -R247 ;  /* 0x0000000186868824 */ /* 0x000fc800078e0af7 */
        /* <DEDUP_REMOVED lines=23> */
[----:B------:R-:W-:Y:S02]  /*1a070*/  @!P2 IMAD.IADD R125, R125, 0x1, -R247 ;  /* 0x000000017d7da824 */ /* 0x000fe400078e0af7 */
[----:B------:R-:W-:Y:S01]  /*1a080*/  @!P3 IMAD.MOV R143, RZ, RZ, -R143 ;  /* 0x000000ffff8fb224 */ /* 0x000fe200078e0a8f */
[----:B------:R-:W-:Y:S02]  /*1a090*/  ISETP.GT.U32.AND P3, PT, R247, R137, PT ;  /* 0x00000089f700720c */ /* 0x000fe40003f64070 */
[----:B------:R-:W-:-:S02]  /*1a0a0*/  @!P0 IADD3 R139, -R139, RZ, RZ ;  /* 0x000000ff8b8b8210 */ /* 0x000fc40007ffe1ff */
[----:B------:R-:W-:-:S09]  /*1a0b0*/  ISETP.GT.U32.AND P0, PT, R247, R133, PT ;  /* 0x00000085f700720c */ /* 0x000fd20003f04070 */
[----:B------:R-:W-:Y:S01]  /*1a0c0*/  @!P3 IMAD.IADD R137, R137, 0x1, -R247 ;  /* 0x000000018989b824 */ /* 0x000fe200078e0af7 */
[----:B------:R-:W-:-:S03]  /*1a0d0*/  ISETP.GT.U32.AND P3, PT, R247, R130, PT ;  /* 0x00000082f700720c */ /* 0x000fc60003f64070 */
[----:B------:R-:W-:Y:S02]  /*1a0e0*/  @!P0 IADD3 R133, R133, -R247, RZ ;  /* 0x800000f785858210 */ /* 0x000fe40007ffe0ff */
[C---:B------:R-:W-:Y:S01]  /*1a0f0*/  ISETP.GT.U32.AND P0, PT, R247.reuse, R126, PT ;  /* 0x0000007ef700720c */ /* 0x040fe20003f04070 */
[----:B------:R-:W-:Y:S01]  /*1a100*/  @!P5 IMAD.MOV R141, RZ, RZ, -R141 ;  /* 0x000000ffff8dd224 */ /* 0x000fe200078e0a8d */
[----:B------:R-:W-:-:S06]  /*1a110*/  ISETP.GT.U32.AND P5, PT, R247, R134, PT ;  /* 0x00000086f700720c */ /* 0x000fcc0003fa4070 */
[----:B------:R-:W-:Y:S02]  /*1a120*/  @!P3 IADD3 R130, R130, -R247, RZ ;  /* 0x800000f78282b210 */ /* 0x000fe40007ffe0ff */
[----:B------:R-:W-:-:S03]  /*1a130*/  ISETP.GT.U32.AND P3, PT, R247, R135, PT ;  /* 0x00000087f700720c */ /* 0x000fc60003f64070 */
[--C-:B------:R-:W-:Y:S01]  /*1a140*/  @!P0 IMAD.IADD R126, R126, 0x1, -R247.reuse ;  /* 0x000000017e7e8824 */ /* 0x100fe200078e0af7 */
[----:B------:R-:W-:Y:S01]  /*1a150*/  @!P4 IADD3 R136, -R136, RZ, RZ ;  /* 0x000000ff8888c210 */ /* 0x000fe20007ffe1ff */
[----:B------:R-:W-:Y:S01]  /*1a160*/  @!P5 IMAD.IADD R134, R134, 0x1, -R247 ;  /* 0x000000018686d824 */ /* 0x000fe200078e0af7 */
[C---:B------:R-:W-:Y:S02]  /*1a170*/  ISETP.GT.U32.AND P4, PT, R247.reuse, R129, PT ;  /* 0x00000081f700720c */ /* 0x040fe40003f84070 */
[----:B------:R-:W-:-:S05]  /*1a180*/  ISETP.GT.U32.AND P5, PT, R247, R127, PT ;  /* 0x0000007ff700720c */ /* 0x000fca0003fa4070 */
[----:B------:R-:W-:Y:S01]  /*1a190*/  @!P3 IMAD.IADD R135, R135, 0x1, -R247 ;  /* 0x000000018787b824 */ /* 0x000fe200078e0af7 */
[----:B------:R-:W-:-:S05]  /*1a1a0*/  ISETP.GT.U32.AND P3, PT, R247, R128, PT ;  /* 0x00000080f700720c */ /* 0x000fca0003f64070 */
[----:B------:R-:W-:Y:S02]  /*1a1b0*/  @!P4 IMAD.IADD R129, R129, 0x1, -R247 ;  /* 0x000000018181c824 */ /* 0x000fe400078e0af7 */
[----:B------:R-:W-:-:S06]  /*1a1c0*/  @!P5 IADD3 R127, R127, -R247, RZ ;  /* 0x800000f77f7fd210 */ /* 0x000fcc0007ffe0ff */
        /* <DEDUP_REMOVED lines=15> */
[----:B------:R-:W-:Y:S02]  /*1a2c0*/  @!P1 IADD3 R130, R130, -R247, RZ ;  /* 0x800000f782829210 */ /* 0x000fe40007ffe0ff */
[----:B------:R-:W-:-:S04]  /*1a2d0*/  @!P6 IMAD.IADD R131, R131, 0x1, -R247 ;  /* 0x000000018383e824 */ /* 0x000fc800078e0af7 */
[----:B------:R-:W-:Y:S01]  /*1a2e0*/  @!P0 IMAD.MOV R131, RZ, RZ, -R131 ;  /* 0x000000ffff838224 */ /* 0x000fe200078e0a83 */
[----:B------:R-:W-:Y:S02]  /*1a2f0*/  ISETP.GT.U32.AND P0, PT, R247, R125, PT ;  /* 0x0000007df700720c */ /* 0x000fe40003f04070 */
[----:B------:R-:W-:Y:S02]  /*1a300*/  ISETP.GE.AND P1, PT, R226, RZ, PT ;  /* 0x000000ffe200720c */ /* 0x000fe40003f26270 */
[----:B------:R-:W3:Y:S09]  /*1a310*/  LDL R226, [R1+0x5128] ;  /* 0x0051280001e27983 */ /* 0x000ef20000100800 */
[----:B------:R-:W-:Y:S01]  /*1a320*/  @!P0 IMAD.IADD R125, R125, 0x1, -R247 ;  /* 0x000000017d7d8824 */ /* 0x000fe200078e0af7 */
[----:B------:R-:W-:Y:S01]  /*1a330*/  ISETP.GT.U32.AND P0, PT, R247, R119, PT ;  /* 0x00000077f700720c */ /* 0x000fe20003f04070 */
[----:B------:R-:W-:-:S12]  /*1a340*/  @!P5 IMAD.MOV R132, RZ, RZ, -R132 ;  /* 0x000000ffff84d224 */ /* 0x000fd800078e0a84 */
[----:B------:R-:W-:Y:S01]  /*1a350*/  @!P0 IMAD.IADD R119, R119, 0x1, -R247 ;  /* 0x0000000177778824 */ /* 0x000fe200078e0af7 */
[C---:B------:R-:W-:Y:S02]  /*1a360*/  ISETP.GT.U32.AND P5, PT, R247.reuse, R126, PT ;  /* 0x0000007ef700720c */ /* 0x040fe40003fa4070 */
[----:B------:R-:W-:-:S11]  /*1a370*/  ISETP.GT.U32.AND P6, PT, R247, R124, PT ;  /* 0x0000007cf700720c */ /* 0x000fd60003fc4070 */
[----:B------:R-:W-:Y:S01]  /*1a380*/  @!P5 IMAD.IADD R126, R126, 0x1, -R247 ;  /* 0x000000017e7ed824 */ /* 0x000fe200078e0af7 */
[----:B------:R-:W-:Y:S01]  /*1a390*/  ISETP.GT.U32.AND P5, PT, R247, R120, PT ;  /* 0x00000078f700720c */ /* 0x000fe20003fa4070 */
[----:B------:R-:W-:Y:S01]  /*1a3a0*/  @!P4 IMAD.MOV R134, RZ, RZ, -R134 ;  /* 0x000000ffff86c224 */ /* 0x000fe200078e0a86 */
[----:B------:R-:W-:Y:S02]  /*1a3b0*/  @!P3 IADD3 R133, -R133, RZ, RZ ;  /* 0x000000ff8585b210 */ /* 0x000fe40007ffe1ff */
[C---:B------:R-:W-:Y:S02]  /*1a3c0*/  ISETP.GT.U32.AND P4, PT, R247.reuse, R128, PT ;  /* 0x00000080f700720c */ /* 0x040fe40003f84070 */
[----:B------:R-:W-:-:S07]  /*1a3d0*/  ISETP.GT.U32.AND P3, PT, R247, R127, PT ;  /* 0x0000007ff700720c */ /* 0x000fce0003f64070 */
[----:B------:R-:W-:Y:S01]  /*1a3e0*/  @!P5 IMAD.IADD R120, R120, 0x1, -R247 ;  /* 0x000000017878d824 */ /* 0x000fe200078e0af7 */
[----:B------:R-:W-:-:S03]  /*1a3f0*/  @!P6 IADD3 R124, R124, -R247, RZ ;  /* 0x800000f77c7ce210 */ /* 0x000fc60007ffe0ff */
[----:B------:R-:W-:Y:S01]  /*1a400*/  @!P4 IMAD.IADD R128, R128, 0x1, -R247 ;  /* 0x000000018080c824 */ /* 0x000fe200078e0af7 */
[----:B------:R-:W-:Y:S02]  /*1a410*/  ISETP.GT.U32.AND P6, PT, R247, R124, PT ;  /* 0x0000007cf700720c */ /* 0x000fe40003fc4070 */
[----:B------:R-:W-:Y:S02]  /*1a420*/  @!P3 IADD3 R127, R127, -R247, RZ ;  /* 0x800000f77f7fb210 */ /* 0x000fe40007ffe0ff */
[C---:B------:R-:W-:Y:S02]  /*1a430*/  ISETP.GT.U32.AND P4, PT, R247.reuse, R122, PT ;  /* 0x0000007af700720c */ /* 0x040fe40003f84070 */
[----:B------:R-:W-:-:S07]  /*1a440*/  ISETP.GT.U32.AND P3, PT, R247, R121, PT ;  /* 0x00000079f700720c */ /* 0x000fce0003f64070 */
[----:B------:R-:W-:-:S04]  /*1a450*/  @!P6 IADD3 R124, R124, -R247, RZ ;  /* 0x800000f77c7ce210 */ /* 0x000fc80007ffe0ff */
        /* <DEDUP_REMOVED lines=30> */
[----:B------:R-:W-:Y:S01]  /*1a640*/  ISETP.GT.U32.AND P4, PT, R247, R114, PT ;  /* 0x00000072f700720c */ /* 0x000fe20003f84070 */
[----:B------:R-:W-:-:S04]  /*1a650*/  IMAD.HI.U32 R224, R248, R223, RZ ;  /* 0x000000dff8e07227 */ /* 0x000fc800078e00ff */
[----:B------:R-:W-:Y:S01]  /*1a660*/  @!P1 IMAD.MOV R129, RZ, RZ, -R129 ;  /* 0x000000ffff819224 */ /* 0x000fe200078e0a81 */
[----:B------:R-:W-:Y:S01]  /*1a670*/  ISETP.GT.U32.AND P1, PT, R247, R123, PT ;  /* 0x0000007bf700720c */ /* 0x000fe20003f24070 */
[----:B------:R-:W-:-:S04]  /*1a680*/  IMAD.MOV R224, RZ, RZ, -R224 ;  /* 0x000000ffffe07224 */ /* 0x000fc800078e0ae0 */
[----:B------:R-:W-:Y:S01]  /*1a690*/  @!P2 IMAD.IADD R118, R118, 0x1, -R247 ;  /* 0x000000017676a824 */ /* 0x000fe200078e0af7 */
[C---:B------:R-:W-:Y:S02]  /*1a6a0*/  ISETP.GT.U32.AND P2, PT, R247.reuse, R122, PT ;  /* 0x0000007af700720c */ /* 0x040fe40003f44070 */
[----:B------:R-:W-:Y:S01]  /*1a6b0*/  @!P4 IADD3 R114, R114, -R247, RZ ;  /* 0x800000f77272c210 */ /* 0x000fe20007ffe0ff */
[----:B------:R-:W-:Y:S01]  /*1a6c0*/  IMAD R142, R247, R224, R223 ;  /* 0x000000e0f78e7224 */ /* 0x000fe200078e02df */
[----:B------:R-:W-:-:S03]  /*1a6d0*/  MOV R223, R124 ;  /* 0x0000007c00df7202 */ /* 0x000fc60000000f00 */
[----:B------:R-:W-:Y:S02]  /*1a6e0*/  @!P1 IADD3 R123, R123, -R247, RZ ;  /* 0x800000f77b7b9210 */ /* 0x000fe40007ffe0ff */
[----:B------:R-:W-:Y:S01]  /*1a6f0*/  @!P0 IMAD.MOV R223, RZ, RZ, -R223 ;  /* 0x000000ffffdf8224 */ /* 0x000fe200078e0adf */
[C---:B------:R-:W-:Y:S02]  /*1a700*/  ISETP.GT.U32.AND P0, PT, R247.reuse, R117, PT ;  /* 0x00000075f700720c */ /* 0x040fe40003f04070 */
[C---:B------:R-:W-:Y:S01]  /*1a710*/  ISETP.GT.U32.AND P1, PT, R247.reuse, R116, PT ;  /* 0x00000074f700720c */ /* 0x040fe20003f24070 */
[----:B------:R-:W-:Y:S01]  /*1a720*/  @!P2 IMAD.IADD R122, R122, 0x1, -R247 ;  /* 0x000000017a7aa824 */ /* 0x000fe200078e0af7 */
[----:B------:R-:W-:-:S09]  /*1a730*/  ISETP.GT.U32.AND P2, PT, R247, R115, PT ;  /* 0x00000073f700720c */ /* 0x000fd20003f44070 */
[----:B------:R-:W-:Y:S02]  /*1a740*/  @!P0 IADD3 R117, R117, -R247, RZ ;  /* 0x800000f775758210 */ /* 0x000fe40007ffe0ff */
        /* <DEDUP_REMOVED lines=25> */
[----:B------:R-:W-:Y:S01]  /*1a8e0*/  ISETP.GT.U32.AND P1, PT, R247, R115, PT ;  /* 0x00000073f700720c */ /* 0x000fe20003f24070 */
[----:B------:R-:W-:-:S12]  /*1a8f0*/  @!P0 IMAD.MOV R122, RZ, RZ, -R122 ;  /* 0x000000ffff7a8224 */ /* 0x000fd800078e0a7a */
[----:B------:R-:W-:Y:S01]  /*1a900*/  @!P1 IMAD.IADD R115, R115, 0x1, -R247 ;  /* 0x0000000173739824 */ /* 0x000fe200078e0af7 */
[----:B------:R-:W-:Y:S02]  /*1a910*/  ISETP.GT.U32.AND P1, PT, R247, R108, PT ;  /* 0x0000006cf700720c */ /* 0x000fe40003f24070 */
[----:B------:R-:W-:Y:S02]  /*1a920*/  @!P5 IADD3 R123, -R123, RZ, RZ ;  /* 0x000000ff7b7bd210 */ /* 0x000fe40007ffe1ff */
[C---:B------:R-:W-:Y:S02]  /*1a930*/  ISETP.GT.U32.AND P5, PT, R247.reuse, R117, PT ;  /* 0x00000075f700720c */ /* 0x040fe40003fa4070 */
[----:B------:R-:W-:-:S07]  /*1a940*/  ISETP.GT.U32.AND P0, PT, R247, R116, PT ;  /* 0x00000074f700720c */ /* 0x000fce0003f04070 */
[----:B------:R-:W-:Y:S01]  /*1a950*/  @!P1 IADD3 R108, R108, -R247, RZ ;  /* 0x800000f76c6c9210 */ /* 0x000fe20007ffe0ff */
[----:B------:R-:W-:Y:S01]  /*1a960*/  @!P3 IMAD.MOV R118, RZ, RZ, -R118 ;  /* 0x000000ffff76b224 */ /* 0x000fe200078e0a76 */
[----:B------:R-:W-:Y:S02]  /*1a970*/  ISETP.GT.U32.AND P3, PT, R247, R111, PT ;  /* 0x0000006ff700720c */ /* 0x000fe40003f64070 */
[----:B------:R-:W-:Y:S02]  /*1a980*/  @!P5 IADD3 R117, R117, -R247, RZ ;  /* 0x800000f77575d210 */ /* 0x000fe40007ffe0ff */
[----:B------:R-:W-:Y:S01]  /*1a990*/  @!P0 IMAD.IADD R116, R116, 0x1, -R247 ;  /* 0x0000000174748824 */ /* 0x000fe200078e0af7 */
[C---:B------:R-:W-:Y:S02]  /*1a9a0*/  ISETP.GT.U32.AND P5, PT, R247.reuse, R110, PT ;  /* 0x0000006ef700720c */ /* 0x040fe40003fa4070 */
[----:B------:R-:W-:-:S06]  /*1a9b0*/  ISETP.GT.U32.AND P0, PT, R247, R109, PT ;  /* 0x0000006df700720c */ /* 0x000fcc0003f04070 */
[----:B------:R-:W-:-:S05]  /*1a9c0*/  @!P3 IADD3 R111, R111, -R247, RZ ;  /* 0x800000f76f6fb210 */ /* 0x000fca0007ffe0ff */
        /* <DEDUP_REMOVED lines=14> */
[----:B------:R-:W-:Y:S01]  /*1aab0*/  @!P6 IMAD.IADD R119, R119, 0x1, -R247 ;  /* 0x000000017777e824 */ /* 0x000fe200078e0af7 */
[----:B------:R-:W-:-:S03]  /*1aac0*/  ISETP.GT.U32.AND P6, PT, R247, R112, PT ;  /* 0x00000070f700720c */ /* 0x000fc60003fc4070 */
[----:B------:R-:W-:-:S10]  /*1aad0*/  @!P4 IMAD.MOV R119, RZ, RZ, -R119 ;  /* 0x000000ffff77c224 */ /* 0x000fd400078e0a77 */
[----:B------:R-:W-:Y:S01]  /*1aae0*/  @!P6 IMAD.IADD R112, R112, 0x1, -R247 ;  /* 0x000000017070e824 */ /* 0x000fe200078e0af7 */
[----:B------:R-:W-:-:S04]  /*1aaf0*/  ISETP.GT.U32.AND P6, PT, R247, R113, PT ;  /* 0x00000071f700720c */ /* 0x000fc80003fc4070 */
[----:B------:R-:W-:-:S09]  /*1ab00*/  ISETP.GT.U32.AND P4, PT, R247, R112, PT ;  /* 0x00000070f700720c */ /* 0x000fd20003f84070 */
[----:B------:R-:W-:Y:S01]  /*1ab10*/  @!P6 IMAD.IADD R113, R113, 0x1, -R247 ;  /* 0x000000017171e824 */ /* 0x000fe200078e0af7 */
[----:B------:R-:W-:-:S03]  /*1ab20*/  ISETP.GT.U32.AND P6, PT, R247, R106, PT ;  /* 0x0000006af700720c */ /* 0x000fc60003fc4070 */
[--C-:B------:R-:W-:Y:S01]  /*1ab30*/  @!P4 IMAD.IADD R112, R112, 0x1, -R247.reuse ;  /* 0x000000017070c824 */ /* 0x100fe200078e0af7 */
[----:B------:R-:W-:Y:S02]  /*1ab40*/  ISETP.GE.AND P4, PT, R226, RZ, PT ;  /* 0x000000ffe200720c */ /* 0x000fe40003f86270 */
[----:B------:R-:W3:Y:S07]  /*1ab50*/  LDL R226, [R1+0x5144] ;  /* 0x0051440001e27983 */ /* 0x000eee0000100800 */
[----:B------:R-:W-:Y:S01]  /*1ab60*/  @!P6 IMAD.IADD R106, R106, 0x1, -R247 ;  /* 0x000000016a6ae824 */ /* 0x000fe200078e0af7 */
[----:B------:R-:W-:-:S13]  /*1ab70*/  ISETP.GT.U32.AND P6, PT, R247, R107, PT ;  /* 0x0000006bf700720c */ /* 0x000fda0003fc4070 */
[----:B------:R-:W-:Y:S01]  /*1ab80*/  @!P6 IMAD.IADD R107, R107, 0x1, -R247 ;  /* 0x000000016b6be824 */ /* 0x000fe200078e0af7 */
[----:B------:R-:W-:-:S13]  /*1ab90*/  ISETP.GT.U32.AND P6, PT, R247, R101, PT ;  /* 0x00000065f700720c */ /* 0x000fda0003fc4070 */
[----:B------:R-:W-:Y:S01]  /*1aba0*/  @!P6 IMAD.IADD R101, R101, 0x1, -R247 ;  /* 0x000000016565e824 */ /* 0x000fe200078e0af7 */
[----:B------:R-:W-:Y:S02]  /*1abb0*/  @!P0 IADD3 R114, -R114, RZ, RZ ;  /* 0x000000ff72728210 */ /* 0x000fe40007ffe1ff */
[----:B------:R-:W-:Y:S01]  /*1abc0*/  ISETP.GT.U32.AND P0, PT, R247, R108, PT ;  /* 0x0000006cf700720c */ /* 0x000fe20003f04070 */
[----:B------:R-:W-:-:S12]  /*1abd0*/  @!P3 IMAD.MOV R116, RZ, RZ, -R116 ;  /* 0x000000ffff74b224 */ /* 0x000fd800078e0a74 */
[----:B------:R-:W-:Y:S02]  /*1abe0*/  @!P0 IADD3 R108, R108, -R247, RZ ;  /* 0x800000f76c6c8210 */ /* 0x000fe40007ffe0ff */
[C---:B------:R-:W-:Y:S01]  /*1abf0*/  ISETP.GT.U32.AND P0, PT, R247.reuse, R102, PT ;  /* 0x00000066f700720c */ /* 0x040fe20003f04070 */
[----:B------:R-:W-:Y:S01]  /*1ac00*/  @!P5 IMAD.MOV R115, RZ, RZ, -R115 ;  /* 0x000000ffff73d224 */ /* 0x000fe200078e0a73 */
[C---:B------:R-:W-:Y:S02]  /*1ac10*/  ISETP.GT.U32.AND P3, PT, R247.reuse, R110, PT ;  /* 0x0000006ef700720c */ /* 0x040fe40003f64070 */
[----:B------:R-:W-:-:S09]  /*1ac20*/  ISETP.GT.U32.AND P5, PT, R247, R109, PT ;  /* 0x0000006df700720c */ /* 0x000fd20003fa4070 */
[----:B------:R-:W-:Y:S01]  /*1ac30*/  @!P0 IADD3 R102, R102, -R247, RZ ;  /* 0x800000f766668210 */ /* 0x000fe20007ffe0ff */
[----:B------:R-:W-:Y:S01]  /*1ac40*/  @!P1 IMAD.MOV R113, RZ, RZ, -R113 ;  /* 0x000000ffff719224 */ /* 0x000fe200078e0a71 */
[C---:B------:R-:W-:Y:S01]  /*1ac50*/  ISETP.GT.U32.AND P1, PT, R247.reuse, R106, PT ;  /* 0x0000006af700720c */ /* 0x040fe20003f24070 */
[--C-:B------:R-:W-:Y:S01]  /*1ac60*/  @!P3 IMAD.IADD R110, R110, 0x1, -R247.reuse ;  /* 0x000000016e6eb824 */ /* 0x100fe200078e0af7 */
[----:B------:R-:W-:Y:S01]  /*1ac70*/  ISETP.GT.U32.AND P3, PT, R247, R104, PT ;  /* 0x00000068f700720c */ /* 0x000fe20003f64070 */
[----:B------:R-:W-:Y:S01]  /*1ac80*/  @!P5 IMAD.IADD R109, R109, 0x1, -R247 ;  /* 0x000000016d6dd824 */ /* 0x000fe200078e0af7 */
[----:B------:R-:W-:-:S09]  /*1ac90*/  ISETP.GT.U32.AND P5, PT, R247, R103, PT ;  /* 0x00000067f700720c */ /* 0x000fd20003fa4070 */
[--C-:B------:R-:W-:Y:S02]  /*1aca0*/  @!P1 IMAD.IADD R106, R106, 0x1, -R247.reuse ;  /* 0x000000016a6a9824 */ /* 0x100fe400078e0af7 */
[--C-:B------:R-:W-:Y:S01]  /*1acb0*/  @!P3 IMAD.IADD R104, R104, 0x1, -R247.reuse ;  /* 0x000000016868b824 */ /* 0x100fe200078e0af7 */
[----:B----4-:R-:W-:Y:S01]  /*1acc0*/  ISETP.GE.AND P1, PT, R227, RZ, PT ;  /* 0x000000ffe300720c */ /* 0x010fe20003f26270 */
[----:B------:R-:W-:Y:S01]  /*1acd0*/  @!P5 IMAD.IADD R103, R103, 0x1, -R247 ;  /* 0x000000016767d824 */ /* 0x000fe200078e0af7 */
        /* <DEDUP_REMOVED lines=11> */
[----:B------:R-:W-:Y:S02]  /*1ad90*/  @!P4 IADD3 R111, R111, -R247, RZ ;  /* 0x800000f76f6fc210 */ /* 0x000fe40007ffe0ff */
[----:B------:R-:W-:Y:S02]  /*1ada0*/  ISETP.GE.AND P4, PT, R226, RZ, PT ;  /* 0x000000ffe200720c */ /* 0x000fe40003f86270 */
[----:B------:R-:W3:Y:S11]  /*1adb0*/  LDL R226, [R1+0x5184] ;  /* 0x0051840001e27983 */ /* 0x000ef60000100800 */
[----:B------:R-:W-:Y:S01]  /*1adc0*/  @!P4 IMAD.MOV R111, RZ, RZ, -R111 ;  /* 0x000000ffff6fc224 */ /* 0x000fe200078e0a6f */
[----:B------:R-:W-:-:S13]  /*1add0*/  ISETP.GT.U32.AND P4, PT, R247, R102, PT ;  /* 0x00000066f700720c */ /* 0x000fda0003f84070 */
[----:B------:R-:W-:Y:S01]  /*1ade0*/  @!P4 IMAD.IADD R102, R102, 0x1, -R247 ;  /* 0x000000016666c824 */ /* 0x000fe200078e0af7 */
[C---:B------:R-:W-:Y:S01]  /*1adf0*/  ISETP.GT.U32.AND P4, PT, R247.reuse, R95, PT ;  /* 0x0000005ff700720c */ /* 0x040fe20003f84070 */
[----:B------:R-:W-:Y:S01]  /*1ae00*/  @!P2 IMAD.MOV R112, RZ, RZ, -R112 ;  /* 0x000000ffff70a224 */ /* 0x000fe200078e0a70 */
[----:B------:R-:W-:-:S11]  /*1ae10*/  ISETP.GT.U32.AND P2, PT, R247, R105, PT ;  /* 0x00000069f700720c */ /* 0x000fd60003f44070 */
[----:B------:R-:W-:Y:S01]  /*1ae20*/  @!P4 IMAD.IADD R95, R95, 0x1, -R247 ;  /* 0x000000015f5fc824 */ /* 0x000fe200078e0af7 */
[----:B------:R-:W-:Y:S02]  /*1ae30*/  @!P3 IADD3 R109, -R109, RZ, RZ ;  /* 0x000000ff6d6db210 */ /* 0x000fe40007ffe1ff */
[----:B------:R-:W-:Y:S02]  /*1ae40*/  ISETP.GT.U32.AND P3, PT, R247, R103, PT ;  /* 0x00000067f700720c */ /* 0x000fe40003f64070 */
[----:B------:R-:W-:Y:S02]  /*1ae50*/  @!P2 IADD3 R105, R105, -R247, RZ ;  /* 0x800000f76969a210 */ /* 0x000fe40007ffe0ff */
[----:B------:R-:W-:-:S09]  /*1ae60*/  ISETP.GT.U32.AND P2, PT, R247, R100, PT ;  /* 0x00000064f700720c */ /* 0x000fd20003f44070 */
[-C--:B------:R-:W-:Y:S02]  /*1ae70*/  @!P3 IADD3 R103, R103, -R247.reuse, RZ ;  /* 0x800000f76767b210 */ /* 0x080fe40007ffe0ff */
[C---:B------:R-:W-:Y:S01]  /*1ae80*/  ISETP.GT.U32.AND P3, PT, R247.reuse, R96, PT ;  /* 0x00000060f700720c */ /* 0x040fe20003f64070 */
[----:B------:R-:W-:Y:S01]  /*1ae90*/  @!P1 IMAD.MOV R110, RZ, RZ, -R110 ;  /* 0x000000ffff6e9224 */ /* 0x000fe200078e0a6e */
[----:B------:R-:W-:Y:S02]  /*1aea0*/  @!P2 IADD3 R100, R100, -R247, RZ ;  /* 0x800000f76464a210 */ /* 0x000fe40007ffe0ff */
[C---:B------:R-:W-:Y:S02]  /*1aeb0*/  ISETP.GT.U32.AND P2, PT, R247.reuse, R105, PT ;  /* 0x00000069f700720c */ /* 0x040fe40003f44070 */
[----:B------:R-:W-:-:S07]  /*1aec0*/  ISETP.GT.U32.AND P1, PT, R247, R104, PT ;  /* 0x00000068f700720c */ /* 0x000fce0003f24070 */
[--C-:B------:R-:W-:Y:S01]  /*1aed0*/  @!P3 IMAD.IADD R96, R96, 0x1, -R247.reuse ;  /* 0x000000016060b824 */ /* 0x100fe200078e0af7 */
[----:B------:R-:W-:Y:S02]  /*1aee0*/  @!P6 IADD3 R106, -R106, RZ, RZ ;  /* 0x000000ff6a6ae210 */ /* 0x000fe40007ffe1ff */
[----:B------:R-:W-:Y:S01]  /*1aef0*/  ISETP.GT.U32.AND P6, PT, R247, R99, PT ;  /* 0x00000063f700720c */ /* 0x000fe20003fc4070 */
[--C-:B------:R-:W-:Y:S01]  /*1af00*/  @!P2 IMAD.IADD R105, R105, 0x1, -R247.reuse ;  /* 0x000000016969a824 */ /* 0x100fe200078e0af7 */
[C---:B------:R-:W-:Y:S01]  /*1af10*/  ISETP.GT.U32.AND P2, PT, R247.reuse, R98, PT ;  /* 0x00000062f700720c */ /* 0x040fe20003f44070 */
[----:B------:R-:W-:Y:S01]  /*1af20*/  @!P1 IMAD.IADD R104, R104, 0x1, -R247 ;  /* 0x0000000168689824 */ /* 0x000fe200078e0af7 */
[----:B------:R-:W-:-:S09]  /*1af30*/  ISETP.GT.U32.AND P1, PT, R247, R97, PT ;  /* 0x00000061f700720c */ /* 0x000fd20003f24070 */
[--C-:B------:R-:W-:Y:S01]  /*1af40*/  @!P6 IMAD.IADD R99, R99, 0x1, -R247.reuse ;  /* 0x000000016363e824 */ /* 0x100fe200078e0af7 */
[----:B----4-:R-:W-:Y:S01]  /*1af50*/  ISETP.GE.AND P6, PT, R227, RZ, PT ;  /* 0x000000ffe300720c */ /* 0x010fe20003fc6270 */
[----:B------:R-:W-:Y:S01]  /*1af60*/  @!P2 IMAD.IADD R98, R98, 0x1, -R247 ;  /* 0x000000016262a824 */ /* 0x000fe200078e0af7 */
        /* <DEDUP_REMOVED lines=9> */
[----:B------:R-:W3:Y:S10]  /*1b000*/  LDL R229, [R1+0x518c] ;  /* 0x00518c0001e57983 */ /* 0x000ef40000100800 */
[----:B------:R-:W-:Y:S01]  /*1b010*/  @!P1 IMAD.MOV R102, RZ, RZ, -R102 ;  /* 0x000000ffff669224 */ /* 0x000fe200078e0a66 */
[C---:B------:R-:W-:Y:S01]  /*1b020*/  ISETP.GT.U32.AND P1, PT, R247.reuse, R96, PT ;  /* 0x00000060f700720c */ /* 0x040fe20003f24070 */
[----:B------:R-:W-:Y:S01]  /*1b030*/  @!P5 IMAD.MOV R108, RZ, RZ, -R108 ;  /* 0x000000ffff6cd224 */ /* 0x000fe200078e0a6c */
[----:B------:R-:W-:-:S11]  /*1b040*/  ISETP.GT.U32.AND P5, PT, R247, R100, PT ;  /* 0x00000064f700720c */ /* 0x000fd60003fa4070 */
[----:B------:R-:W-:Y:S01]  /*1b050*/  @!P1 IMAD.IADD R96, R96, 0x1, -R247 ;  /* 0x0000000160609824 */ /* 0x000fe200078e0af7 */
[----:B------:R-:W-:Y:S02]  /*1b060*/  ISETP.GT.U32.AND P1, PT, R247, R89, PT ;  /* 0x00000059f700720c */ /* 0x000fe40003f24070 */
[----:B------:R-:W-:Y:S02]  /*1b070*/  IADD3 R200, R246, 0x1f9, RZ ;  /* 0x000001f9f6c87810 */ /* 0x000fe40007ffe0ff */
[----:B------:R-:W-:-:S09]  /*1b080*/  @!P5 IADD3 R100, R100, -R247, RZ ;  /* 0x800000f76464d210 */ /* 0x000fd20007ffe0ff */
[----:B------:R-:W-:Y:S01]  /*1b090*/  @!P1 IMAD.IADD R89, R89, 0x1, -R247 ;  /* 0x0000000159599824 */ /* 0x000fe200078e0af7 */
[----:B------:R-:W-:Y:S02]  /*1b0a0*/  ISETP.GE.AND P5, PT, R226, RZ, PT ;  /* 0x000000ffe200720c */ /* 0x000fe40003fa6270 */
[----:B------:R-:W3:Y:S04]  /*1b0b0*/  LDL R226, [R1+0x51b4] ;  /* 0x0051b40001e27983 */ /* 0x000ee80000100800 */
[----:B------:R-:W-:Y:S01]  /*1b0c0*/  STL [R1+0x4bb0], R200 ;  /* 0x004bb0c801007387 */ /* 0x000fe20000100800 */
[----:B------:R-:W-:Y:S01]  /*1b0d0*/  @!P0 IMAD.MOV R107, RZ, RZ, -R107 ;  /* 0x000000ffff6b8224 */ /* 0x000fe200078e0a6b */
[----:B------:R-:W-:Y:S02]  /*1b0e0*/  ISETP.GT.U32.AND P0, PT, R247, R101, PT ;  /* 0x00000065f700720c */ /* 0x000fe40003f04070 */
[----:B------:R-:W-:Y:S01]  /*1b0f0*/  @!P2 IADD3 R103, -R103, RZ, RZ ;  /* 0x000000ff6767a210 */ /* 0x000fe20007ffe1ff */
[----:B------:R-:W3:Y:S01]  /*1b100*/  LDL R251, [R1+0x51ac] ;  /* 0x0051ac0001fb7983 */ /* 0x000ee20000100800 */
        /* <DEDUP_REMOVED lines=31> */
[----:B------:R-:W-:-:S04]  /*1b300*/  @!P6 IMAD.IADD R95, R95, 0x1, -R247 ;  /* 0x000000015f5fe824 */ /* 0x000fc800078e0af7 */
[----:B------:R-:W-:Y:S01]  /*1b310*/  @!P2 IMAD.MOV R95, RZ, RZ, -R95 ;  /* 0x000000ffff5fa224 */ /* 0x000fe200078e0a5f */
[----:B------:R-:W-:-:S13]  /*1b320*/  ISETP.GT.U32.AND P2, PT, R247, R89, PT ;  /* 0x00000059f700720c */ /* 0x000fda0003f44070 */
[----:B------:R-:W-:Y:S01]  /*1b330*/  @!P2 IMAD.IADD R89, R89, 0x1, -R247 ;  /* 0x000000015959a824 */ /* 0x000fe200078e0af7 */
[C---:B------:R-:W-:Y:S01]  /*1b340*/  ISETP.GT.U32.AND P2, PT, R247.reuse, R83, PT ;  /* 0x00000053f700720c */ /* 0x040fe20003f44070 */
[----:B------:R-:W-:Y:S01]  /*1b350*/  @!P3 IMAD.MOV R101, RZ, RZ, -R101 ;  /* 0x000000ffff65b224 */ /* 0x000fe200078e0a65 */
[----:B------:R-:W-:-:S11]  /*1b360*/  ISETP.GT.U32.AND P3, PT, R247, R94, PT ;  /* 0x0000005ef700720c */ /* 0x000fd60003f64070 */
[----:B------:R-:W-:Y:S02]  /*1b370*/  @!P2 IMAD.IADD R83, R83, 0x1, -R247 ;  /* 0x000000015353a824 */ /* 0x000fe400078e0af7 */
[----:B------:R-:W-:Y:S01]  /*1b380*/  @!P5 IMAD.MOV R96, RZ, RZ, -R96 ;  /* 0x000000ffff60d224 */ /* 0x000fe200078e0a60 */
[----:B------:R-:W-:Y:S02]  /*1b390*/  ISETP.GT.U32.AND P5, PT, R247, R90, PT ;  /* 0x0000005af700720c */ /* 0x000fe40003fa4070 */
[----:B------:R-:W-:-:S04]  /*1b3a0*/  @!P3 IADD3 R94, R94, -R247, RZ ;  /* 0x800000f75e5eb210 */ /* 0x000fc80007ffe0ff */
[----:B------:R-:W-:Y:S02]  /*1b3b0*/  @!P1 IADD3 R94, -R94, RZ, RZ ;  /* 0x000000ff5e5e9210 */ /* 0x000fe40007ffe1ff */
[C---:B------:R-:W-:Y:S02]  /*1b3c0*/  ISETP.GT.U32.AND P1, PT, R247.reuse, R87, PT ;  /* 0x00000057f700720c */ /* 0x040fe40003f24070 */
[----:B------:R-:W-:Y:S02]  /*1b3d0*/  ISETP.GE.AND P3, PT, R226, RZ, PT ;  /* 0x000000ffe200720c */ /* 0x000fe40003f66270 */
[----:B------:R-:W3:Y:S01]  /*1b3e0*/  LDL R226, [R1+0x517c] ;  /* 0x00517c0001e27983 */ /* 0x000ee20000100800 */
[----:B------:R-:W-:Y:S01]  /*1b3f0*/  @!P5 IMAD.IADD R90, R90, 0x1, -R247 ;  /* 0x000000015a5ad824 */ /* 0x000fe200078e0af7 */
[C---:B------:R-:W-:Y:S02]  /*1b400*/  ISETP.GT.U32.AND P5, PT, R247.reuse, R84, PT ;  /* 0x00000054f700720c */ /* 0x040fe40003fa4070 */
[----:B------:R-:W-:Y:S01]  /*1b410*/  ISETP.GT.U32.AND P6, PT, R247, R88, PT ;  /* 0x00000058f700720c */ /* 0x000fe20003fc4070 */
[----:B------:R-:W-:Y:S01]  /*1b420*/  @!P4 IMAD.MOV R98, RZ, RZ, -R98 ;  /* 0x000000ffff62c224 */ /* 0x000fe200078e0a62 */
[----:B------:R-:W-:-:S03]  /*1b430*/  @!P0 IADD3 R97, -R97, RZ, RZ ;  /* 0x000000ff61618210 */ /* 0x000fc60007ffe1ff */
[--C-:B------:R-:W-:Y:S01]  /*1b440*/  @!P1 IMAD.IADD R87, R87, 0x1, -R247.reuse ;  /* 0x0000000157579824 */ /* 0x100fe200078e0af7 */
[C---:B------:R-:W-:Y:S02]  /*1b450*/  ISETP.GT.U32.AND P1, PT, R247.reuse, R82, PT ;  /* 0x00000052f700720c */ /* 0x040fe40003f24070 */
[C---:B------:R-:W-:Y:S02]  /*1b460*/  ISETP.GT.U32.AND P4, PT, R247.reuse, R92, PT ;  /* 0x0000005cf700720c */ /* 0x040fe40003f84070 */
[----:B------:R-:W-:Y:S01]  /*1b470*/  ISETP.GT.U32.AND P0, PT, R247, R91, PT ;  /* 0x0000005bf700720c */ /* 0x000fe20003f04070 */
[----:B------:R-:W-:Y:S02]  /*1b480*/  @!P5 IMAD.IADD R84, R84, 0x1, -R247 ;  /* 0x000000015454d824 */ /* 0x000fe400078e0af7 */
[----:B------:R-:W-:-:S06]  /*1b490*/  @!P6 IADD3 R88, R88, -R247, RZ ;  /* 0x800000f75858e210 */ /* 0x000fcc0007ffe0ff */
[--C-:B------:R-:W-:Y:S01]  /*1b4a0*/  @!P1 IMAD.IADD R82, R82, 0x1, -R247.reuse ;  /* 0x0000000152529824 */ /* 0x100fe200078e0af7 */
[C---:B------:R-:W-:Y:S01]  /*1b4b0*/  ISETP.GT.U32.AND P6, PT, R247.reuse, R88, PT ;  /* 0x00000058f700720c */ /* 0x040fe20003fc4070 */
[----:B------:R-:W-:Y:S01]  /*1b4c0*/  @!P4 IMAD.IADD R92, R92, 0x1, -R247 ;  /* 0x000000015c5cc824 */ /* 0x000fe200078e0af7 */
[----:B------:R-:W-:Y:S02]  /*1b4d0*/  ISETP.GT.U32.AND P4, PT, R247, R86, PT ;  /* 0x00000056f700720c */ /* 0x000fe40003f84070 */
[----:B------:R-:W-:Y:S02]  /*1b4e0*/  @!P0 IADD3 R91, R91, -R247, RZ ;  /* 0x800000f75b5b8210 */ /* 0x000fe40007ffe0ff */
[----:B------:R-:W-:-:S07]  /*1b4f0*/  ISETP.GT.U32.AND P0, PT, R247, R85, PT ;  /* 0x00000055f700720c */ /* 0x000fce0003f04070 */
[----:B------:R-:W-:Y:S02]  /*1b500*/  @!P6 IADD3 R88, R88, -R247, RZ ;  /* 0x800000f75858e210 */ /* 0x000fe40007ffe0ff */
[----:B------:R-:W-:-:S04]  /*1b510*/  @!P4 IMAD.IADD R86, R86, 0x1, -R247 ;  /* 0x000000015656c824 */ /* 0x000fc800078e0af7 */
        /* <DEDUP_REMOVED lines=8> */
[----:B------:R-:W3:Y:S10]  /*1b5a0*/  LDL R230, [R1+0x51a8] ;  /* 0x0051a80001e67983 */ /* 0x000ef40000100800 */
[----:B------:R-:W-:-:S02]  /*1b5b0*/  @!P5 IADD3 R89, -R89, RZ, RZ ;  /* 0x000000ff5959d210 */ /* 0x000fc40007ffe1ff */
[----:B------:R-:W-:Y:S02]  /*1b5c0*/  ISETP.GT.U32.AND P5, PT, R247, R82, PT ;  /* 0x00000052f700720c */ /* 0x000fe40003fa4070 */
[----:B------:R-:W-:Y:S02]  /*1b5d0*/  ISETP.GE.AND P0, PT, R229, RZ, PT ;  /* 0x000000ffe500720c */ /* 0x000fe40003f06270 */
[----:B------:R-:W3:Y:S09]  /*1b5e0*/  LDL R229, [R1+0x51f0] ;  /* 0x0051f00001e57983 */ /* 0x000ef20000100800 */
[----:B------:R-:W-:Y:S01]  /*1b5f0*/  @!P5 IMAD.IADD R82, R82, 0x1, -R247 ;  /* 0x000000015252d824 */ /* 0x000fe200078e0af7 */
[----:B------:R-:W-:-:S02]  /*1b600*/  ISETP.GE.AND P5, PT, R251, RZ, PT ;  /* 0x000000fffb00720c */ /* 0x000fc40003fa6270 */
[----:B------:R-:W3:Y:S01]  /*1b610*/  LDL R251, [R1+0x51cc] ;  /* 0x0051cc0001fb7983 */ /* 0x000ee20000100800 */
[----:B------:R-:W-:Y:S01]  /*1b620*/  @!P0 IMAD.MOV R90, RZ, RZ, -R90 ;  /* 0x000000ffff5a8224 */ /* 0x000fe200078e0a5a */
[----:B------:R-:W-:-:S13]  /*1b630*/  ISETP.GT.U32.AND P0, PT, R247, R84, PT ;  /* 0x00000054f700720c */ /* 0x000fda0003f04070 */
[----:B------:R-:W-:Y:S01]  /*1b640*/  @!P0 IMAD.IADD R84, R84, 0x1, -R247 ;  /* 0x0000000154548824 */ /* 0x000fe200078e0af7 */
[C---:B------:R-:W-:Y:S01]  /*1b650*/  ISETP.GT.U32.AND P0, PT, R247.reuse, R77, PT ;  /* 0x0000004df700720c */ /* 0x040fe20003f04070 */
[----:B------:R-:W-:Y:S01]  /*1b660*/  @!P3 IMAD.MOV R99, RZ, RZ, -R99 ;  /* 0x000000ffff63b224 */ /* 0x000fe200078e0a63 */
[----:B------:R-:W-:-:S11]  /*1b670*/  ISETP.GT.U32.AND P3, PT, R247, R93, PT ;  /* 0x0000005df700720c */ /* 0x000fd60003f64070 */
[----:B------:R-:W-:Y:S01]  /*1b680*/  @!P0 IADD3 R77, R77, -R247, RZ ;  /* 0x800000f74d4d8210 */ /* 0x000fe20007ffe0ff */
[----:B------:R-:W-:Y:S01]  /*1b690*/  @!P4 IMAD.MOV R91, RZ, RZ, -R91 ;  /* 0x000000ffff5bc224 */ /* 0x000fe200078e0a5b */
[----:B------:R-:W-:Y:S02]  /*1b6a0*/  ISETP.GT.U32.AND P4, PT, R247, R85, PT ;  /* 0x00000055f700720c */ /* 0x000fe40003f84070 */
[----:B------:R-:W-:Y:S01]  /*1b6b0*/  @!P6 IADD3 R92, -R92, RZ, RZ ;  /* 0x000000ff5c5ce210 */ /* 0x000fe20007ffe1ff */
[----:B------:R-:W-:Y:S01]  /*1b6c0*/  @!P3 IMAD.IADD R93, R93, 0x1, -R247 ;  /* 0x000000015d5db824 */ /* 0x000fe200078e0af7 */
[----:B------:R-:W-:Y:S02]  /*1b6d0*/  ISETP.GT.U32.AND P6, PT, R247, R83, PT ;  /* 0x00000053f700720c */ /* 0x000fe40003fc4070 */
[----:B------:R-:W-:-:S07]  /*1b6e0*/  ISETP.GE.AND P3, PT, R226, RZ, PT ;  /* 0x000000ffe200720c */ /* 0x000fce0003f66270 */
[----:B------:R-:W-:Y:S01]  /*1b6f0*/  @!P4 IMAD.IADD R85, R85, 0x1, -R247 ;  /* 0x000000015555c824 */ /* 0x000fe200078e0af7 */
[----:B------:R-:W-:-:S03]  /*1b700*/  ISETP.GT.U32.AND P4, PT, R247, R78, PT ;  /* 0x0000004ef700720c */ /* 0x000fc60003f84070 */
[----:B------:R-:W-:Y:S02]  /*1b710*/  @!P6 IADD3 R83, R83, -R247, RZ ;  /* 0x800000f75353e210 */ /* 0x000fe40007ffe0ff */
[C---:B------:R-:W-:Y:S01]  /*1b720*/  ISETP.GT.U32.AND P6, PT, R247.reuse, R76, PT ;  /* 0x0000004cf700720c */ /* 0x040fe20003fc4070 */
[----:B------:R-:W-:Y:S01]  /*1b730*/  @!P3 IMAD.MOV R93, RZ, RZ, -R93 ;  /* 0x000000ffff5db224 */ /* 0x000fe200078e0a5d */
[C---:B------:R-:W-:Y:S02]  /*1b740*/  ISETP.GT.U32.AND P1, PT, R247.reuse, R87, PT ;  /* 0x00000057f700720c */ /* 0x040fe40003f24070 */
[----:B------:R-:W-:-:S04]  /*1b750*/  ISETP.GT.U32.AND P3, PT, R247, R86, PT ;  /* 0x00000056f700720c */ /* 0x000fc80003f64070 */
[----:B------:R-:W-:Y:S02]  /*1b760*/  @!P4 IMAD.IADD R78, R78, 0x1, -R247 ;  /* 0x000000014e4ec824 */ /* 0x000fe400078e0af7 */
[----:B------:R-:W-:-:S03]  /*1b770*/  @!P2 IMAD.MOV R88, RZ, RZ, -R88 ;  /* 0x000000ffff58a224 */ /* 0x000fc600078e0a58 */
[--C-:B------:R-:W-:Y:S01]  /*1b780*/  @!P6 IMAD.IADD R76, R76, 0x1, -R247.reuse ;  /* 0x000000014c4ce824 */ /* 0x100fe200078e0af7 */
[----:B------:R-:W-:Y:S01]  /*1b790*/  ISETP.GT.U32.AND P2, PT, R247, R81, PT ;  /* 0x00000051f700720c */ /* 0x000fe20003f44070 */
[----:B------:R-:W-:Y:S01]  /*1b7a0*/  @!P1 IMAD.IADD R87, R87, 0x1, -R247 ;  /* 0x0000000157579824 */ /* 0x000fe200078e0af7 */
[C---:B------:R-:W-:Y:S02]  /*1b7b0*/  ISETP.GT.U32.AND P1, PT, R247.reuse, R80, PT ;  /* 0x00000050f700720c */ /* 0x040fe40003f24070 */
[----:B------:R-:W-:Y:S02]  /*1b7c0*/  @!P3 IADD3 R86, R86, -R247, RZ ;  /* 0x800000f75656b210 */ /* 0x000fe40007ffe0ff */
[----:B------:R-:W-:Y:S02]  /*1b7d0*/  ISETP.GT.U32.AND P3, PT, R247, R79, PT ;  /* 0x0000004ff700720c */ /* 0x000fe40003f64070 */
[----:B------:R-:W-:-:S05]  /*1b7e0*/  IADD3 R199, R246, 0x1fa, RZ ;  /* 0x000001faf6c77810 */ /* 0x000fca0007ffe0ff */
        /* <DEDUP_REMOVED lines=14> */
[----:B------:R-:W3:Y:S04]  /*1b8d0*/  LDL R229, [R1+0x51bc] ;  /* 0x0051bc0001e57983 */ /* 0x000ee80000100800 */
[----:B------:R-:W-:Y:S01]  /*1b8e0*/  STL [R1+0x4ba0], R199 ;  /* 0x004ba0c701007387 */ /* 0x000fe20000100800 */
[----:B------:R-:W-:-:S04]  /*1b8f0*/  @!P5 IMAD.MOV R87, RZ, RZ, -R87 ;  /* 0x000000ffff57d224 */ /* 0x000fc800078e0a57 */
[----:B------:R-:W-:Y:S01]  /*1b900*/  @!P4 IMAD.IADD R76, R76, 0x1, -R247 ;  /* 0x000000014c4cc824 */ /* 0x000fe200078e0af7 */
[----:B------:R-:W-:Y:S01]  /*1b910*/  ISETP.GE.AND P4, PT, R251, RZ, PT ;  /* 0x000000fffb00720c */ /* 0x000fe20003f86270 */
[----:B------:R-:W-:Y:S01]  /*1b920*/  @!P3 IMAD.MOV R84, RZ, RZ, -R84 ;  /* 0x000000ffff54b224 */ /* 0x000fe200078e0a54 */
[----:B------:R-:W3:Y:S01]  /*1b930*/  LDL R251, [R1+0x5210] ;  /* 0x0052100001fb7983 */ /* 0x000ee20000100800 */
[C---:B------:R-:W-:Y:S01]  /*1b940*/  ISETP.GT.U32.AND P3, PT, R247.reuse, R78, PT ;  /* 0x0000004ef700720c */ /* 0x040fe20003f64070 */
[----:B------:R-:W-:Y:S01]  /*1b950*/  @!P0 IMAD.MOV R82, RZ, RZ, -R82 ;  /* 0x000000ffff528224 */ /* 0x000fe200078e0a52 */
[----:B------:R-:W-:Y:S01]  /*1b960*/  @!P2 IADD3 R86, -R86, RZ, RZ ;  /* 0x000000ff5656a210 */ /* 0x000fe20007ffe1ff */
[----:B------:R-:W-:Y:S01]  /*1b970*/  @!P1 IMAD.MOV R85, RZ, RZ, -R85 ;  /* 0x000000ffff559224 */ /* 0x000fe200078e0a55 */
[----:B------:R-:W3:Y:S09]  /*1b980*/  LDL R250, [R1+0x525c] ;  /* 0x00525c0001fa7983 */ /* 0x000ef20000100800 */
[----:B------:R-:W-:Y:S01]  /*1b990*/  @!P3 IMAD.IADD R78, R78, 0x1, -R247 ;  /* 0x000000014e4eb824 */ /* 0x000fe200078e0af7 */
[----:B------:R-:W-:-:S13]  /*1b9a0*/  ISETP.GT.U32.AND P3, PT, R247, R71, PT ;  /* 0x00000047f700720c */ /* 0x000fda0003f64070 */
[----:B------:R-:W-:Y:S02]  /*1b9b0*/  @!P3 IADD3 R71, R71, -R247, RZ ;  /* 0x800000f74747b210 */ /* 0x000fe40007ffe0ff */
[C---:B------:R-:W-:Y:S02]  /*1b9c0*/  ISETP.GT.U32.AND P5, PT, R247.reuse, R81, PT ;  /* 0x00000051f700720c */ /* 0x040fe40003fa4070 */
[C---:B------:R-:W-:Y:S02]  /*1b9d0*/  ISETP.GT.U32.AND P0, PT, R247.reuse, R75, PT ;  /* 0x0000004bf700720c */ /* 0x040fe40003f04070 */
[C---:B------:R-:W-:Y:S02]  /*1b9e0*/  ISETP.GT.U32.AND P2, PT, R247.reuse, R80, PT ;  /* 0x00000050f700720c */ /* 0x040fe40003f44070 */
[----:B------:R-:W-:-:S07]  /*1b9f0*/  ISETP.GT.U32.AND P1, PT, R247, R79, PT ;  /* 0x0000004ff700720c */ /* 0x000fce0003f24070 */
[--C-:B------:R-:W-:Y:S02]  /*1ba00*/  @!P5 IMAD.IADD R81, R81, 0x1, -R247.reuse ;  /* 0x000000015151d824 */ /* 0x100fe400078e0af7 */
[--C-:B------:R-:W-:Y:S01]  /*1ba10*/  @!P0 IMAD.IADD R75, R75, 0x1, -R247.reuse ;  /* 0x000000014b4b8824 */ /* 0x100fe200078e0af7 */
[----:B------:R-:W-:Y:S02]  /*1ba20*/  ISETP.GT.U32.AND P5, PT, R247, R74, PT ;  /* 0x0000004af700720c */ /* 0x000fe40003fa4070 */
[----:B------:R-:W-:Y:S01]  /*1ba30*/  @!P2 IADD3 R80, R80, -R247, RZ ;  /* 0x800000f75050a210 */ /* 0x000fe20007ffe0ff */
[----:B------:R-:W-:Y:S01]  /*1ba40*/  @!P1 IMAD.IADD R79, R79, 0x1, -R247 ;  /* 0x000000014f4f9824 */ /* 0x000fe200078e0af7 */
[C---:B------:R-:W-:Y:S01]  /*1ba50*/  ISETP.GT.U32.AND P2, PT, R247.reuse, R73, PT ;  /* 0x00000049f700720c */ /* 0x040fe20003f44070 */
[----:B------:R-:W-:Y:S01]  /*1ba60*/  @!P4 IMAD.MOV R81, RZ, RZ, -R81 ;  /* 0x000000ffff51c224 */ /* 0x000fe200078e0a51 */
[C---:B------:R-:W-:Y:S02]  /*1ba70*/  ISETP.GT.U32.AND P1, PT, R247.reuse, R72, PT ;  /* 0x00000048f700720c */ /* 0x040fe40003f24070 */
[----:B------:R-:W-:-:S05]  /*1ba80*/  ISETP.GT.U32.AND P4, PT, R247, R75, PT ;  /* 0x0000004bf700720c */ /* 0x000fca0003f84070 */
[----:B------:R-:W-:-:S04]  /*1ba90*/  @!P5 IADD3 R74, R74, -R247, RZ ;  /* 0x800000f74a4ad210 */ /* 0x000fc80007ffe0ff */
[--C-:B------:R-:W-:Y:S02]  /*1baa0*/  @!P2 IMAD.IADD R73, R73, 0x1, -R247.reuse ;  /* 0x000000014949a824 */ /* 0x100fe400078e0af7 */
[--C-:B------:R-:W-:Y:S02]  /*1bab0*/  @!P1 IMAD.IADD R72, R72, 0x1, -R247.reuse ;  /* 0x0000000148489824 */ /* 0x100fe400078e0af7 */
[----:B------:R-:W-:Y:S01]  /*1bac0*/  @!P4 IMAD.IADD R75, R75, 0x1, -R247 ;  /* 0x000000014b4bc824 */ /* 0x000fe200078e0af7 */
[----:B----4-:R-:W-:Y:S02]  /*1bad0*/  ISETP.GE.AND P5, PT, R228, RZ, PT ;  /* 0x000000ffe400720c */ /* 0x010fe40003fa6270 */
[----:B------:R-:W4:Y:S01]  /*1bae0*/  LDL R228, [R1+0x51d0] ;  /* 0x0051d00001e47983 */ /* 0x000f220000100800 */
[----:B--2---:R-:W-:-:S03]  /*1baf0*/  ISETP.GE.AND P3, PT, R233, RZ, PT ;  /* 0x000000ffe900720c */ /* 0x004fc60003f66270 */
[----:B------:R-:W2:Y:S01]  /*1bb00*/  LDL R233, [R1+0x522c] ;  /* 0x00522c0001e97983 */ /* 0x000ea20000100800 */
[----:B---3--:R-:W-:-:S03]  /*1bb10*/  ISETP.GE.AND P1, PT, R230, RZ, PT ;  /* 0x000000ffe600720c */ /* 0x008fc60003f26270 */
[----:B------:R-:W3:Y:S01]  /*1bb20*/  LDL R230, [R1+0x51f8] ;  /* 0x0051f80001e67983 */ /* 0x000ee20000100800 */
[----:B------:R-:W-:-:S03]  /*1bb30*/  ISETP.GE.AND P2, PT, R229, RZ, PT ;  /* 0x000000ffe500720c */ /* 0x000fc60003f46270 */
[----:B------:R-:W3:Y:S01]  /*1bb40*/  LDL R229, [R1+0x51e8] ;  /* 0x0051e80001e57983 */ /* 0x000ee20000100800 */
[----:B------:R-:W-:-:S03]  /*1bb50*/  ISETP.GE.AND P4, PT, R251, RZ, PT ;  /* 0x000000fffb00720c */ /* 0x000fc60003f86270 */
[----:B------:R-:W3:Y:S01]  /*1bb60*/  LDL R251, [R1+0x51e4] ;  /* 0x0051e40001fb7983 */ /* 0x000ee20000100800 */
[----:B------:R-:W-:-:S13]  /*1bb70*/  ISETP.GT.U32.AND P6, PT, R247, R77, PT ;  /* 0x0000004df700720c */ /* 0x000fda0003fc4070 */
[----:B------:R-:W-:Y:S02]  /*1bb80*/  @!P6 IADD3 R77, R77, -R247, RZ ;  /* 0x800000f74d4de210 */ /* 0x000fe40007ffe0ff */
[----:B------:R-:W-:-:S13]  /*1bb90*/  ISETP.GT.U32.AND P6, PT, R247, R70, PT ;  /* 0x00000046f700720c */ /* 0x000fda0003fc4070 */
[----:B------:R-:W-:Y:S01]  /*1bba0*/  @!P6 IMAD.IADD R70, R70, 0x1, -R247 ;  /* 0x000000014646e824 */ /* 0x000fe200078e0af7 */
[----:B------:R-:W-:-:S13]  /*1bbb0*/  ISETP.GT.U32.AND P6, PT, R247, R71, PT ;  /* 0x00000047f700720c */ /* 0x000fda0003fc4070 */
[----:B------:R-:W-:Y:S02]  /*1bbc0*/  @!P6 IADD3 R71, R71, -R247, RZ ;  /* 0x800000f74747e210 */ /* 0x000fe40007ffe0ff */
[----:B------:R-:W-:-:S13]  /*1bbd0*/  ISETP.GT.U32.AND P6, PT, R247, R65, PT ;  /* 0x00000041f700720c */ /* 0x000fda0003fc4070 */
[----:B------:R-:W-:Y:S02]  /*1bbe0*/  @!P6 IADD3 R65, R65, -R247, RZ ;  /* 0x800000f74141e210 */ /* 0x000fe40007ffe0ff */
[----:B------:R-:W-:Y:S02]  /*1bbf0*/  ISETP.GE.AND P0, PT, R227, RZ, PT ;  /* 0x000000ffe300720c */ /* 0x000fe40003f06270 */
[----:B------:R-:W3:Y:S01]  /*1bc00*/  LDL R227, [R1+0x5230] ;  /* 0x0052300001e37983 */ /* 0x000ee20000100800 */
[----:B------:R-:W-:Y:S01]  /*1bc10*/  @!P1 IADD3 R77, -R77, RZ, RZ ;  /* 0x000000ff4d4d9210 */ /* 0x000fe20007ffe1ff */
[----:B------:R-:W-:Y:S01]  /*1bc20*/  @!P5 IMAD.MOV R79, RZ, RZ, -R79 ;  /* 0x000000ffff4fd224 */ /* 0x000fe200078e0a4f */
[C---:B------:R-:W-:Y:S01]  /*1bc30*/  ISETP.GT.U32.AND P1, PT, R247.reuse, R70, PT ;  /* 0x00000046f700720c */ /* 0x040fe20003f24070 */
[----:B------:R-:W-:Y:S01]  /*1bc40*/  @!P2 IMAD.MOV R78, RZ, RZ, -R78 ;  /* 0x000000ffff4ea224 */ /* 0x000fe200078e0a4e */
[C---:B------:R-:W-:Y:S02]  /*1bc50*/  ISETP.GT.U32.AND P5, PT, R247.reuse, R73, PT ;  /* 0x00000049f700720c */ /* 0x040fe40003fa4070 */
[----:B------:R-:W-:-:S04]  /*1bc60*/  ISETP.GT.U32.AND P2, PT, R247, R72, PT ;  /* 0x00000048f700720c */ /* 0x000fc80003f44070 */
[----:B------:R-:W-:Y:S02]  /*1bc70*/  @!P0 IADD3 R80, -R80, RZ, RZ ;  /* 0x000000ff50508210 */ /* 0x000fe40007ffe1ff */
[----:B------:R-:W-:-:S03]  /*1bc80*/  ISETP.GT.U32.AND P0, PT, R247, R74, PT ;  /* 0x0000004af700720c */ /* 0x000fc60003f04070 */
[--C-:B------:R-:W-:Y:S02]  /*1bc90*/  @!P1 IMAD.IADD R70, R70, 0x1, -R247.reuse ;  /* 0x0000000146469824 */ /* 0x100fe400078e0af7 */
[--C-:B------:R-:W-:Y:S01]  /*1bca0*/  @!P5 IMAD.IADD R73, R73, 0x1, -R247.reuse ;  /* 0x000000014949d824 */ /* 0x100fe200078e0af7 */
[C---:B------:R-:W-:Y:S01]  /*1bcb0*/  ISETP.GT.U32.AND P5, PT, R247.reuse, R67, PT ;  /* 0x00000043f700720c */ /* 0x040fe20003fa4070 */
[----:B------:R-:W-:Y:S01]  /*1bcc0*/  @!P2 IMAD.IADD R72, R72, 0x1, -R247 ;  /* 0x000000014848a824 */ /* 0x000fe200078e0af7 */
[C---:B------:R-:W-:Y:S01]  /*1bcd0*/  ISETP.GT.U32.AND P2, PT, R247.reuse, R66, PT ;  /* 0x00000042f700720c */ /* 0x040fe20003f44070 */
[----:B------:R-:W-:Y:S01]  /*1bce0*/  @!P3 IMAD.MOV R76, RZ, RZ, -R76 ;  /* 0x000000ffff4cb224 */ /* 0x000fe200078e0a4c */
[----:B------:R-:W-:-:S03]  /*1bcf0*/  ISETP.GT.U32.AND P3, PT, R247, R69, PT ;  /* 0x00000045f700720c */ /* 0x000fc60003f64070 */
[----:B------:R-:W-:Y:S02]  /*1bd00*/  @!P0 IADD3 R74, R74, -R247, RZ ;  /* 0x800000f74a4a8210 */ /* 0x000fe40007ffe0ff */
[----:B------:R-:W-:-:S04]  /*1bd10*/  ISETP.GT.U32.AND P0, PT, R247, R68, PT ;  /* 0x00000044f700720c */ /* 0x000fc80003f04070 */
[--C-:B------:R-:W-:Y:S02]  /*1bd20*/  @!P5 IMAD.IADD R67, R67, 0x1, -R247.reuse ;  /* 0x000000014343d824 */ /* 0x100fe400078e0af7 */
[--C-:B------:R-:W-:Y:S02]  /*1bd30*/  @!P2 IMAD.IADD R66, R66, 0x1, -R247.reuse ;  /* 0x000000014242a824 */ /* 0x100fe400078e0af7 */
[----:B------:R-:W-:Y:S01]  /*1bd40*/  @!P3 IMAD.IADD R69, R69, 0x1, -R247 ;  /* 0x000000014545b824 */ /* 0x000fe200078e0af7 */
[----:B------:R-:W-:-:S04]  /*1bd50*/  ISETP.GT.U32.AND P3, PT, R247, R64, PT ;  /* 0x00000040f700720c */ /* 0x000fc80003f64070 */
[----:B------:R-:W-:Y:S02]  /*1bd60*/  @!P0 IADD3 R68, R68, -R247, RZ ;  /* 0x800000f744448210 */ /* 0x000fe40007ffe0ff */
[----:B----4-:R-:W-:Y:S02]  /*1bd70*/  ISETP.GE.AND P0, PT, R228, RZ, PT ;  /* 0x000000ffe400720c */ /* 0x010fe40003f06270 */
[----:B------:R-:W4:Y:S05]  /*1bd80*/  LDL R228, [R1+0x520c] ;  /* 0x00520c0001e47983 */ /* 0x000f2a0000100800 */
[----:B------:R-:W-:Y:S01]  /*1bd90*/  @!P3 IMAD.IADD R64, R64, 0x1, -R247 ;  /* 0x000000014040b824 */ /* 0x000fe200078e0af7 */
[----:B--2---:R-:W-:-:S02]  /*1bda0*/  ISETP.GE.AND P6, PT, R233, RZ, PT ;  /* 0x000000ffe900720c */ /* 0x004fc40003fc6270 */
[----:B------:R-:W2:Y:S11]  /*1bdb0*/  LDL R233, [R1+0x5278] ;  /* 0x0052780001e97983 */ /* 0x000eb60000100800 */
[----:B------:R-:W-:Y:S01]  /*1bdc0*/  @!P6 IMAD.MOV R70, RZ, RZ, -R70 ;  /* 0x000000ffff46e224 */ /* 0x000fe200078e0a46 */
[----:B------:R-:W-:-:S02]  /*1bdd0*/  ISETP.GT.U32.AND P6, PT, R247, R63, PT ;  /* 0x0000003ff700720c */ /* 0x000fc40003fc4070 */
[----:B---3--:R-:W-:Y:S02]  /*1bde0*/  ISETP.GE.AND P2, PT, R230, RZ, PT ;  /* 0x000000ffe600720c */ /* 0x008fe40003f46270 */
[----:B------:R-:W3:Y:S01]  /*1bdf0*/  LDL R230, [R1+0x5258] ;  /* 0x0052580001e67983 */ /* 0x000ee20000100800 */
[----:B------:R-:W-:-:S03]  /*1be00*/  ISETP.GE.AND P5, PT, R229, RZ, PT ;  /* 0x000000ffe500720c */ /* 0x000fc60003fa6270 */
[----:B------:R-:W3:Y:S05]  /*1be10*/  LDL R229, [R1+0x5224] ;  /* 0x0052240001e57983 */ /* 0x000eea0000100800 */
[----:B------:R-:W-:Y:S02]  /*1be20*/  @!P6 IADD3 R63, R63, -R247, RZ ;  /* 0x800000f73f3fe210 */ /* 0x000fe40007ffe0ff */
[----:B------:R-:W-:Y:S02]  /*1be30*/  ISETP.GE.AND P6, PT, R251, RZ, PT ;  /* 0x000000fffb00720c */ /* 0x000fe40003fc6270 */
[----:B------:R-:W3:Y:S01]  /*1be40*/  LDL R251, [R1+0x5228] ;  /* 0x0052280001fb7983 */ /* 0x000ee20000100800 */
[----:B------:R-:W-:-:S02]  /*1be50*/  @!P5 IADD3 R72, -R72, RZ, RZ ;  /* 0x000000ff4848d210 */ /* 0x000fc40007ffe1ff */
[----:B------:R-:W-:-:S13]  /*1be60*/  ISETP.GT.U32.AND P5, PT, R247, R64, PT ;  /* 0x00000040f700720c */ /* 0x000fda0003fa4070 */
[----:B------:R-:W-:Y:S01]  /*1be70*/  @!P5 IMAD.IADD R64, R64, 0x1, -R247 ;  /* 0x000000014040d824 */ /* 0x000fe200078e0af7 */
[----:B------:R-:W-:Y:S02]  /*1be80*/  ISETP.GE.AND P5, PT, R250, RZ, PT ;  /* 0x000000fffa00720c */ /* 0x000fe40003fa6270 */
[----:B------:R-:W3:Y:S01]  /*1be90*/  LDL R250, [R1+0x5208] ;  /* 0x0052080001fa7983 */ /* 0x000ee20000100800 */
[----:B------:R-:W-:Y:S02]  /*1bea0*/  @!P4 IADD3 R75, -R75, RZ, RZ ;  /* 0x000000ff4b4bc210 */ /* 0x000fe40007ffe1ff */
[----:B------:R-:W-:-:S13]  /*1beb0*/  ISETP.GT.U32.AND P4, PT, R247, R66, PT ;  /* 0x00000042f700720c */ /* 0x000fda0003f84070 */
[----:B------:R-:W-:Y:S02]  /*1bec0*/  @!P4 IADD3 R66, R66, -R247, RZ ;  /* 0x800000f74242c210 */ /* 0x000fe40007ffe0ff */
[----:B------:R-:W-:-:S13]  /*1bed0*/  ISETP.GT.U32.AND P4, PT, R247, R59, PT ;  /* 0x0000003bf700720c */ /* 0x000fda0003f84070 */
[----:B------:R-:W-:Y:S01]  /*1bee0*/  @!P4 IMAD.IADD R59, R59, 0x1, -R247 ;  /* 0x000000013b3bc824 */ /* 0x000fe200078e0af7 */
[----:B------:R-:W-:Y:S01]  /*1bef0*/  ISETP.GE.AND P1, PT, R227, RZ, PT ;  /* 0x000000ffe300720c */ /* 0x000fe20003f26270 */
[----:B------:R-:W-:Y:S01]  /*1bf00*/  @!P0 IMAD.MOV R73, RZ, RZ, -R73 ;  /* 0x000000ffff498224 */ /* 0x000fe200078e0a49 */
[C---:B------:R-:W-:Y:S02]  /*1bf10*/  ISETP.GT.U32.AND P3, PT, R247.reuse, R69, PT ;  /* 0x00000045f700720c */ /* 0x040fe40003f64070 */
[----:B------:R-:W-:-:S09]  /*1bf20*/  ISETP.GT.U32.AND P0, PT, R247, R67, PT ;  /* 0x00000043f700720c */ /* 0x000fd20003f04070 */
[----:B------:R-:W-:Y:S01]  /*1bf30*/  @!P1 IMAD.MOV R74, RZ, RZ, -R74 ;  /* 0x000000ffff4a9224 */ /* 0x000fe200078e0a4a */
[----:B------:R-:W-:Y:S02]  /*1bf40*/  ISETP.GT.U32.AND P1, PT, R247, R68, PT ;  /* 0x00000044f700720c */ /* 0x000fe40003f24070 */
[----:B------:R-:W-:Y:S01]  /*1bf50*/  @!P3 IADD3 R69, R69, -R247, RZ ;  /* 0x800000f74545b210 */ /* 0x000fe20007ffe0ff */
[----:B------:R-:W-:Y:S01]  /*1bf60*/  @!P0 IMAD.IADD R67, R67, 0x1, -R247 ;  /* 0x0000000143438824 */ /* 0x000fe200078e0af7 */
[C---:B------:R-:W-:Y:S01]  /*1bf70*/  ISETP.GT.U32.AND P3, PT, R247.reuse, R62, PT ;  /* 0x0000003ef700720c */ /* 0x040fe20003f64070 */
[----:B------:R-:W-:Y:S01]  /*1bf80*/  @!P2 IMAD.MOV R71, RZ, RZ, -R71 ;  /* 0x000000ffff47a224 */ /* 0x000fe200078e0a47 */
[C---:B------:R-:W-:Y:S02]  /*1bf90*/  ISETP.GT.U32.AND P0, PT, R247.reuse, R60, PT ;  /* 0x0000003cf700720c */ /* 0x040fe40003f04070 */
[----:B------:R-:W-:-:S05]  /*1bfa0*/  ISETP.GT.U32.AND P2, PT, R247, R65, PT ;  /* 0x00000041f700720c */ /* 0x000fca0003f44070 */
[--C-:B------:R-:W-:Y:S01]  /*1bfb0*/  @!P1 IMAD.IADD R68, R68, 0x1, -R247.reuse ;  /* 0x0000000144449824 */ /* 0x100fe200078e0af7 */
[----:B------:R-:W-:Y:S02]  /*1bfc0*/  ISETP.GT.U32.AND P1, PT, R247, R61, PT ;  /* 0x0000003df700720c */ /* 0x000fe40003f24070 */
[----:B------:R-:W-:Y:S01]  /*1bfd0*/  IADD3 R198, R246, 0x1fb, RZ ;  /* 0x000001fbf6c67810 */ /* 0x000fe20007ffe0ff */
[--C-:B------:R-:W-:Y:S02]  /*1bfe0*/  @!P3 IMAD.IADD R62, R62, 0x1, -R247.reuse ;  /* 0x000000013e3eb824 */ /* 0x100fe400078e0af7 */
[----:B------:R-:W-:Y:S02]  /*1bff0*/  @!P0 IADD3 R60, R60, -R247, RZ ;  /* 0x800000f73c3c8210 */ /* 0x000fe40007ffe0ff */
[----:B------:R-:W-:Y:S01]  /*1c000*/  @!P2 IMAD.IADD R65, R65, 0x1, -R247 ;  /* 0x000000014141a824 */ /* 0x000fe200078e0af7 */
[----:B------:R-:W-:-:S05]  /*1c010*/  ISETP.GT.U32.AND P2, PT, R247, R58, PT ;  /* 0x0000003af700720c */ /* 0x000fca0003f44070 */
[--C-:B------:R-:W-:Y:S01]  /*1c020*/  @!P1 IMAD.IADD R61, R61, 0x1, -R247.reuse ;  /* 0x000000013d3d9824 */ /* 0x100fe200078e0af7 */
[----:B----4-:R-:W-:Y:S02]  /*1c030*/  ISETP.GE.AND P3, PT, R228, RZ, PT ;  /* 0x000000ffe400720c */ /* 0x010fe40003f66270 */
[----:B------:R-:W4:Y:S05]  /*1c040*/  LDL R228, [R1+0x5240] ;  /* 0x0052400001e47983 */ /* 0x000f2a0000100800 */
[----:B------:R-:W-:Y:S01]  /*1c050*/  @!P2 IMAD.IADD R58, R58, 0x1, -R247 ;  /* 0x000000013a3aa824 */ /* 0x000fe200078e0af7 */
[----:B--2---:R-:W-:Y:S02]  /*1c060*/  ISETP.GE.AND P4, PT, R233, RZ, PT ;  /* 0x000000ffe900720c */ /* 0x004fe40003f86270 */
[----:B------:R-:W2:Y:S11]  /*1c070*/  LDL R233, [R1+0x5220] ;  /* 0x0052200001e97983 */ /* 0x000eb60000100800 */
[----:B------:R-:W-:Y:S01]  /*1c080*/  @!P4 IMAD.MOV R64, RZ, RZ, -R64 ;  /* 0x000000ffff40c224 */ /* 0x000fe200078e0a40 */
[----:B------:R-:W-:-:S02]  /*1c090*/  ISETP.GT.U32.AND P4, PT, R247, R57, PT ;  /* 0x00000039f700720c */ /* 0x000fc40003f84070 */
[----:B---3--:R-:W-:Y:S02]  /*1c0a0*/  ISETP.GE.AND P0, PT, R230, RZ, PT ;  /* 0x000000ffe600720c */ /* 0x008fe40003f06270 */
[----:B------:R-:W3:Y:S01]  /*1c0b0*/  LDL R230, [R1+0x528c] ;  /* 0x00528c0001e67983 */ /* 0x000ee20000100800 */
[----:B------:R-:W-:-:S03]  /*1c0c0*/  ISETP.GE.AND P1, PT, R229, RZ, PT ;  /* 0x000000ffe500720c */ /* 0x000fc60003f26270 */
[----:B------:R-:W4:Y:S05]  /*1c0d0*/  LDL R229, [R1+0x5274] ;  /* 0x0052740001e57983 */ /* 0x000f2a0000100800 */
[----:B------:R-:W-:Y:S01]  /*1c0e0*/  @!P4 IADD3 R57, R57, -R247, RZ ;  /* 0x800000f73939c210 */ /* 0x000fe20007ffe0ff */
[----:B------:R-:W-:Y:S01]  /*1c0f0*/  STL [R1+0x4b90], R198 ;  /* 0x004b90c601007387 */ /* 0x000fe20000100800 */
[----:B------:R-:W-:Y:S01]  /*1c100*/  @!P0 IMAD.MOV R65, RZ, RZ, -R65 ;  /* 0x000000ffff418224 */ /* 0x000fe200078e0a41 */
[----:B------:R-:W-:Y:S01]  /*1c110*/  ISETP.GE.AND P4, PT, R251, RZ, PT ;  /* 0x000000fffb00720c */ /* 0x000fe20003f86270 */
[----:B------:R-:W-:Y:S01]  /*1c120*/  @!P6 IMAD.MOV R68, RZ, RZ, -R68 ;  /* 0x000000ffff44e224 */ /* 0x000fe200078e0a44 */
[----:B------:R-:W4:Y:S01]  /*1c130*/  LDL R251, [R1+0x5264] ;  /* 0x0052640001fb7983 */ /* 0x000f220000100800 */
[----:B------:R-:W-:-:S02]  /*1c140*/  ISETP.GT.U32.AND P0, PT, R247, R58, PT ;  /* 0x0000003af700720c */ /* 0x000fc40003f04070 */
[----:B------:R-:W-:Y:S01]  /*1c150*/  @!P1 IADD3 R66, -R66, RZ, RZ ;  /* 0x000000ff42429210 */ /* 0x000fe20007ffe1ff */
[----:B------:R-:W-:Y:S01]  /*1c160*/  @!P3 IMAD.MOV R67, RZ, RZ, -R67 ;  /* 0x000000ffff43b224 */ /* 0x000fe200078e0a43 */
[----:B------:R-:W-:Y:S01]  /*1c170*/  @!P5 IADD3 R69, -R69, RZ, RZ ;  /* 0x000000ff4545d210 */ /* 0x000fe20007ffe1ff */
[----:B------:R-:W4:Y:S08]  /*1c180*/  LDL R231, [R1+0x5270] ;  /* 0x0052700001e77983 */ /* 0x000f300000100800 */
[----:B------:R-:W-:Y:S01]  /*1c190*/  @!P0 IMAD.IADD R58, R58, 0x1, -R247 ;  /* 0x000000013a3a8824 */ /* 0x000fe200078e0af7 */
[----:B------:R-:W-:-:S02]  /*1c1a0*/  ISETP.GE.AND P0, PT, R250, RZ, PT ;  /* 0x000000fffa00720c */ /* 0x000fc40003f06270 */
[----:B------:R-:W4:Y:S01]  /*1c1b0*/  LDL R250, [R1+0x5254] ;  /* 0x0052540001fa7983 */ /* 0x000f220000100800 */
[----:B------:R-:W-:-:S13]  /*1c1c0*/  ISETP.GT.U32.AND P1, PT, R247, R60, PT ;  /* 0x0000003cf700720c */ /* 0x000fda0003f24070 */
[----:B------:R-:W-:Y:S02]  /*1c1d0*/  @!P1 IADD3 R60, R60, -R247, RZ ;  /* 0x800000f73c3c9210 */ /* 0x000fe40007ffe0ff */
[----:B------:R-:W-:-:S13]  /*1c1e0*/  ISETP.GT.U32.AND P1, PT, R247, R53, PT ;  /* 0x00000035f700720c */ /* 0x000fda0003f24070 */
[----:B------:R-:W-:Y:S01]  /*1c1f0*/  @!P1 IMAD.IADD R53, R53, 0x1, -R247 ;  /* 0x0000000135359824 */ /* 0x000fe200078e0af7 */
[C---:B------:R-:W-:Y:S02]  /*1c200*/  ISETP.GT.U32.AND P6, PT, R247.reuse, R59, PT ;  /* 0x0000003bf700720c */ /* 0x040fe40003fc4070 */
[C---:B------:R-:W-:Y:S02]  /*1c210*/  ISETP.GT.U32.AND P5, PT, R247.reuse, R62, PT ;  /* 0x0000003ef700720c */ /* 0x040fe40003fa4070 */
[----:B------:R-:W-:-:S09]  /*1c220*/  ISETP.GT.U32.AND P3, PT, R247, R61, PT ;  /* 0x0000003df700720c */ /* 0x000fd20003f64070 */
[--C-:B------:R-:W-:Y:S01]  /*1c230*/  @!P6 IMAD.IADD R59, R59, 0x1, -R247.reuse ;  /* 0x000000013b3be824 */ /* 0x100fe200078e0af7 */
[C---:B------:R-:W-:Y:S01]  /*1c240*/  ISETP.GT.U32.AND P6, PT, R247.reuse, R52, PT ;  /* 0x00000034f700720c */ /* 0x040fe20003fc4070 */
[--C-:B------:R-:W-:Y:S01]  /*1c250*/  @!P5 IMAD.IADD R62, R62, 0x1, -R247.reuse ;  /* 0x000000013e3ed824 */ /* 0x100fe200078e0af7 */
[----:B------:R-:W-:Y:S01]  /*1c260*/  ISETP.GT.U32.AND P5, PT, R247, R55, PT ;  /* 0x00000037f700720c */ /* 0x000fe20003fa4070 */
[----:B------:R-:W-:Y:S01]  /*1c270*/  @!P3 IMAD.IADD R61, R61, 0x1, -R247 ;  /* 0x000000013d3db824 */ /* 0x000fe200078e0af7 */
[----:B------:R-:W-:-:S09]  /*1c280*/  ISETP.GT.U32.AND P3, PT, R247, R54, PT ;  /* 0x00000036f700720c */ /* 0x000fd20003f64070 */
[----:B------:R-:W-:-:S05]  /*1c290*/  @!P6 IMAD.IADD R52, R52, 0x1, -R247 ;  /* 0x000000013434e824 */ /* 0x000fca00078e0af7 */
[----:B------:R-:W-:Y:S01]  /*1c2a0*/  ISETP.GT.U32.AND P6, PT, R247, R52, PT ;  /* 0x00000034f700720c */ /* 0x000fe20003fc4070 */
[----:B------:R-:W-:Y:S01]  /*1c2b0*/  @!P5 IMAD.IADD R55, R55, 0x1, -R247 ;  /* 0x000000013737d824 */ /* 0x000fe200078e0af7 */
[----:B------:R-:W-:Y:S02]  /*1c2c0*/  @!P3 IADD3 R54, R54, -R247, RZ ;  /* 0x800000f73636b210 */ /* 0x000fe40007ffe0ff */
[----:B------:R-:W-:-:S09]  /*1c2d0*/  ISETP.GT.U32.AND P2, PT, R247, R63, PT ;  /* 0x0000003ff700720c */ /* 0x000fd20003f44070 */
[----:B------:R-:W-:-:S04]  /*1c2e0*/  @!P6 IMAD.IADD R52, R52, 0x1, -R247 ;  /* 0x000000013434e824 */ /* 0x000fc800078e0af7 */
[----:B------:R-:W-:-:S04]  /*1c2f0*/  @!P2 IADD3 R63, R63, -R247, RZ ;  /* 0x800000f73f3fa210 */ /* 0x000fc80007ffe0ff */
[----:B------:R-:W-:Y:S02]  /*1c300*/  @!P0 IADD3 R63, -R63, RZ, RZ ;  /* 0x000000ff3f3f8210 */ /* 0x000fe40007ffe1ff */
[----:B------:R-:W-:-:S13]  /*1c310*/  ISETP.GT.U32.AND P0, PT, R247, R57, PT ;  /* 0x00000039f700720c */ /* 0x000fda0003f04070 */
[----:B------:R-:W-:Y:S02]  /*1c320*/  @!P0 IADD3 R57, R57, -R247, RZ ;  /* 0x800000f739398210 */ /* 0x000fe40007ffe0ff */
[----:B--2---:R-:W-:Y:S02]  /*1c330*/  ISETP.GE.AND P1, PT, R233, RZ, PT ;  /* 0x000000ffe900720c */ /* 0x004fe40003f26270 */
[----:B------:R-:W2:Y:S01]  /*1c340*/  LDL R233, [R1+0x5250] ;  /* 0x0052500001e97983 */ /* 0x000ea20000100800 */
[----:B---3--:R-:W-:-:S03]  /*1c350*/  ISETP.GE.AND P3, PT, R230, RZ, PT ;  /* 0x000000ffe600720c */ /* 0x008fc60003f66270 */
[----:B------:R-:W3:Y:S01]  /*1c360*/  LDL R230, [R1+0x521c] ;  /* 0x00521c0001e67983 */ /* 0x000ee20000100800 */
[----:B----4-:R-:W-:-:S03]  /*1c370*/  ISETP.GE.AND P5, PT, R229, RZ, PT ;  /* 0x000000ffe500720c */ /* 0x010fc60003fa6270 */
[----:B------:R-:W4:Y:S01]  /*1c380*/  LDL R229, [R1+0x5294] ;  /* 0x0052940001e57983 */ /* 0x000f220000100800 */
[----:B------:R-:W-:-:S03]  /*1c390*/  ISETP.GE.AND P6, PT, R251, RZ, PT ;  /* 0x000000fffb00720c */ /* 0x000fc60003fc6270 */
[----:B------:R-:W4:Y:S01]  /*1c3a0*/  LDL R251, [R1+0x52a4] ;  /* 0x0052a40001fb7983 */ /* 0x000f220000100800 */
[----:B------:R-:W-:-:S03]  /*1c3b0*/  ISETP.GE.AND P0, PT, R250, RZ, PT ;  /* 0x000000fffa00720c */ /* 0x000fc60003f06270 */
[----:B------:R-:W4:Y:S01]  /*1c3c0*/  LDL R250, [R1+0x5290] ;  /* 0x0052900001fa7983 */ /* 0x000f220000100800 */
[----:B------:R-:W-:Y:S01]  /*1c3d0*/  @!P3 IMAD.MOV R59, RZ, RZ, -R59 ;  /* 0x000000ffff3bb224 */ /* 0x000fe200078e0a3b */
[----:B------:R-:W-:-:S13]  /*1c3e0*/  ISETP.GT.U32.AND P3, PT, R247, R53, PT ;  /* 0x00000035f700720c */ /* 0x000fda0003f64070 */
[----:B------:R-:W-:Y:S01]  /*1c3f0*/  @!P3 IMAD.IADD R53, R53, 0x1, -R247 ;  /* 0x000000013535b824 */ /* 0x000fe200078e0af7 */
[C---:B------:R-:W-:Y:S02]  /*1c400*/  ISETP.GT.U32.AND P3, PT, R247.reuse, R47, PT ;  /* 0x0000002ff700720c */ /* 0x040fe40003f64070 */
[----:B------:R-:W-:-:S11]  /*1c410*/  ISETP.GT.U32.AND P2, PT, R247, R56, PT ;  /* 0x00000038f700720c */ /* 0x000fd60003f44070 */
[--C-:B------:R-:W-:Y:S02]  /*1c420*/  @!P3 IMAD.IADD R47, R47, 0x1, -R247.reuse ;  /* 0x000000012f2fb824 */ /* 0x100fe400078e0af7 */
[----:B------:R-:W-:Y:S01]  /*1c430*/  @!P1 IMAD.MOV R58, RZ, RZ, -R58 ;  /* 0x000000ffff3a9224 */ /* 0x000fe200078e0a3a */
[C---:B------:R-:W-:Y:S01]  /*1c440*/  ISETP.GT.U32.AND P1, PT, R247.reuse, R51, PT ;  /* 0x00000033f700720c */ /* 0x040fe20003f24070 */
[----:B------:R-:W-:Y:S01]  /*1c450*/  @!P2 IMAD.IADD R56, R56, 0x1, -R247 ;  /* 0x000000013838a824 */ /* 0x000fe200078e0af7 */
[----:B------:R-:W-:Y:S02]  /*1c460*/  ISETP.GE.AND P2, PT, R228, RZ, PT ;  /* 0x000000ffe400720c */ /* 0x000fe40003f46270 */
[----:B------:R-:W4:Y:S01]  /*1c470*/  LDL R228, [R1+0x5288] ;  /* 0x0052880001e47983 */ /* 0x000f220000100800 */
[----:B------:R-:W-:Y:S01]  /*1c480*/  @!P5 IADD3 R60, -R60, RZ, RZ ;  /* 0x000000ff3c3cd210 */ /* 0x000fe20007ffe1ff */
[----:B------:R-:W-:Y:S01]  /*1c490*/  @!P0 IMAD.MOV R57, RZ, RZ, -R57 ;  /* 0x000000ffff398224 */ /* 0x000fe200078e0a39 */
[----:B------:R-:W-:-:S06]  /*1c4a0*/  ISETP.GT.U32.AND P5, PT, R247, R54, PT ;  /* 0x00000036f700720c */ /* 0x000fcc0003fa4070 */
[----:B------:R-:W-:Y:S02]  /*1c4b0*/  @!P1 IADD3 R51, R51, -R247, RZ ;  /* 0x800000f733339210 */ /* 0x000fe40007ffe0ff */
[----:B------:R-:W-:Y:S01]  /*1c4c0*/  @!P2 IMAD.MOV R61, RZ, RZ, -R61 ;  /* 0x000000ffff3da224 */ /* 0x000fe200078e0a3d */
[C---:B------:R-:W-:Y:S02]  /*1c4d0*/  ISETP.GT.U32.AND P2, PT, R247.reuse, R55, PT ;  /* 0x00000037f700720c */ /* 0x040fe40003f44070 */
[C---:B------:R-:W-:Y:S02]  /*1c4e0*/  ISETP.GT.U32.AND P0, PT, R247.reuse, R51, PT ;  /* 0x00000033f700720c */ /* 0x040fe40003f04070 */
[----:B------:R-:W-:Y:S02]  /*1c4f0*/  @!P5 IADD3 R54, R54, -R247, RZ ;  /* 0x800000f73636d210 */ /* 0x000fe40007ffe0ff */
[----:B------:R-:W-:-:S07]  /*1c500*/  ISETP.GT.U32.AND P5, PT, R247, R48, PT ;  /* 0x00000030f700720c */ /* 0x000fce0003fa4070 */
[--C-:B------:R-:W-:Y:S01]  /*1c510*/  @!P2 IMAD.IADD R55, R55, 0x1, -R247.reuse ;  /* 0x000000013737a824 */ /* 0x100fe200078e0af7 */
[----:B------:R-:W-:Y:S01]  /*1c520*/  ISETP.GT.U32.AND P2, PT, R247, R49, PT ;  /* 0x00000031f700720c */ /* 0x000fe20003f44070 */
[----:B------:R-:W-:Y:S01]  /*1c530*/  @!P0 IMAD.IADD R51, R51, 0x1, -R247 ;  /* 0x0000000133338824 */ /* 0x000fe200078e0af7 */
[----:B------:R-:W-:-:S03]  /*1c540*/  ISETP.GT.U32.AND P0, PT, R247, R44, PT ;  /* 0x0000002cf700720c */ /* 0x000fc60003f04070 */
[----:B------:R-:W-:-:S08]  /*1c550*/  @!P5 IADD3 R48, R48, -R247, RZ ;  /* 0x800000f73030d210 */ /* 0x000fd00007ffe0ff */
[--C-:B------:R-:W-:Y:S02]  /*1c560*/  @!P2 IMAD.IADD R49, R49, 0x1, -R247.reuse ;  /* 0x000000013131a824 */ /* 0x100fe400078e0af7 */
[----:B------:R-:W-:Y:S01]  /*1c570*/  @!P0 IMAD.IADD R44, R44, 0x1, -R247 ;  /* 0x000000012c2c8824 */ /* 0x000fe200078e0af7 */
        /* <DEDUP_REMOVED lines=10> */
[----:B------:R-:W-:Y:S02]  /*1c620*/  @!P3 IADD3 R52, -R52, RZ, RZ ;  /* 0x000000ff3434b210 */ /* 0x000fe40007ffe1ff */
[C---:B------:R-:W-:Y:S01]  /*1c630*/  ISETP.GT.U32.AND P3, PT, R247.reuse, R45, PT ;  /* 0x0000002df700720c */ /* 0x040fe20003f64070 */
[----:B------:R-:W-:Y:S01]  /*1c640*/  @!P5 IMAD.MOV R53, RZ, RZ, -R53 ;  /* 0x000000ffff35d224 */ /* 0x000fe200078e0a35 */
[----:B------:R-:W-:-:S11]  /*1c650*/  ISETP.GT.U32.AND P5, PT, R247, R46, PT ;  /* 0x0000002ef700720c */ /* 0x000fd60003fa4070 */
[----:B------:R-:W-:Y:S01]  /*1c660*/  @!P3 IMAD.IADD R45, R45, 0x1, -R247 ;  /* 0x000000012d2db824 */ /* 0x000fe200078e0af7 */
[----:B------:R-:W-:Y:S02]  /*1c670*/  ISETP.GE.AND P3, PT, R250, RZ, PT ;  /* 0x000000fffa00720c */ /* 0x000fe40003f66270 */
[----:B------:R-:W4:Y:S01]  /*1c680*/  LDL R250, [R1+0x52a0] ;  /* 0x0052a00001fa7983 */ /* 0x000f220000100800 */
[----:B------:R-:W-:Y:S02]  /*1c690*/  @!P5 IADD3 R46, R46, -R247, RZ ;  /* 0x800000f72e2ed210 */ /* 0x000fe40007ffe0ff */
[----:B------:R-:W-:Y:S02]  /*1c6a0*/  ISETP.GE.AND P5, PT, R231, RZ, PT ;  /* 0x000000ffe700720c */ /* 0x000fe40003fa6270 */
[----:B------:R-:W4:Y:S01]  /*1c6b0*/  LDL R231, [R1+0x5284] ;  /* 0x0052840001e77983 */ /* 0x000f220000100800 */
[----:B------:R-:W-:Y:S01]  /*1c6c0*/  @!P2 IMAD.MOV R54, RZ, RZ, -R54 ;  /* 0x000000ffff36a224 */ /* 0x000fe200078e0a36 */
[C---:B------:R-:W-:Y:S01]  /*1c6d0*/  ISETP.GT.U32.AND P2, PT, R247.reuse, R48, PT ;  /* 0x00000030f700720c */ /* 0x040fe20003f44070 */
[----:B------:R-:W-:Y:S01]  /*1c6e0*/  @!P4 IMAD.MOV R62, RZ, RZ, -R62 ;  /* 0x000000ffff3ec224 */ /* 0x000fe200078e0a3e */
[----:B------:R-:W-:-:S11]  /*1c6f0*/  ISETP.GT.U32.AND P4, PT, R247, R56, PT ;  /* 0x00000038f700720c */ /* 0x000fd60003f84070 */
[--C-:B------:R-:W-:Y:S01]  /*1c700*/  @!P2 IMAD.IADD R48, R48, 0x1, -R247.reuse ;  /* 0x000000013030a824 */ /* 0x100fe200078e0af7 */
[C---:B------:R-:W-:Y:S01]  /*1c710*/  ISETP.GT.U32.AND P2, PT, R247.reuse, R41, PT ;  /* 0x00000029f700720c */ /* 0x040fe20003f44070 */
[----:B------:R-:W-:Y:S01]  /*1c720*/  @!P4 IMAD.IADD R56, R56, 0x1, -R247 ;  /* 0x000000013838c824 */ /* 0x000fe200078e0af7 */
[----:B------:R-:W-:-:S11]  /*1c730*/  ISETP.GT.U32.AND P4, PT, R247, R50, PT ;  /* 0x00000032f700720c */ /* 0x000fd60003f84070 */
[--C-:B------:R-:W-:Y:S02]  /*1c740*/  @!P2 IMAD.IADD R41, R41, 0x1, -R247.reuse ;  /* 0x000000012929a824 */ /* 0x100fe400078e0af7 */
[----:B------:R-:W-:Y:S01]  /*1c750*/  @!P4 IMAD.IADD R50, R50, 0x1, -R247 ;  /* 0x000000013232c824 */ /* 0x000fe200078e0af7 */
[----:B------:R-:W-:Y:S01]  /*1c760*/  ISETP.GE.AND P4, PT, R228, RZ, PT ;  /* 0x000000ffe400720c */ /* 0x000fe20003f86270 */
[----:B------:R-:W-:Y:S01]  /*1c770*/  @!P5 IMAD.MOV R51, RZ, RZ, -R51 ;  /* 0x000000ffff33d224 */ /* 0x000fe200078e0a33 */
[C---:B------:R-:W-:Y:S02]  /*1c780*/  ISETP.GT.U32.AND P5, PT, R247.reuse, R45, PT ;  /* 0x0000002df700720c */ /* 0x040fe40003fa4070 */
[----:B------:R-:W-:-:S09]  /*1c790*/  ISETP.GT.U32.AND P1, PT, R247, R50, PT ;  /* 0x00000032f700720c */ /* 0x000fd20003f24070 */
[----:B------:R-:W-:Y:S02]  /*1c7a0*/  @!P4 IADD3 R55, -R55, RZ, RZ ;  /* 0x000000ff3737c210 */ /* 0x000fe40007ffe1ff */
[C---:B------:R-:W-:Y:S02]  /*1c7b0*/  ISETP.GT.U32.AND P4, PT, R247.reuse, R49, PT ;  /* 0x00000031f700720c */ /* 0x040fe40003f84070 */
[--C-:B------:R-:W-:Y:S01]  /*1c7c0*/  @!P1 IMAD.IADD R50, R50, 0x1, -R247.reuse ;  /* 0x0000000132329824 */ /* 0x100fe200078e0af7 */
[----:B------:R-:W-:Y:S01]  /*1c7d0*/  ISETP.GT.U32.AND P1, PT, R247, R43, PT ;  /* 0x0000002bf700720c */ /* 0x000fe20003f24070 */
[----:B------:R-:W-:Y:S01]  /*1c7e0*/  @!P5 IMAD.IADD R45, R45, 0x1, -R247 ;  /* 0x000000012d2dd824 */ /* 0x000fe200078e0af7 */
[----:B------:R-:W-:-:S08]  /*1c7f0*/  ISETP.GT.U32.AND P5, PT, R247, R38, PT ;  /* 0x00000026f700720c */ /* 0x000fd00003fa4070 */
[-C--:B------:R-:W-:Y:S02]  /*1c800*/  @!P4 IADD3 R49, R49, -R247.reuse, RZ ;  /* 0x800000f73131c210 */ /* 0x080fe40007ffe0ff */
[----:B------:R-:W-:Y:S02]  /*1c810*/  ISETP.GT.U32.AND P4, PT, R247, R42, PT ;  /* 0x0000002af700720c */ /* 0x000fe40003f84070 */
[----:B------:R-:W-:Y:S02]  /*1c820*/  IADD3 R197, R246, 0x1fc, RZ ;  /* 0x000001fcf6c57810 */ /* 0x000fe40007ffe0ff */
[----:B------:R-:W-:Y:S01]  /*1c830*/  @!P1 IADD3 R43, R43, -R247, RZ ;  /* 0x800000f72b2b9210 */ /* 0x000fe20007ffe0ff */
[----:B------:R-:W-:-:S08]  /*1c840*/  @!P5 IMAD.IADD R38, R38, 0x1, -R247 ;  /* 0x000000012626d824 */ /* 0x000fd000078e0af7 */
[----:B------:R-:W-:Y:S02]  /*1c850*/  @!P4 IMAD.IADD R42, R42, 0x1, -R247 ;  /* 0x000000012a2ac824 */ /* 0x000fe400078e0af7 */
[----:B------:R-:W-:Y:S01]  /*1c860*/  @!P6 IMAD.MOV R56, RZ, RZ, -R56 ;  /* 0x000000ffff38e224 */ /* 0x000fe200078e0a38 */
[----:B------:R-:W-:-:S13]  /*1c870*/  ISETP.GT.U32.AND P6, PT, R247, R47, PT ;  /* 0x0000002ff700720c */ /* 0x000fda0003fc4070 */
        /* <DEDUP_REMOVED lines=8> */
[----:B------:R-:W4:Y:S04]  /*1c900*/  LDL R229, [R1+0x5248] ;  /* 0x0052480001e57983 */ /* 0x000f280000100800 */
[----:B------:R-:W-:Y:S01]  /*1c910*/  STL [R1+0x4b84], R197 ;  /* 0x004b84c501007387 */ /* 0x000fe20000100800 */
[----:B------:R-:W-:Y:S02]  /*1c920*/  ISETP.GE.AND P5, PT, R251, RZ, PT ;  /* 0x000000fffb00720c */ /* 0x000fe40003fa6270 */
[----:B------:R-:W-:Y:S01]  /*1c930*/  @!P2 IADD3 R46, -R46, RZ, RZ ;  /* 0x000000ff2e2ea210 */ /* 0x000fe20007ffe1ff */
[----:B------:R-:W4:Y:S01]  /*1c940*/  LDL R251, [R1+0x5244] ;  /* 0x0052440001fb7983 */ /* 0x000f220000100800 */
[C---:B------:R-:W-:Y:S01]  /*1c950*/  ISETP.GT.U32.AND P2, PT, R247.reuse, R39, PT ;  /* 0x00000027f700720c */ /* 0x040fe20003f44070 */
[----:B------:R-:W-:Y:S01]  /*1c960*/  @!P4 IMAD.MOV R47, RZ, RZ, -R47 ;  /* 0x000000ffff2fc224 */ /* 0x000fe200078e0a2f */
[----:B------:R-:W-:Y:S01]  /*1c970*/  ISETP.GT.U32.AND P4, PT, R247, R40, PT ;  /* 0x00000028f700720c */ /* 0x000fe20003f84070 */
[----:B------:R-:W-:-:S02]  /*1c980*/  @!P1 IMAD.MOV R48, RZ, RZ, -R48 ;  /* 0x000000ffff309224 */ /* 0x000fc400078e0a30 */
[----:B------:R-:W-:Y:S01]  /*1c990*/  @!P3 IMAD.MOV R50, RZ, RZ, -R50 ;  /* 0x000000ffff32b224 */ /* 0x000fe200078e0a32 */
[----:B------:R-:W-:Y:S01]  /*1c9a0*/  @!P0 IADD3 R49, -R49, RZ, RZ ;  /* 0x000000ff31318210 */ /* 0x000fe20007ffe1ff */
[----:B------:R-:W4:Y:S06]  /*1c9b0*/  LDL R217, [R1+0x51fc] ;  /* 0x0051fc0001d97983 */ /* 0x000f2c0000100800 */
[----:B------:R-:W-:Y:S01]  /*1c9c0*/  @!P2 IMAD.IADD R39, R39, 0x1, -R247 ;  /* 0x000000012727a824 */ /* 0x000fe200078e0af7 */
[----:B------:R-:W-:Y:S02]  /*1c9d0*/  ISETP.GE.AND P2, PT, R250, RZ, PT ;  /* 0x000000fffa00720c */ /* 0x000fe40003f46270 */
[----:B------:R-:W4:Y:S01]  /*1c9e0*/  LDL R250, [R1+0x5200] ;  /* 0x0052000001fa7983 */ /* 0x000f220000100800 */
[----:B------:R-:W-:-:S02]  /*1c9f0*/  @!P4 IADD3 R40, R40, -R247, RZ ;  /* 0x800000f72828c210 */ /* 0x000fc40007ffe0ff */
[----:B------:R-:W-:Y:S02]  /*1ca00*/  ISETP.GE.AND P4, PT, R231, RZ, PT ;  /* 0x000000ffe700720c */ /* 0x000fe40003f86270 */
[----:B------:R-:W4:Y:S01]  /*1ca10*/  LDL R231, [R1+0x529c] ;  /* 0x00529c0001e77983 */ /* 0x000f220000100800 */
[----:B------:R-:W-:-:S13]  /*1ca20*/  ISETP.GT.U32.AND P1, PT, R247, R42, PT ;  /* 0x0000002af700720c */ /* 0x000fda0003f24070 */
[----:B------:R-:W-:Y:S01]  /*1ca30*/  @!P1 IMAD.IADD R42, R42, 0x1, -R247 ;  /* 0x000000012a2a9824 */ /* 0x000fe200078e0af7 */
[----:B------:R-:W-:-:S13]  /*1ca40*/  ISETP.GT.U32.AND P1, PT, R247, R35, PT ;  /* 0x00000023f700720c */ /* 0x000fda0003f24070 */
[----:B------:R-:W-:Y:S01]  /*1ca50*/  @!P1 IMAD.IADD R35, R35, 0x1, -R247 ;  /* 0x0000000123239824 */ /* 0x000fe200078e0af7 */
[C---:B------:R-:W-:Y:S02]  /*1ca60*/  ISETP.GT.U32.AND P3, PT, R247.reuse, R44, PT ;  /* 0x0000002cf700720c */ /* 0x040fe40003f64070 */
[----:B------:R-:W-:-:S11]  /*1ca70*/  ISETP.GT.U32.AND P0, PT, R247, R43, PT ;  /* 0x0000002bf700720c */ /* 0x000fd60003f04070 */
[----:B------:R-:W-:-:S04]  /*1ca80*/  @!P3 IMAD.IADD R44, R44, 0x1, -R247 ;  /* 0x000000012c2cb824 */ /* 0x000fc800078e0af7 */
[----:B------:R-:W-:Y:S01]  /*1ca90*/  @!P2 IMAD.MOV R44, RZ, RZ, -R44 ;  /* 0x000000ffff2ca224 */ /* 0x000fe200078e0a2c */
[----:B------:R-:W-:Y:S02]  /*1caa0*/  ISETP.GT.U32.AND P2, PT, R247, R38, PT ;  /* 0x00000026f700720c */ /* 0x000fe40003f44070 */
[----:B------:R-:W-:Y:S02]  /*1cab0*/  @!P0 IADD3 R43, R43, -R247, RZ ;  /* 0x800000f72b2b8210 */ /* 0x000fe40007ffe0ff */
[C---:B------:R-:W-:Y:S02]  /*1cac0*/  ISETP.GT.U32.AND P0, PT, R247.reuse, R36, PT ;  /* 0x00000024f700720c */ /* 0x040fe40003f04070 */
[----:B------:R-:W-:-:S07]  /*1cad0*/  ISETP.GT.U32.AND P6, PT, R247, R41, PT ;  /* 0x00000029f700720c */ /* 0x000fce0003fc4070 */
[----:B------:R-:W-:Y:S02]  /*1cae0*/  @!P2 IADD3 R38, R38, -R247, RZ ;  /* 0x800000f72626a210 */ /* 0x000fe40007ffe0ff */
[----:B------:R-:W-:Y:S02]  /*1caf0*/  ISETP.GT.U32.AND P2, PT, R247, R32, PT ;  /* 0x00000020f700720c */ /* 0x000fe40003f44070 */
[--C-:B------:R-:W-:Y:S02]  /*1cb00*/  @!P0 IMAD.IADD R36, R36, 0x1, -R247.reuse ;  /* 0x0000000124248824 */ /* 0x100fe400078e0af7 */
[----:B------:R-:W-:Y:S01]  /*1cb10*/  @!P6 IMAD.IADD R41, R41, 0x1, -R247 ;  /* 0x000000012929e824 */ /* 0x000fe200078e0af7 */
[----:B------:R-:W-:-:S08]  /*1cb20*/  ISETP.GT.U32.AND P6, PT, R247, R34, PT ;  /* 0x00000022f700720c */ /* 0x000fd00003fc4070 */
[----:B------:R-:W-:Y:S02]  /*1cb30*/  @!P2 IADD3 R32, R32, -R247, RZ ;  /* 0x800000f72020a210 */ /* 0x000fe40007ffe0ff */
[----:B------:R-:W-:-:S03]  /*1cb40*/  ISETP.GT.U32.AND P3, PT, R247, R37, PT ;  /* 0x00000025f700720c */ /* 0x000fc60003f64070 */
[----:B------:R-:W-:-:S10]  /*1cb50*/  @!P6 IADD3 R34, R34, -R247, RZ ;  /* 0x800000f72222e210 */ /* 0x000fd40007ffe0ff */
[----:B------:R-:W-:Y:S01]  /*1cb60*/  @!P3 IADD3 R37, R37, -R247, RZ ;  /* 0x800000f72525b210 */ /* 0x000fe20007ffe0ff */
[----:B------:R-:W-:Y:S01]  /*1cb70*/  @!P4 IMAD.MOV R45, RZ, RZ, -R45 ;  /* 0x000000ffff2dc224 */ /* 0x000fe200078e0a2d */
[----:B------:R-:W-:-:S13]  /*1cb80*/  ISETP.GT.U32.AND P4, PT, R247, R39, PT ;  /* 0x00000027f700720c */ /* 0x000fda0003f84070 */
[----:B------:R-:W-:Y:S01]  /*1cb90*/  @!P4 IMAD.IADD R39, R39, 0x1, -R247 ;  /* 0x000000012727c824 */ /* 0x000fe200078e0af7 */
[----:B--2---:R-:W-:Y:S02]  /*1cba0*/  ISETP.GE.AND P1, PT, R233, RZ, PT ;  /* 0x000000ffe900720c */ /* 0x004fe40003f26270 */
[----:B------:R-:W2:Y:S01]  /*1cbb0*/  LDL R233, [R1+0x5298] ;  /* 0x0052980001e97983 */ /* 0x000ea20000100800 */
[----:B---3--:R-:W-:-:S03]  /*1cbc0*/  ISETP.GE.AND P0, PT, R230, RZ, PT ;  /* 0x000000ffe600720c */ /* 0x008fc60003f06270 */
[----:B------:R-:W3:Y:S01]  /*1cbd0*/  LDL R230, [R1+0x527c] ;  /* 0x00527c0001e67983 */ /* 0x000ee20000100800 */
[----:B----4-:R-:W-:-:S03]  /*1cbe0*/  ISETP.GE.AND P2, PT, R251, RZ, PT ;  /* 0x000000fffb00720c */ /* 0x010fc60003f46270 */
[----:B------:R-:W4:Y:S06]  /*1cbf0*/  LDL R251, [R1+0x5234] ;  /* 0x0052340001fb7983 */ /* 0x000f2c0000100800 */
[----:B------:R-:W-:Y:S02]  /*1cc00*/  @!P0 IADD3 R41, -R41, RZ, RZ ;  /* 0x000000ff29298210 */ /* 0x000fe40007ffe1ff */
[----:B------:R-:W-:Y:S02]  /*1cc10*/  ISETP.GT.U32.AND P0, PT, R247, R34, PT ;  /* 0x00000022f700720c */ /* 0x000fe40003f04070 */
[----:B------:R-:W-:-:S02]  /*1cc20*/  ISETP.GE.AND P3, PT, R229, RZ, PT ;  /* 0x000000ffe500720c */ /* 0x000fc40003f66270 */
[----:B------:R-:W4:Y:S09]  /*1cc30*/  LDL R229, [R1+0x5260] ;  /* 0x0052600001e57983 */ /* 0x000f320000100800 */
[----:B------:R-:W-:Y:S01]  /*1cc40*/  @!P0 IMAD.IADD R34, R34, 0x1, -R247 ;  /* 0x0000000122228824 */ /* 0x000fe200078e0af7 */
[----:B------:R-:W-:-:S02]  /*1cc50*/  ISETP.GE.AND P0, PT, R250, RZ, PT ;  /* 0x000000fffa00720c */ /* 0x000fc40003f06270 */
[----:B------:R-:W4:Y:S01]  /*1cc60*/  LDL R250, [R1+0x5238] ;  /* 0x0052380001fa7983 */ /* 0x000f220000100800 */
[----:B------:R-:W-:-:S03]  /*1cc70*/  ISETP.GE.AND P4, PT, R231, RZ, PT ;  /* 0x000000ffe700720c */ /* 0x000fc60003f86270 */
[----:B------:R-:W4:Y:S01]  /*1cc80*/  LDL R231, [R1+0x523c] ;  /* 0x00523c0001e77983 */ /* 0x000f220000100800 */
[----:B------:R-:W-:Y:S02]  /*1cc90*/  IABS R224, R202 ;  /* 0x000000ca00e07213 */ /* 0x000fe40000000000 */
[----:B------:R-:W-:-:S03]  /*1cca0*/  ISETP.GT.U32.AND P6, PT, R247, R35, PT ;  /* 0x00000023f700720c */ /* 0x000fc60003fc4070 */
[----:B------:R-:W-:-:S05]  /*1ccb0*/  IMAD.HI.U32 R225, R248, R224, RZ ;  /* 0x000000e0f8e17227 */ /* 0x000fca00078e00ff */
[----:B------:R-:W-:-:S05]  /*1ccc0*/  IADD3 R225, -R225, RZ, RZ ;  /* 0x000000ffe1e17210 */ /* 0x000fca0007ffe1ff */
[----:B------:R-:W-:Y:S01]  /*1ccd0*/  IMAD R124, R247, R225, R224 ;  /* 0x000000e1f77c7224 */ /* 0x000fe200078e02e0 */
[----:B------:R-:W-:Y:S02]  /*1cce0*/  IABS R224, R201 ;  /* 0x000000c900e07213 */ /* 0x000fe40000000000 */
[----:B------:R-:W-:Y:S02]  /*1ccf0*/  @!P6 IADD3 R35, R35, -R247, RZ ;  /* 0x800000f72323e210 */ /* 0x000fe40007ffe0ff */
[----:B------:R-:W-:Y:S01]  /*1cd00*/  ISETP.GT.U32.AND P6, PT, R247, R29, PT ;  /* 0x0000001df700720c */ /* 0x000fe20003fc4070 */
[----:B------:R-:W-:-:S04]  /*1cd10*/  IMAD.HI.U32 R225, R248, R224, RZ ;  /* 0x000000e0f8e17227 */ /* 0x000fc800078e00ff */
[----:B------:R-:W-:-:S04]  /*1cd20*/  IMAD.MOV R225, RZ, RZ, -R225 ;  /* 0x000000ffffe17224 */ /* 0x000fc800078e0ae1 */
[----:B------:R-:W-:Y:S01]  /*1cd30*/  IMAD R224, R247, R225, R224 ;  /* 0x000000e1f7e07224 */ /* 0x000fe200078e02e0 */
[----:B------:R-:W-:-:S03]  /*1cd40*/  IABS R225, R200 ;  /* 0x000000c800e17213 */ /* 0x000fc60000000000 */
[----:B------:R-:W-:Y:S02]  /*1cd50*/  @!P6 IADD3 R29, R29, -R247, RZ ;  /* 0x800000f71d1de210 */ /* 0x000fe40007ffe0ff */
[----:B------:R-:W-:-:S05]  /*1cd60*/  IMAD.HI.U32 R226, R248, R225, RZ ;  /* 0x000000e1f8e27227 */ /* 0x000fca00078e00ff */
[----:B------:R-:W-:-:S05]  /*1cd70*/  IADD3 R226, -R226, RZ, RZ ;  /* 0x000000ffe2e27210 */ /* 0x000fca0007ffe1ff */
[----:B------:R-:W-:Y:S01]  /*1cd80*/  IMAD R225, R247, R226, R225 ;  /* 0x000000e2f7e17224 */ /* 0x000fe200078e02e1 */
[----:B------:R-:W-:-:S05]  /*1cd90*/  IABS R226, R199 ;  /* 0x000000c700e27213 */ /* 0x000fca0000000000 */
[----:B------:R-:W-:-:S04]  /*1cda0*/  IMAD.HI.U32 R227, R248, R226, RZ ;  /* 0x000000e2f8e37227 */ /* 0x000fc800078e00ff */
[----:B------:R-:W-:-:S04]  /*1cdb0*/  IMAD.MOV R227, RZ, RZ, -R227 ;  /* 0x000000ffffe37224 */ /* 0x000fc800078e0ae3 */
[----:B------:R-:W-:Y:S01]  /*1cdc0*/  IMAD R226, R247, R227, R226 ;  /* 0x000000e3f7e27224 */ /* 0x000fe200078e02e2 */
[----:B------:R-:W-:-:S05]  /*1cdd0*/  IABS R227, R198 ;  /* 0x000000c600e37213 */ /* 0x000fca0000000000 */
[----:B------:R-:W-:-:S04]  /*1cde0*/  IMAD.HI.U32 R228, R248, R227, RZ ;  /* 0x000000e3f8e47227 */ /* 0x000fc800078e00ff */
[----:B------:R-:W-:Y:S02]  /*1cdf0*/  IMAD.MOV R228, RZ, RZ, -R228 ;  /* 0x000000ffffe47224 */ /* 0x000fe400078e0ae4 */
[----:B------:R-:W-:Y:S01]  /*1ce00*/  @!P3 IMAD.MOV R42, RZ, RZ, -R42 ;  /* 0x000000ffff2ab224 */ /* 0x000fe200078e0a2a */
[C---:B------:R-:W-:Y:S01]  /*1ce10*/  ISETP.GT.U32.AND P3, PT, R247.reuse, R36, PT ;  /* 0x00000024f700720c */ /* 0x040fe20003f64070 */
[C---:B------:R-:W-:Y:S02]  /*1ce20*/  IMAD R227, R247.reuse, R228, R227 ;  /* 0x000000e4f7e37224 */ /* 0x040fe400078e02e3 */
[----:B------:R-:W-:Y:S02]  /*1ce30*/  IMAD.MOV.U32 R228, RZ, RZ, R40 ;  /* 0x000000ffffe47224 */ /* 0x000fe400078e0028 */
[----:B------:R-:W-:Y:S01]  /*1ce40*/  @!P0 IMAD.MOV R38, RZ, RZ, -R38 ;  /* 0x000000ffff268224 */ /* 0x000fe200078e0a26 */
[C---:B------:R-:W-:Y:S01]  /*1ce50*/  ISETP.GT.U32.AND P0, PT, R247.reuse, R32, PT ;  /* 0x00000020f700720c */ /* 0x040fe20003f04070 */
[----:B------:R-:W-:Y:S01]  /*1ce60*/  @!P1 IMAD.MOV R228, RZ, RZ, -R228 ;  /* 0x000000ffffe49224 */ /* 0x000fe200078e0ae4 */
[----:B------:R-:W-:-:S05]  /*1ce70*/  ISETP.GT.U32.AND P1, PT, R247, R33, PT ;  /* 0x00000021f700720c */ /* 0x000fca0003f24070 */
[----:B------:R-:W-:Y:S01]  /*1ce80*/  @!P3 IMAD.IADD R36, R36, 0x1, -R247 ;  /* 0x000000012424b824 */ /* 0x000fe200078e0af7 */
[----:B------:R-:W-:-:S05]  /*1ce90*/  ISETP.GT.U32.AND P3, PT, R247, R30, PT ;  /* 0x0000001ef700720c */ /* 0x000fca0003f64070 */
[--C-:B------:R-:W-:Y:S01]  /*1cea0*/  @!P0 IMAD.IADD R32, R32, 0x1, -R247.reuse ;  /* 0x0000000120208824 */ /* 0x100fe200078e0af7 */
[----:B------:R-:W-:Y:S01]  /*1ceb0*/  ISETP.GT.U32.AND P0, PT, R247, R25, PT ;  /* 0x00000019f700720c */ /* 0x000fe20003f04070 */
[--C-:B------:R-:W-:Y:S01]  /*1cec0*/  @!P1 IMAD.IADD R33, R33, 0x1, -R247.reuse ;  /* 0x0000000121219824 */ /* 0x100fe200078e0af7 */
[----:B------:R-:W-:Y:S02]  /*1ced0*/  ISETP.GT.U32.AND P1, PT, R247, R28, PT ;  /* 0x0000001cf700720c */ /* 0x000fe40003f24070 */
[----:B------:R-:W-:Y:S02]  /*1cee0*/  @!P5 IADD3 R43, -R43, RZ, RZ ;  /* 0x000000ff2b2bd210 */ /* 0x000fe40007ffe1ff */
[----:B------:R-:W-:Y:S01]  /*1cef0*/  ISETP.GT.U32.AND P5, PT, R247, R37, PT ;  /* 0x00000025f700720c */ /* 0x000fe20003fa4070 */
[----:B------:R-:W-:-:S06]  /*1cf00*/  @!P3 IMAD.IADD R30, R30, 0x1, -R247 ;  /* 0x000000011e1eb824 */ /* 0x000fcc00078e0af7 */
[--C-:B------:R-:W-:Y:S02]  /*1cf10*/  @!P0 IMAD.IADD R25, R25, 0x1, -R247.reuse ;  /* 0x0000000119198824 */ /* 0x100fe400078e0af7 */
[----:B------:R-:W-:Y:S01]  /*1cf20*/  @!P1 IMAD.IADD R28, R28, 0x1, -R247 ;  /* 0x000000011c1c9824 */ /* 0x000fe200078e0af7 */
[----:B------:R-:W-:-:S03]  /*1cf30*/  ISETP.GT.U32.AND P1, PT, R247, R33, PT ;  /* 0x00000021f700720c */ /* 0x000fc60003f24070 */
[----:B------:R-:W-:Y:S01]  /*1cf40*/  @!P5 IMAD.IADD R37, R37, 0x1, -R247 ;  /* 0x000000012525d824 */ /* 0x000fe200078e0af7 */
[----:B------:R-:W-:-:S09]  /*1cf50*/  ISETP.GT.U32.AND P5, PT, R247, R31, PT ;  /* 0x0000001ff700720c */ /* 0x000fd20003fa4070 */
[----:B------:R-:W-:Y:S02]  /*1cf60*/  @!P1 IADD3 R33, R33, -R247, RZ ;  /* 0x800000f721219210 */ /* 0x000fe40007ffe0ff */
[----:B------:R-:W-:Y:S02]  /*1cf70*/  ISETP.GT.U32.AND P1, PT, R247, R26, PT ;  /* 0x0000001af700720c */ /* 0x000fe40003f24070 */
[----:B------:R-:W-:-:S11]  /*1cf80*/  @!P5 IMAD.IADD R31, R31, 0x1, -R247 ;  /* 0x000000011f1fd824 */ /* 0x000fd600078e0af7 */
[----:B------:R-:W-:Y:S01]  /*1cf90*/  @!P1 IMAD.IADD R26, R26, 0x1, -R247 ;  /* 0x000000011a1a9824 */ /* 0x000fe200078e0af7 */
[----:B--2---:R-:W-:Y:S02]  /*1cfa0*/  ISETP.GE.AND P6, PT, R233, RZ, PT ;  /* 0x000000ffe900720c */ /* 0x004fe40003fc6270 */
[----:B------:R-:W2:Y:S01]  /*1cfb0*/  LDL R233, [R1+0x5190] ;  /* 0x0051900001e97983 */ /* 0x000ea20000100800 */
[----:B---3--:R-:W-:-:S03]  /*1cfc0*/  ISETP.GE.AND P3, PT, R230, RZ, PT ;  /* 0x000000ffe600720c */ /* 0x008fc60003f66270 */
[----:B------:R-:W3:Y:S01]  /*1cfd0*/  LDL R230, [R1+0x51f4] ;  /* 0x0051f40001e67983 */ /* 0x000ee20000100800 */
[----:B----4-:R-:W-:-:S03]  /*1cfe0*/  ISETP.GE.AND P0, PT, R251, RZ, PT ;  /* 0x000000fffb00720c */ /* 0x010fc60003f06270 */
[----:B------:R-:W4:Y:S01]  /*1cff0*/  LDL R251, [R1+0x5140] ;  /* 0x0051400001fb7983 */ /* 0x000f220000100800 */
[----:B------:R-:W-:Y:S02]  /*1d000*/  ISETP.GE.AND P5, PT, R229, RZ, PT ;  /* 0x000000ffe500720c */ /* 0x000fe40003fa6270 */
[----:B------:R-:W-:Y:S01]  /*1d010*/  @!P6 IMAD.MOV R34, RZ, RZ, -R34 ;  /* 0x000000ffff22e224 */ /* 0x000fe200078e0a22 */
[----:B------:R-:W-:Y:S02]  /*1d020*/  ISETP.GT.U32.AND P6, PT, R247, R27, PT ;  /* 0x0000001bf700720c */ /* 0x000fe40003fc4070 */
[----:B------:R-:W-:Y:S02]  /*1d030*/  ISETP.GE.AND P1, PT, R250, RZ, PT ;  /* 0x000000fffa00720c */ /* 0x000fe40003f26270 */
[----:B------:R-:W4:Y:S06]  /*1d040*/  LDL R250, [R1+0x5148] ;  /* 0x0051480001fa7983 */ /* 0x000f2c0000100800 */
[----:B------:R-:W-:-:S02]  /*1d050*/  @!P5 IADD3 R36, -R36, RZ, RZ ;  /* 0x000000ff2424d210 */ /* 0x000fc40007ffe1ff */
[----:B------:R-:W-:Y:S02]  /*1d060*/  ISETP.GT.U32.AND P5, PT, R247, R28, PT ;  /* 0x0000001cf700720c */ /* 0x000fe40003fa4070 */
[----:B------:R-:W-:Y:S02]  /*1d070*/  @!P6 IADD3 R27, R27, -R247, RZ ;  /* 0x800000f71b1be210 */ /* 0x000fe40007ffe0ff */
[----:B------:R-:W-:Y:S02]  /*1d080*/  ISETP.GE.AND P6, PT, R231, RZ, PT ;  /* 0x000000ffe700720c */ /* 0x000fe40003fc6270 */
[----:B------:R-:W4:Y:S07]  /*1d090*/  LDL R231, [R1+0x5174] ;  /* 0x0051740001e77983 */ /* 0x000f2e0000100800 */
[----:B------:R-:W-:Y:S01]  /*1d0a0*/  @!P5 IMAD.IADD R28, R28, 0x1, -R247 ;  /* 0x000000011c1cd824 */ /* 0x000fe200078e0af7 */
[----:B------:R-:W-:-:S02]  /*1d0b0*/  ISETP.GE.AND P5, PT, R217, RZ, PT ;  /* 0x000000ffd900720c */ /* 0x000fc40003fa6270 */
[----:B------:R-:W4:Y:S01]  /*1d0c0*/  LDL R217, [R1+0x5178] ;  /* 0x0051780001d97983 */ /* 0x000f220000100800 */
[----:B------:R-:W-:Y:S02]  /*1d0d0*/  @!P4 IADD3 R39, -R39, RZ, RZ ;  /* 0x000000ff2727c210 */ /* 0x000fe40007ffe1ff */
[----:B------:R-:W-:-:S13]  /*1d0e0*/  ISETP.GT.U32.AND P4, PT, R247, R30, PT ;  /* 0x0000001ef700720c */ /* 0x000fda0003f84070 */
[----:B------:R-:W-:Y:S02]  /*1d0f0*/  @!P4 IADD3 R30, R30, -R247, RZ ;  /* 0x800000f71e1ec210 */ /* 0x000fe40007ffe0ff */
[----:B------:R-:W-:-:S13]  /*1d100*/  ISETP.GT.U32.AND P4, PT, R247, R23, PT ;  /* 0x00000017f700720c */ /* 0x000fda0003f84070 */
[----:B------:R-:W-:Y:S02]  /*1d110*/  @!P4 IMAD.IADD R23, R23, 0x1, -R247 ;  /* 0x000000011717c824 */ /* 0x000fe400078e0af7 */
[----:B------:R-:W-:Y:S01]  /*1d120*/  @!P2 IMAD.MOV R37, RZ, RZ, -R37 ;  /* 0x000000ffff25a224 */ /* 0x000fe200078e0a25 */
[----:B------:R-:W-:Y:S02]  /*1d130*/  ISETP.GT.U32.AND P2, PT, R247, R31, PT ;  /* 0x0000001ff700720c */ /* 0x000fe40003f44070 */
[----:B------:R-:W-:Y:S02]  /*1d140*/  @!P5 IADD3 R33, -R33, RZ, RZ ;  /* 0x000000ff2121d210 */ /* 0x000fe40007ffe1ff */
[C---:B------:R-:W-:Y:S01]  /*1d150*/  ISETP.GT.U32.AND P5, PT, R247.reuse, R26, PT ;  /* 0x0000001af700720c */ /* 0x040fe20003fa4070 */
[----:B------:R-:W-:Y:S01]  /*1d160*/  @!P3 IMAD.MOV R35, RZ, RZ, -R35 ;  /* 0x000000ffff23b224 */ /* 0x000fe200078e0a23 */
[----:B------:R-:W-:-:S07]  /*1d170*/  ISETP.GT.U32.AND P3, PT, R247, R29, PT ;  /* 0x0000001df700720c */ /* 0x000fce0003f64070 */
[----:B------:R-:W-:Y:S01]  /*1d180*/  @!P2 IMAD.IADD R31, R31, 0x1, -R247 ;  /* 0x000000011f1fa824 */ /* 0x000fe200078e0af7 */
[----:B------:R-:W-:-:S03]  /*1d190*/  ISETP.GT.U32.AND P2, PT, R247, R24, PT ;  /* 0x00000018f700720c */ /* 0x000fc60003f44070 */
[--C-:B------:R-:W-:Y:S01]  /*1d1a0*/  @!P5 IMAD.IADD R26, R26, 0x1, -R247.reuse ;  /* 0x000000011a1ad824 */ /* 0x100fe200078e0af7 */
[----:B------:R-:W-:Y:S01]  /*1d1b0*/  ISETP.GT.U32.AND P5, PT, R247, R19, PT ;  /* 0x00000013f700720c */ /* 0x000fe20003fa4070 */
[----:B------:R-:W-:Y:S01]  /*1d1c0*/  @!P3 IMAD.IADD R29, R29, 0x1, -R247 ;  /* 0x000000011d1db824 */ /* 0x000fe200078e0af7 */
[----:B------:R-:W-:Y:S02]  /*1d1d0*/  ISETP.GT.U32.AND P3, PT, R247, R22, PT ;  /* 0x00000016f700720c */ /* 0x000fe40003f64070 */
[----:B-1----:R-:W-:-:S05]  /*1d1e0*/  IADD3 R195, R246, 0x1fd, RZ ;  /* 0x000001fdf6c37810 */ /* 0x002fca0007ffe0ff */
[----:B------:R-:W-:-:S04]  /*1d1f0*/  @!P2 IADD3 R24, R24, -R247, RZ ;  /* 0x800000f71818a210 */ /* 0x000fc80007ffe0ff */
[--C-:B------:R-:W-:Y:S02]  /*1d200*/  @!P5 IMAD.IADD R19, R19, 0x1, -R247.reuse ;  /* 0x000000011313d824 */ /* 0x100fe400078e0af7 */
[----:B------:R-:W-:Y:S01]  /*1d210*/  @!P3 IMAD.IADD R22, R22, 0x1, -R247 ;  /* 0x000000011616b824 */ /* 0x000fe200078e0af7 */
[----:B------:R-:W-:-:S13]  /*1d220*/  ISETP.GT.U32.AND P3, PT, R247, R27, PT ;  /* 0x0000001bf700720c */ /* 0x000fda0003f64070 */
[----:B------:R-:W-:Y:S02]  /*1d230*/  @!P3 IADD3 R27, R27, -R247, RZ ;  /* 0x800000f71b1bb210 */ /* 0x000fe40007ffe0ff */
[----:B------:R-:W-:-:S13]  /*1d240*/  ISETP.GT.U32.AND P3, PT, R247, R20, PT ;  /* 0x00000014f700720c */ /* 0x000fda0003f64070 */
[----:B------:R-:W-:Y:S01]  /*1d250*/  @!P3 IMAD.IADD R20, R20, 0x1, -R247 ;  /* 0x000000011414b824 */ /* 0x000fe200078e0af7 */
[----:B--2---:R-:W-:Y:S02]  /*1d260*/  ISETP.GE.AND P4, PT, R233, RZ, PT ;  /* 0x000000ffe900720c */ /* 0x004fe40003f86270 */
[----:B------:R-:W2:Y:S01]  /*1d270*/  LDL R233, [R1+0x50b0] ;  /* 0x0050b00001e97983 */ /* 0x000ea20000100800 */
[----:B---3--:R-:W-:-:S03]  /*1d280*/  ISETP.GE.AND P2, PT, R230, RZ, PT ;  /* 0x000000ffe600720c */ /* 0x008fc60003f46270 */
[----:B------:R-:W3:Y:S04]  /*1d290*/  LDL R230, [R1+0x50c8] ;  /* 0x0050c80001e67983 */ /* 0x000ee80000100800 */
[----:B------:R1:W-:Y:S01]  /*1d2a0*/  STL [R1+0x4b6c], R195 ;  /* 0x004b6cc301007387 */ /* 0x0003e20000100800 */
[----:B----4-:R-:W-:-:S05]  /*1d2b0*/  ISETP.GE.AND P5, PT, R251, RZ, PT ;  /* 0x000000fffb00720c */ /* 0x010fca0003fa6270 */
[----:B------:R-:W-:Y:S01]  /*1d2c0*/  @!P2 IMAD.MOV R29, RZ, RZ, -R29 ;  /* 0x000000ffff1da224 */ /* 0x000fe200078e0a1d */
[----:B------:R-:W4:Y:S01]  /*1d2d0*/  LDL R251, [R1+0x4ffc] ;  /* 0x004ffc0001fb7983 */ /* 0x000f220000100800 */
[C---:B------:R-:W-:Y:S01]  /*1d2e0*/  ISETP.GT.U32.AND P2, PT, R247.reuse, R22, PT ;  /* 0x00000016f700720c */ /* 0x040fe20003f44070 */
[----:B------:R-:W-:Y:S01]  /*1d2f0*/  @!P4 IMAD.MOV R28, RZ, RZ, -R28 ;  /* 0x000000ffff1cc224 */ /* 0x000fe200078e0a1c */
[----:B------:R-:W-:Y:S02]  /*1d300*/  ISETP.GT.U32.AND P4, PT, R247, R21, PT ;  /* 0x00000015f700720c */ /* 0x000fe40003f84070 */
[----:B------:R-:W-:Y:S01]  /*1d310*/  @!P0 IADD3 R30, -R30, RZ, RZ ;  /* 0x000000ff1e1e8210 */ /* 0x000fe20007ffe1ff */
[----:B------:R-:W-:Y:S01]  /*1d320*/  @!P1 IMAD.MOV R31, RZ, RZ, -R31 ;  /* 0x000000ffff1f9224 */ /* 0x000fe200078e0a1f */
[----:B------:R-:W3:Y:S01]  /*1d330*/  LDL R216, [R1+0x4fcc] ;  /* 0x004fcc0001d87983 */ /* 0x000ee20000100800 */
[----:B------:R-:W-:-:S03]  /*1d340*/  ISETP.GE.AND P3, PT, R250, RZ, PT ;  /* 0x000000fffa00720c */ /* 0x000fc60003f66270 */
[----:B------:R-:W3:Y:S03]  /*1d350*/  LDL R250, [R1+0x5078] ;  /* 0x0050780001fa7983 */ /* 0x000ee60000100800 */
[----:B------:R-:W-:Y:S02]  /*1d360*/  @!P2 IMAD.IADD R22, R22, 0x1, -R247 ;  /* 0x000000011616a824 */ /* 0x000fe400078e0af7 */
[----:B------:R-:W-:Y:S02]  /*1d370*/  @!P4 IADD3 R21, R21, -R247, RZ ;  /* 0x800000f71515c210 */ /* 0x000fe40007ffe0ff */
[----:B------:R-:W-:Y:S02]  /*1d380*/  ISETP.GE.AND P4, PT, R231, RZ, PT ;  /* 0x000000ffe700720c */ /* 0x000fe40003f86270 */
[----:B------:R-:W3:Y:S01]  /*1d390*/  LDL R231, [R1+0x5094] ;  /* 0x0050940001e77983 */ /* 0x000ee20000100800 */
[----:B------:R-:W-:-:S03]  /*1d3a0*/  ISETP.GE.AND P2, PT, R217, RZ, PT ;  /* 0x000000ffd900720c */ /* 0x000fc60003f46270 */
[----:B------:R-:W3:Y:S01]  /*1d3b0*/  LDL R217, [R1+0x50ac] ;  /* 0x0050ac0001d97983 */ /* 0x000ee20000100800 */
[----:B------:R-:W-:-:S13]  /*1d3c0*/  ISETP.GT.U32.AND P0, PT, R247, R24, PT ;  /* 0x00000018f700720c */ /* 0x000fda0003f04070 */
[----:B------:R-:W-:Y:S02]  /*1d3d0*/  @!P0 IADD3 R24, R24, -R247, RZ ;  /* 0x800000f718188210 */ /* 0x000fe40007ffe0ff */
[C---:B------:R-:W-:Y:S02]  /*1d3e0*/  ISETP.GT.U32.AND P0, PT, R247.reuse, R17, PT ;  /* 0x00000011f700720c */ /* 0x040fe40003f04070 */
[----:B------:R-:W-:-:S11]  /*1d3f0*/  ISETP.GT.U32.AND P1, PT, R247, R25, PT ;  /* 0x00000019f700720c */ /* 0x000fd60003f24070 */
[--C-:B------:R-:W-:Y:S02]  /*1d400*/  @!P0 IMAD.IADD R17, R17, 0x1, -R247.reuse ;  /* 0x0000000111118824 */ /* 0x100fe400078e0af7 */
[----:B------:R-:W-:Y:S01]  /*1d410*/  @!P1 IMAD.IADD R25, R25, 0x1, -R247 ;  /* 0x0000000119199824 */ /* 0x000fe200078e0af7 */
[----:B------:R-:W-:Y:S02]  /*1d420*/  ISETP.GT.U32.AND P1, PT, R247, R18, PT ;  /* 0x00000012f700720c */ /* 0x000fe40003f24070 */
[----:B------:R-:W-:-:S11]  /*1d430*/  @!P5 IADD3 R24, -R24, RZ, RZ ;  /* 0x000000ff1818d210 */ /* 0x000fd60007ffe1ff */
[----:B------:R-:W-:-:S04]  /*1d440*/  @!P1 IADD3 R18, R18, -R247, RZ ;  /* 0x800000f712129210 */ /* 0x000fc80007ffe0ff */
[----:B------:R-:W-:-:S13]  /*1d450*/  ISETP.GT.U32.AND P5, PT, R247, R18, PT ;  /* 0x00000012f700720c */ /* 0x000fda0003fa4070 */
[----:B------:R-:W-:Y:S01]  /*1d460*/  @!P5 IMAD.IADD R18, R18, 0x1, -R247 ;  /* 0x000000011212d824 */ /* 0x000fe200078e0af7 */
[C---:B------:R-:W-:Y:S01]  /*1d470*/  ISETP.GT.U32.AND P5, PT, R247.reuse, R12, PT ;  /* 0x0000000cf700720c */ /* 0x040fe20003fa4070 */
[----:B------:R-:W-:Y:S01]  /*1d480*/  @!P4 IMAD.MOV R26, RZ, RZ, -R26 ;  /* 0x000000ffff1ac224 */ /* 0x000fe200078e0a1a */
[C---:B------:R-:W-:Y:S01]  /*1d490*/  ISETP.GT.U32.AND P4, PT, R247.reuse, R20, PT ;  /* 0x00000014f700720c */ /* 0x040fe20003f84070 */
[----:B------:R-:W-:Y:S01]  /*1d4a0*/  @!P6 IMAD.MOV R32, RZ, RZ, -R32 ;  /* 0x000000ffff20e224 */ /* 0x000fe200078e0a20 */
[----:B------:R-:W-:-:S09]  /*1d4b0*/  ISETP.GT.U32.AND P6, PT, R247, R23, PT ;  /* 0x00000017f700720c */ /* 0x000fd20003fc4070 */
[--C-:B------:R-:W-:Y:S02]  /*1d4c0*/  @!P5 IMAD.IADD R12, R12, 0x1, -R247.reuse ;  /* 0x000000010c0cd824 */ /* 0x100fe400078e0af7 */
[--C-:B------:R-:W-:Y:S01]  /*1d4d0*/  @!P4 IMAD.IADD R20, R20, 0x1, -R247.reuse ;  /* 0x000000011414c824 */ /* 0x100fe200078e0af7 */
[----:B------:R-:W-:Y:S01]  /*1d4e0*/  ISETP.GT.U32.AND P4, PT, R247, R14, PT ;  /* 0x0000000ef700720c */ /* 0x000fe20003f84070 */
[----:B------:R-:W-:Y:S01]  /*1d4f0*/  @!P6 IMAD.IADD R23, R23, 0x1, -R247 ;  /* 0x000000011717e824 */ /* 0x000fe200078e0af7 */
[----:B------:R-:W-:Y:S02]  /*1d500*/  ISETP.GT.U32.AND P6, PT, R247, R16, PT ;  /* 0x00000010f700720c */ /* 0x000fe40003fc4070 */
[----:B------:R-:W-:Y:S02]  /*1d510*/  @!P2 IADD3 R27, -R27, RZ, RZ ;  /* 0x000000ff1b1ba210 */ /* 0x000fe40007ffe1ff */
[----:B------:R-:W-:-:S07]  /*1d520*/  ISETP.GT.U32.AND P2, PT, R247, R21, PT ;  /* 0x00000015f700720c */ /* 0x000fce0003f44070 */
[--C-:B------:R-:W-:Y:S02]  /*1d530*/  @!P4 IMAD.IADD R14, R14, 0x1, -R247.reuse ;  /* 0x000000010e0ec824 */ /* 0x100fe400078e0af7 */
[----:B------:R-:W-:-:S05]  /*1d540*/  @!P6 IMAD.IADD R16, R16, 0x1, -R247 ;  /* 0x000000011010e824 */ /* 0x000fca00078e0af7 */
[----:B------:R-:W-:Y:S01]  /*1d550*/  ISETP.GT.U32.AND P6, PT, R247, R16, PT ;  /* 0x00000010f700720c */ /* 0x000fe20003fc4070 */
[----:B------:R-:W-:Y:S01]  /*1d560*/  @!P2 IMAD.IADD R21, R21, 0x1, -R247 ;  /* 0x000000011515a824 */ /* 0x000fe200078e0af7 */
[----:B--2---:R-:W-:Y:S02]  /*1d570*/  ISETP.GE.AND P0, PT, R233, RZ, PT ;  /* 0x000000ffe900720c */ /* 0x004fe40003f06270 */
[----:B------:R-:W2:Y:S01]  /*1d580*/  LDL R233, [R1+0x4ff8] ;  /* 0x004ff80001e97983 */ /* 0x000ea20000100800 */
[----:B----4-:R-:W-:-:S03]  /*1d590*/  ISETP.GE.AND P5, PT, R251, RZ, PT ;  /* 0x000000fffb00720c */ /* 0x010fc60003fa6270 */
[----:B------:R-:W4:Y:S01]  /*1d5a0*/  LDL R251, [R1+0x4f10] ;  /* 0x004f100001fb7983 */ /* 0x000f220000100800 */
[----:B---3--:R-:W-:-:S03]  /*1d5b0*/  ISETP.GE.AND P4, PT, R250, RZ, PT ;  /* 0x000000fffa00720c */ /* 0x008fc60003f86270 */
[----:B------:R-:W3:Y:S01]  /*1d5c0*/  LDL R250, [R1+0x4f14] ;  /* 0x004f140001fa7983 */ /* 0x000ee20000100800 */
[----:B------:R-:W-:Y:S02]  /*1d5d0*/  @!P6 IADD3 R16, R16, -R247, RZ ;  /* 0x800000f71010e210 */ /* 0x000fe40007ffe0ff */
[----:B------:R-:W-:Y:S02]  /*1d5e0*/  ISETP.GE.AND P6, PT, R231, RZ, PT ;  /* 0x000000ffe700720c */ /* 0x000fe40003fc6270 */
[----:B------:R-:W3:Y:S01]  /*1d5f0*/  LDL R231, [R1+0x4f40] ;  /* 0x004f400001e77983 */ /* 0x000ee20000100800 */
[----:B------:R-:W-:-:S03]  /*1d600*/  ISETP.GE.AND P2, PT, R217, RZ, PT ;  /* 0x000000ffd900720c */ /* 0x000fc60003f46270 */
[----:B------:R-:W3:Y:S01]  /*1d610*/  LDL R217, [R1+0x4fc4] ;  /* 0x004fc40001d97983 */ /* 0x000ee20000100800 */
[----:B------:R-:W-:-:S03]  /*1d620*/  ISETP.GE.AND P1, PT, R230, RZ, PT ;  /* 0x000000ffe600720c */ /* 0x000fc60003f26270 */
[----:B------:R-:W3:Y:S10]  /*1d630*/  LDL R230, [R1+0x5014] ;  /* 0x0050140001e67983 */ /* 0x000ef40000100800 */
[----:B------:R-:W-:Y:S01]  /*1d640*/  @!P1 IMAD.MOV R23, RZ, RZ, -R23 ;  /* 0x000000ffff179224 */ /* 0x000fe200078e0a17 */
[----:B------:R-:W-:-:S13]  /*1d650*/  ISETP.GT.U32.AND P1, PT, R247, R17, PT ;  /* 0x00000011f700720c */ /* 0x000fda0003f24070 */
[----:B------:R-:W-:Y:S01]  /*1d660*/  @!P1 IMAD.IADD R17, R17, 0x1, -R247 ;  /* 0x0000000111119824 */ /* 0x000fe200078e0af7 */
[C---:B------:R-:W-:Y:S01]  /*1d670*/  ISETP.GT.U32.AND P1, PT, R247.reuse, R11, PT ;  /* 0x0000000bf700720c */ /* 0x040fe20003f24070 */
[----:B------:R-:W-:Y:S01]  /*1d680*/  @!P3 IMAD.MOV R25, RZ, RZ, -R25 ;  /* 0x000000ffff19b224 */ /* 0x000fe200078e0a19 */
[----:B------:R-:W-:-:S11]  /*1d690*/  ISETP.GT.U32.AND P3, PT, R247, R19, PT ;  /* 0x00000013f700720c */ /* 0x000fd60003f64070 */
[----:B------:R-:W-:Y:S02]  /*1d6a0*/  @!P1 IMAD.IADD R11, R11, 0x1, -R247 ;  /* 0x000000010b0b9824 */ /* 0x000fe400078e0af7 */
[----:B------:R-:W-:Y:S02]  /*1d6b0*/  @!P3 IADD3 R19, R19, -R247, RZ ;  /* 0x800000f71313b210 */ /* 0x000fe40007ffe0ff */
[----:B------:R-:W-:-:S03]  /*1d6c0*/  ISETP.GT.U32.AND P3, PT, R247, R13, PT ;  /* 0x0000000df700720c */ /* 0x000fc60003f64070 */
[----:B------:R-:W-:Y:S01]  /*1d6d0*/  @!P4 IMAD.MOV R19, RZ, RZ, -R19 ;  /* 0x000000ffff13c224 */ /* 0x000fe200078e0a13 */
[----:B------:R-:W-:-:S09]  /*1d6e0*/  IABS R40, R197 ;  /* 0x000000c500287213 */ /* 0x000fd20000000000 */
[----:B------:R-:W-:-:S04]  /*1d6f0*/  @!P3 IADD3 R13, R13, -R247, RZ ;  /* 0x800000f70d0db210 */ /* 0x000fc80007ffe0ff */
[----:B------:R-:W-:Y:S01]  /*1d700*/  ISETP.GT.U32.AND P4, PT, R247, R13, PT ;  /* 0x0000000df700720c */ /* 0x000fe20003f84070 */
[----:B------:R-:W-:-:S04]  /*1d710*/  IMAD.HI.U32 R229, R248, R40, RZ ;  /* 0x00000028f8e57227 */ /* 0x000fc800078e00ff */
[----:B------:R-:W-:-:S04]  /*1d720*/  IMAD.MOV R229, RZ, RZ, -R229 ;  /* 0x000000ffffe57224 */ /* 0x000fc800078e0ae5 */
[----:B------:R-:W-:-:S04]  /*1d730*/  IMAD R40, R247, R229, R40 ;  /* 0x000000e5f7287224 */ /* 0x000fc800078e0228 */
[----:B------:R-:W-:Y:S01]  /*1d740*/  @!P4 IMAD.IADD R13, R13, 0x1, -R247 ;  /* 0x000000010d0dc824 */ /* 0x000fe200078e0af7 */
[----:B------:R-:W-:Y:S01]  /*1d750*/  ISETP.GT.U32.AND P4, PT, R247, R6, PT ;  /* 0x00000006f700720c */ /* 0x000fe20003f84070 */
[----:B------:R-:W-:-:S05]  /*1d760*/  IMAD.MOV.U32 R229, RZ, RZ, R22 ;  /* 0x000000ffffe57224 */ /* 0x000fca00078e0016 */
[----:B------:R-:W-:Y:S02]  /*1d770*/  @!P0 IADD3 R229, -R229, RZ, RZ ;  /* 0x000000ffe5e58210 */ /* 0x000fe40007ffe1ff */
[----:B------:R-:W-:Y:S01]  /*1d780*/  ISETP.GT.U32.AND P0, PT, R247, R15, PT ;  /* 0x0000000ff700720c */ /* 0x000fe20003f04070 */
[----:B------:R-:W-:-:S04]  /*1d790*/  @!P2 IMAD.MOV R21, RZ, RZ, -R21 ;  /* 0x000000ffff15a224 */ /* 0x000fc800078e0a15 */
[----:B------:R-:W-:Y:S01]  /*1d7a0*/  @!P4 IMAD.IADD R6, R6, 0x1, -R247 ;  /* 0x000000010606c824 */ /* 0x000fe200078e0af7 */
[----:B------:R-:W-:-:S07]  /*1d7b0*/  ISETP.GT.U32.AND P2, PT, R247, R14, PT ;  /* 0x0000000ef700720c */ /* 0x000fce0003f44070 */
[----:B------:R-:W-:Y:S01]  /*1d7c0*/  @!P0 IMAD.IADD R15, R15, 0x1, -R247 ;  /* 0x000000010f0f8824 */ /* 0x000fe200078e0af7 */
[----:B------:R-:W-:-:S05]  /*1d7d0*/  ISETP.GT.U32.AND P0, PT, R247, R10, PT ;  /* 0x0000000af700720c */ /* 0x000fca0003f04070 */
[----:B------:R-:W-:Y:S02]  /*1d7e0*/  @!P2 IADD3 R14, R14, -R247, RZ ;  /* 0x800000f70e0ea210 */ /* 0x000fe40007ffe0ff */
[----:B------:R-:W-:-:S06]  /*1d7f0*/  ISETP.GT.U32.AND P2, PT, R247, R7, PT ;  /* 0x00000007f700720c */ /* 0x000fcc0003f44070 */
[--C-:B------:R-:W-:Y:S01]  /*1d800*/  @!P0 IMAD.IADD R10, R10, 0x1, -R247.reuse ;  /* 0x000000010a0a8824 */ /* 0x100fe200078e0af7 */
[----:B------:R-:W-:Y:S02]  /*1d810*/  ISETP.GT.U32.AND P0, PT, R247, R15, PT ;  /* 0x0000000ff700720c */ /* 0x000fe40003f04070 */
[----:B------:R-:W-:Y:S02]  /*1d820*/  @!P5 IADD3 R17, -R17, RZ, RZ ;  /* 0x000000ff1111d210 */ /* 0x000fe40007ffe1ff */
[----:B------:R-:W-:Y:S02]  /*1d830*/  ISETP.GT.U32.AND P5, PT, R247, R10, PT ;  /* 0x0000000af700720c */ /* 0x000fe40003fa4070 */
[----:B------:R-:W-:Y:S01]  /*1d840*/  @!P2 IMAD.IADD R7, R7, 0x1, -R247 ;  /* 0x000000010707a824 */ /* 0x000fe200078e0af7 */
[----:B--2---:R-:W-:Y:S02]  /*1d850*/  ISETP.GE.AND P1, PT, R233, RZ, PT ;  /* 0x000000ffe900720c */ /* 0x004fe40003f26270 */
[----:B------:R-:W2:Y:S01]  /*1d860*/  LDL R233, [R1+0x4ef8] ;  /* 0x004ef80001e97983 */ /* 0x000ea20000100800 */
[----:B----4-:R-:W-:-:S03]  /*1d870*/  ISETP.GE.AND P4, PT, R251, RZ, PT ;  /* 0x000000fffb00720c */ /* 0x010fc60003f86270 */
[----:B------:R-:W4:Y:S07]  /*1d880*/  LDL R251, [R1+0x4e04] ;  /* 0x004e040001fb7983 */ /* 0x000f2e0000100800 */
[----:B------:R-:W-:Y:S01]  /*1d890*/  @!P1 IMAD.MOV R16, RZ, RZ, -R16 ;  /* 0x000000ffff109224 */ /* 0x000fe200078e0a10 */
[----:B------:R-:W-:Y:S01]  /*1d8a0*/  ISETP.GT.U32.AND P1, PT, R247, R9, PT ;  /* 0x00000009f700720c */ /* 0x000fe20003f24070 */
[----:B------:R-:W-:Y:S01]  /*1d8b0*/  @!P0 IMAD.IADD R15, R15, 0x1, -R247 ;  /* 0x000000010f0f8824 */ /* 0x000fe200078e0af7 */
[----:B------:R-:W-:-:S02]  /*1d8c0*/  ISETP.GT.U32.AND P0, PT, R247, R8, PT ;  /* 0x00000008f700720c */ /* 0x000fc40003f04070 */
[----:B---3--:R-:W-:Y:S02]  /*1d8d0*/  ISETP.GE.AND P2, PT, R250, RZ, PT ;  /* 0x000000fffa00720c */ /* 0x008fe40003f46270 */
[----:B------:R-:W3:Y:S01]  /*1d8e0*/  LDL R250, [R1+0x4e58] ;  /* 0x004e580001fa7983 */ /* 0x000ee20000100800 */
[--C-:B------:R-:W-:Y:S01]  /*1d8f0*/  @!P5 IMAD.IADD R10, R10, 0x1, -R247.reuse ;  /* 0x000000010a0ad824 */ /* 0x100fe200078e0af7 */
[----:B------:R-:W-:Y:S02]  /*1d900*/  ISETP.GE.AND P5, PT, R216, RZ, PT ;  /* 0x000000ffd800720c */ /* 0x000fe40003fa6270 */
[----:B------:R-:W3:Y:S03]  /*1d910*/  LDL R216, [R1+0x4ecc] ;  /* 0x004ecc0001d87983 */ /* 0x000ee60000100800 */
[----:B------:R-:W-:Y:S02]  /*1d920*/  @!P1 IMAD.IADD R9, R9, 0x1, -R247 ;  /* 0x0000000109099824 */ /* 0x000fe400078e0af7 */
[----:B------:R-:W-:-:S02]  /*1d930*/  @!P0 IADD3 R8, R8, -R247, RZ ;  /* 0x800000f708088210 */ /* 0x000fc40007ffe0ff */
[----:B------:R-:W-:Y:S02]  /*1d940*/  ISETP.GE.AND P0, PT, R231, RZ, PT ;  /* 0x000000ffe700720c */ /* 0x000fe40003f06270 */
[----:B------:R-:W3:Y:S01]  /*1d950*/  LDL R231, [R1+0x4e74] ;  /* 0x004e740001e77983 */ /* 0x000ee20000100800 */
[----:B------:R-:W-:-:S03]  /*1d960*/  ISETP.GE.AND P1, PT, R217, RZ, PT ;  /* 0x000000ffd900720c */ /* 0x000fc60003f26270 */
[----:B------:R-:W3:Y:S01]  /*1d970*/  LDL R217, [R1+0x4e9c] ;  /* 0x004e9c0001d97983 */ /* 0x000ee20000100800 */
[----:B------:R-:W-:-:S13]  /*1d980*/  ISETP.GE.AND P3, PT, R230, RZ, PT ;  /* 0x000000ffe600720c */ /* 0x000fda0003f66270 */
[----:B------:R-:W-:Y:S01]  /*1d990*/  @!P3 IMAD.MOV R18, RZ, RZ, -R18 ;  /* 0x000000ffff12b224 */ /* 0x000fe200078e0a12 */
[----:B------:R-:W-:-:S13]  /*1d9a0*/  ISETP.GT.U32.AND P3, PT, R247, R12, PT ;  /* 0x0000000cf700720c */ /* 0x000fda0003f64070 */
[----:B------:R-:W-:Y:S01]  /*1d9b0*/  @!P3 IMAD.IADD R12, R12, 0x1, -R247 ;  /* 0x000000010c0cb824 */ /* 0x000fe200078e0af7 */
[----:B------:R-:W-:Y:S02]  /*1d9c0*/  ISETP.GT.U32.AND P3, PT, R247, R5, PT ;  /* 0x00000005f700720c */ /* 0x000fe40003f64070 */
[----:B------:R-:W-:-:S11]  /*1d9d0*/  IADD3 R193, R246, 0x1fe, RZ ;  /* 0x000001fef6c17810 */ /* 0x000fd60007ffe0ff */
[----:B------:R-:W-:Y:S01]  /*1d9e0*/  @!P3 IADD3 R5, R5, -R247, RZ ;  /* 0x800000f70505b210 */ /* 0x000fe20007ffe0ff */
[----:B------:R-:W-:Y:S01]  /*1d9f0*/  @!P0 IMAD.MOV R13, RZ, RZ, -R13 ;  /* 0x000000ffff0d8224 */ /* 0x000fe200078e0a0d */
[----:B------:R-:W-:-:S13]  /*1da00*/  ISETP.GT.U32.AND P0, PT, R247, R7, PT ;  /* 0x00000007f700720c */ /* 0x000fda0003f04070 */
[----:B------:R-:W-:Y:S01]  /*1da10*/  @!P0 IMAD.IADD R7, R7, 0x1, -R247 ;  /* 0x0000000107078824 */ /* 0x000fe200078e0af7 */
[C---:B------:R-:W-:Y:S02]  /*1da20*/  ISETP.GT.U32.AND P0, PT, R247.reuse, R249, PT ;  /* 0x000000f9f700720c */ /* 0x040fe40003f04070 */
[----:B------:R-:W-:Y:S02]  /*1da30*/  @!P6 IADD3 R20, -R20, RZ, RZ ;  /* 0x000000ff1414e210 */ /* 0x000fe40007ffe1ff */
[C---:B------:R-:W-:Y:S02]  /*1da40*/  ISETP.GT.U32.AND P6, PT, R247.reuse, R11, PT ;  /* 0x0000000bf700720c */ /* 0x040fe40003fc4070 */
[----:B------:R-:W-:Y:S02]  /*1da50*/  @!P1 IADD3 R14, -R14, RZ, RZ ;  /* 0x000000ff0e0e9210 */ /* 0x000fe40007ffe1ff */
[----:B------:R-:W-:-:S05]  /*1da60*/  ISETP.GT.U32.AND P1, PT, R247, R8, PT ;  /* 0x00000008f700720c */ /* 0x000fca0003f24070 */
[----:B------:R-:W-:-:S04]  /*1da70*/  @!P0 IMAD.IADD R249, R249, 0x1, -R247 ;  /* 0x00000001f9f98824 */ /* 0x000fc800078e0af7 */
[-C--:B------:R-:W-:Y:S02]  /*1da80*/  @!P6 IADD3 R11, R11, -R247.reuse, RZ ;  /* 0x800000f70b0be210 */ /* 0x080fe40007ffe0ff */
[C---:B------:R-:W-:Y:S02]  /*1da90*/  ISETP.GT.U32.AND P6, PT, R247.reuse, R4, PT ;  /* 0x00000004f700720c */ /* 0x040fe40003fc4070 */
[----:B------:R-:W-:Y:S02]  /*1daa0*/  @!P1 IADD3 R8, R8, -R247, RZ ;  /* 0x800000f708089210 */ /* 0x000fe40007ffe0ff */
[C---:B------:R-:W-:Y:S01]  /*1dab0*/  ISETP.GT.U32.AND P1, PT, R247.reuse, R0, PT ;  /* 0x00000000f700720c */ /* 0x040fe20003f24070 */
[----:B------:R-:W-:Y:S01]  /*1dac0*/  @!P5 IMAD.MOV R15, RZ, RZ, -R15 ;  /* 0x000000ffff0fd224 */ /* 0x000fe200078e0a0f */
[----:B------:R-:W-:Y:S02]  /*1dad0*/  ISETP.GT.U32.AND P5, PT, R247, R9, PT ;  /* 0x00000009f700720c */ /* 0x000fe40003fa4070 */
[----:B------:R-:W-:-:S05]  /*1dae0*/  @!P4 IADD3 R11, -R11, RZ, RZ ;  /* 0x000000ff0b0bc210 */ /* 0x000fca0007ffe1ff */
[----:B------:R-:W-:-:S04]  /*1daf0*/  @!P6 IMAD.IADD R4, R4, 0x1, -R247 ;  /* 0x000000010404e824 */ /* 0x000fc800078e0af7 */
[--C-:B------:R-:W-:Y:S01]  /*1db00*/  @!P1 IMAD.IADD R0, R0, 0x1, -R247.reuse ;  /* 0x0000000100009824 */ /* 0x100fe200078e0af7 */
[----:B------:R-:W-:Y:S01]  /*1db10*/  ISETP.GT.U32.AND P4, PT, R247, R4, PT ;  /* 0x00000004f700720c */ /* 0x000fe20003f84070 */
[----:B------:R-:W-:Y:S01]  /*1db20*/  @!P5 IMAD.IADD R9, R9, 0x1, -R247 ;  /* 0x000000010909d824 */ /* 0x000fe200078e0af7 */
[----:B------:R-:W-:-:S11]  /*1db30*/  ISETP.GT.U32.AND P5, PT, R247, R2, PT ;  /* 0x00000002f700720c */ /* 0x000fd60003fa4070 */
[----:B------:R-:W-:Y:S01]  /*1db40*/  @!P4 IMAD.IADD R4, R4, 0x1, -R247 ;  /* 0x000000010404c824 */ /* 0x000fe200078e0af7 */
[----:B--2---:R-:W-:Y:S02]  /*1db50*/  ISETP.GE.AND P3, PT, R233, RZ, PT ;  /* 0x000000ffe900720c */ /* 0x004fe40003f66270 */
[----:B------:R-:W2:Y:S04]  /*1db60*/  LDL R233, [R1+0x4dec] ;  /* 0x004dec0001e97983 */ /* 0x000ea80000100800 */
[----:B------:R-:W2:Y:S04]  /*1db70*/  LDL.LU R246, [R1+0x5a14] ;  /* 0x005a140001f67983 */ /* 0x000ea80000300800 */
[----:B------:R1:W-:Y:S01]  /*1db80*/  STL [R1+0x4b60], R193 ;  /* 0x004b60c101007387 */ /* 0x0003e20000100800 */
[----:B----4-:R-:W-:-:S02]  /*1db90*/  ISETP.GE.AND P0, PT, R251, RZ, PT ;  /* 0x000000fffb00720c */ /* 0x010fc40003f06270 */
[----:B------:R-:W-:Y:S01]  /*1dba0*/  @!P3 IMAD.MOV R10, RZ, RZ, -R10 ;  /* 0x000000ffff0ab224 */ /* 0x000fe200078e0a0a */
[----:B------:R-:W4:Y:S01]  /*1dbb0*/  LDL R251, [R1+0x4d00] ;  /* 0x004d000001fb7983 */ /* 0x000f220000100800 */
[----:B------:R-:W-:Y:S02]  /*1dbc0*/  ISETP.GT.U32.AND P3, PT, R247, R3, PT ;  /* 0x00000003f700720c */ /* 0x000fe40003f64070 */
[----:B---3--:R-:W-:Y:S01]  /*1dbd0*/  ISETP.GE.AND P1, PT, R250, RZ, PT ;  /* 0x000000fffa00720c */ /* 0x008fe20003f26270 */
[----:B------:R-:W-:Y:S01]  /*1dbe0*/  @!P2 IMAD.MOV R12, RZ, RZ, -R12 ;  /* 0x000000ffff0ca224 */ /* 0x000fe200078e0a0c */
[----:B------:R-:W3:Y:S01]  /*1dbf0*/  LDL R250, [R1+0x4d50] ;  /* 0x004d500001fa7983 */ /* 0x000ee20000100800 */
[----:B------:R-:W-:-:S03]  /*1dc00*/  ISETP.GE.AND P4, PT, R216, RZ, PT ;  /* 0x000000ffd800720c */ /* 0x000fc60003f86270 */
[----:B------:R-:W3:Y:S05]  /*1dc10*/  LDL R216, [R1+0x4d9c] ;  /* 0x004d9c0001d87983 */ /* 0x000eea0000100800 */
[----:B------:R-:W-:Y:S01]  /*1dc20*/  @!P3 IMAD.IADD R3, R3, 0x1, -R247 ;  /* 0x000000010303b824 */ /* 0x000fe200078e0af7 */
[----:B------:R-:W-:Y:S02]  /*1dc30*/  @!P5 IADD3 R2, R2, -R247, RZ ;  /* 0x800000f70202d210 */ /* 0x000fe40007ffe0ff */
[----:B------:R-:W-:Y:S01]  /*1dc40*/  ISETP.GE.AND P5, PT, R231, RZ, PT ;  /* 0x000000ffe700720c */ /* 0x000fe20003fa6270 */
[----:B------:R-:W3:Y:S04]  /*1dc50*/  LDL R206, [R1+0x172c] ;  /* 0x00172c0001ce7983 */ /* 0x000ee80000100800 */
[----:B------:R-:W3:Y:S01]  /*1dc60*/  LDL R231, [R1+0x4d80] ;  /* 0x004d800001e77983 */ /* 0x000ee20000100800 */
[----:B------:R-:W-:-:S03]  /*1dc70*/  ISETP.GE.AND P3, PT, R217, RZ, PT ;  /* 0x000000ffd900720c */ /* 0x000fc60003f66270 */
[----:B------:R-:W3:Y:S01]  /*1dc80*/  LDL R217, [R1+0x4d84] ;  /* 0x004d840001d97983 */ /* 0x000ee20000100800 */
[----:B------:R-:W-:-:S13]  /*1dc90*/  ISETP.GT.U32.AND P2, PT, R247, R6, PT ;  /* 0x00000006f700720c */ /* 0x000fda0003f44070 */
[----:B------:R-:W-:-:S04]  /*1dca0*/  @!P2 IMAD.IADD R6, R6, 0x1, -R247 ;  /* 0x000000010606a824 */ /* 0x000fc800078e0af7 */
[----:B------:R-:W-:Y:S01]  /*1dcb0*/  @!P1 IMAD.MOV R6, RZ, RZ, -R6 ;  /* 0x000000ffff069224 */ /* 0x000fe200078e0a06 */
[----:B------:R-:W-:-:S13]  /*1dcc0*/  ISETP.GT.U32.AND P1, PT, R247, R249, PT ;  /* 0x000000f9f700720c */ /* 0x000fda0003f24070 */
[----:B------:R-:W-:Y:S01]  /*1dcd0*/  @!P1 IMAD.IADD R249, R249, 0x1, -R247 ;  /* 0x00000001f9f99824 */ /* 0x000fe200078e0af7 */
[C---:B------:R-:W-:Y:S01]  /*1dce0*/  ISETP.GT.U32.AND P1, PT, R247.reuse, R241, PT ;  /* 0x000000f1f700720c */ /* 0x040fe20003f24070 */
[----:B------:R-:W-:Y:S01]  /*1dcf0*/  @!P5 IMAD.MOV R7, RZ, RZ, -R7 ;  /* 0x000000ffff07d224 */ /* 0x000fe200078e0a07 */
[C---:B------:R-:W-:Y:S02]  /*1dd00*/  ISETP.GT.U32.AND P5, PT, R247.reuse, R0, PT ;  /* 0x00000000f700720c */ /* 0x040fe40003fa4070 */
[----:B------:R-:W-:-:S09]  /*1dd10*/  ISETP.GT.U32.AND P6, PT, R247, R5, PT ;  /* 0x00000005f700720c */ /* 0x000fd20003fc4070 */
[--C-:B------:R-:W-:Y:S02]  /*1dd20*/  @!P1 IMAD.IADD R241, R241, 0x1, -R247.reuse ;  /* 0x00000001f1f19824 */ /* 0x100fe400078e0af7 */
[----:B------:R-:W-:Y:S01]  /*1dd30*/  @!P5 IMAD.IADD R0, R0, 0x1, -R247 ;  /* 0x000000010000d824 */ /* 0x000fe200078e0af7 */
[----:B------:R-:W-:Y:S02]  /*1dd40*/  ISETP.GT.U32.AND P5, PT, R247, R242, PT ;  /* 0x000000f2f700720c */ /* 0x000fe40003fa4070 */
[----:B------:R-:W-:Y:S02]  /*1dd50*/  @!P6 IADD3 R5, R5, -R247, RZ ;  /* 0x800000f70505e210 */ /* 0x000fe40007ffe0ff */
[C---:B------:R-:W-:Y:S02]  /*1dd60*/  ISETP.GT.U32.AND P6, PT, R247.reuse, R245, PT ;  /* 0x000000f5f700720c */ /* 0x040fe40003fc4070 */
[----:B------:R-:W-:Y:S02]  /*1dd70*/  @!P3 IADD3 R8, -R8, RZ, RZ ;  /* 0x000000ff0808b210 */ /* 0x000fe40007ffe1ff */
[C---:B------:R-:W-:Y:S01]  /*1dd80*/  ISETP.GT.U32.AND P3, PT, R247.reuse, R2, PT ;  /* 0x00000002f700720c */ /* 0x040fe20003f64070 */
[----:B------:R-:W-:Y:S01]  /*1dd90*/  @!P4 IMAD.MOV R9, RZ, RZ, -R9 ;  /* 0x000000ffff09c224 */ /* 0x000fe200078e0a09 */
[----:B------:R-:W-:-:S03]  /*1dda0*/  ISETP.GT.U32.AND P4, PT, R247, R3, PT ;  /* 0x00000003f700720c */ /* 0x000fc60003f84070 */
[----:B------:R-:W-:-:S04]  /*1ddb0*/  @!P5 IMAD.IADD R242, R242, 0x1, -R247 ;  /* 0x00000001f2f2d824 */ /* 0x000fc800078e0af7 */
[----:B------:R-:W-:Y:S01]  /*1ddc0*/  @!P6 IMAD.IADD R245, R245, 0x1, -R247 ;  /* 0x00000001f5f5e824 */ /* 0x000fe200078e0af7 */
[----:B------:R-:W-:-:S03]  /*1ddd0*/  @!P0 IADD3 R5, -R5, RZ, RZ ;  /* 0x000000ff05058210 */ /* 0x000fc60007ffe1ff */
[----:B------:R-:W-:Y:S02]  /*1dde0*/  @!P3 IADD3 R2, R2, -R247, RZ ;  /* 0x800000f70202b210 */ /* 0x000fe40007ffe0ff */
[C---:B------:R-:W-:Y:S02]  /*1ddf0*/  ISETP.GT.U32.AND P0, PT, R247.reuse, R245, PT ;  /* 0x000000f5f700720c */ /* 0x040fe40003f04070 */
[----:B------:R-:W-:Y:S01]  /*1de00*/  ISETP.GT.U32.AND P3, PT, R247, R243, PT ;  /* 0x000000f3f700720c */ /* 0x000fe20003f64070 */
[----:B------:R-:W-:-:S10]  /*1de10*/  @!P4 IMAD.IADD R3, R3, 0x1, -R247 ;  /* 0x000000010303c824 */ /* 0x000fd400078e0af7 */
[----:B------:R-:W-:Y:S02]  /*1de20*/  @!P0 IMAD.IADD R245, R245, 0x1, -R247 ;  /* 0x00000001f5f58824 */ /* 0x000fe400078e0af7 */
[----:B------:R-:W-:Y:S02]  /*1de30*/  @!P3 IADD3 R243, R243, -R247, RZ ;  /* 0x800000f7f3f3b210 */ /* 0x000fe40007ffe0ff */
[----:B--2---:R-:W-:-:S13]  /*1de40*/  ISETP.GT.U32.AND P2, PT, R247, R246, PT ;  /* 0x000000f6f700720c */ /* 0x004fda0003f44070 */
[----:B------:R-:W-:Y:S02]  /*1de50*/  @!P2 IADD3 R246, R246, -R247, RZ ;  /* 0x800000f7f6f6a210 */ /* 0x000fe40007ffe0ff */
[----:B------:R-:W-:Y:S02]  /*1de60*/  ISETP.GE.AND P2, PT, R233, RZ, PT ;  /* 0x000000ffe900720c */ /* 0x000fe40003f46270 */
[----:B------:R-:W2:Y:S01]  /*1de70*/  LDL R233, [R1+0x4ce8] ;  /* 0x004ce80001e97983 */ /* 0x000ea20000100800 */
[----:B----4-:R-:W-:-:S03]  /*1de80*/  ISETP.GE.AND P1, PT, R251, RZ, PT ;  /* 0x000000fffb00720c */ /* 0x010fc60003f26270 */
[----:B------:R-:W4:Y:S01]  /*1de90*/  LDL R251, [R1+0x4c98] ;  /* 0x004c980001fb7983 */ /* 0x000f220000100800 */
[----:B---3--:R-:W-:-:S03]  /*1dea0*/  ISETP.GE.AND P5, PT, R250, RZ, PT ;  /* 0x000000fffa00720c */ /* 0x008fc60003fa6270 */
[----:B------:R-:W3:Y:S01]  /*1deb0*/  LDL R250, [R1+0x4cac] ;  /* 0x004cac0001fa7983 */ /* 0x000ee20000100800 */
[----:B------:R-:W-:-:S03]  /*1dec0*/  ISETP.GE.AND P4, PT, R216, RZ, PT ;  /* 0x000000ffd800720c */ /* 0x000fc60003f86270 */
        /* <DEDUP_REMOVED lines=8> */
[----:B------:R-:W-:Y:S01]  /*1df50*/  @!P6 IADD3 R240, R240, -R247, RZ ;  /* 0x800000f7f0f0e210 */ /* 0x000fe20007ffe0ff */
[----:B------:R-:W-:Y:S01]  /*1df60*/  @!P3 IMAD.MOV R0, RZ, RZ, -R0 ;  /* 0x000000ffff00b224 */ /* 0x000fe200078e0a00 */
[C---:B------:R-:W-:Y:S01]  /*1df70*/  ISETP.GT.U32.AND P3, PT, R247.reuse, R242, PT ;  /* 0x000000f2f700720c */ /* 0x040fe20003f64070 */
[----:B------:R-:W-:Y:S01]  /*1df80*/  @!P2 IMAD.MOV R4, RZ, RZ, -R4 ;  /* 0x000000ffff04a224 */ /* 0x000fe200078e0a04 */
[----:B------:R-:W-:-:S11]  /*1df90*/  ISETP.GT.U32.AND P2, PT, R247, R244, PT ;  /* 0x000000f4f700720c */ /* 0x000fd60003f44070 */
[--C-:B------:R-:W-:Y:S01]  /*1dfa0*/  @!P3 IMAD.IADD R242, R242, 0x1, -R247.reuse ;  /* 0x00000001f2f2b824 */ /* 0x100fe200078e0af7 */
[C---:B------:R-:W-:Y:S01]  /*1dfb0*/  ISETP.GT.U32.AND P3, PT, R247.reuse, R235, PT ;  /* 0x000000ebf700720c */ /* 0x040fe20003f64070 */
[----:B------:R-:W-:Y:S01]  /*1dfc0*/  @!P0 IMAD.MOV R2, RZ, RZ, -R2 ;  /* 0x000000ffff028224 */ /* 0x000fe200078e0a02 */
[----:B------:R-:W-:Y:S01]  /*1dfd0*/  ISETP.GT.U32.AND P0, PT, R247, R243, PT ;  /* 0x000000f3f700720c */ /* 0x000fe20003f04070 */
[----:B------:R-:W-:-:S10]  /*1dfe0*/  @!P2 IMAD.IADD R244, R244, 0x1, -R247 ;  /* 0x00000001f4f4a824 */ /* 0x000fd400078e0af7 */
[----:B------:R-:W-:Y:S02]  /*1dff0*/  @!P3 IADD3 R235, R235, -R247, RZ ;  /* 0x800000f7ebebb210 */ /* 0x000fe40007ffe0ff */
[----:B------:R-:W-:Y:S01]  /*1e000*/  ISETP.GT.U32.AND P2, PT, R247, R239, PT ;  /* 0x000000eff700720c */ /* 0x000fe20003f44070 */
[----:B------:R-:W-:Y:S01]  /*1e010*/  @!P0 IMAD.IADD R243, R243, 0x1, -R247 ;  /* 0x00000001f3f38824 */ /* 0x000fe200078e0af7 */
[----:B------:R-:W-:Y:S02]  /*1e020*/  ISETP.GT.U32.AND P0, PT, R247, R236, PT ;  /* 0x000000ecf700720c */ /* 0x000fe40003f04070 */
[----:B------:R-:W-:-:S09]  /*1e030*/  @!P5 IADD3 R249, -R249, RZ, RZ ;  /* 0x000000fff9f9d210 */ /* 0x000fd20007ffe1ff */
[--C-:B------:R-:W-:Y:S01]  /*1e040*/  @!P2 IMAD.IADD R239, R239, 0x1, -R247.reuse ;  /* 0x00000001efefa824 */ /* 0x100fe200078e0af7 */
[----:B------:R-:W-:Y:S01]  /*1e050*/  ISETP.GT.U32.AND P2, PT, R247, R244, PT ;  /* 0x000000f4f700720c */ /* 0x000fe20003f44070 */
[----:B------:R-:W-:-:S03]  /*1e060*/  @!P0 IMAD.IADD R236, R236, 0x1, -R247 ;  /* 0x00000001ecec8824 */ /* 0x000fc600078e0af7 */
[----:B------:R-:W-:-:S09]  /*1e070*/  ISETP.GT.U32.AND P5, PT, R247, R239, PT ;  /* 0x000000eff700720c */ /* 0x000fd20003fa4070 */
[----:B------:R-:W-:Y:S02]  /*1e080*/  @!P2 IADD3 R244, R244, -R247, RZ ;  /* 0x800000f7f4f4a210 */ /* 0x000fe40007ffe0ff */
[----:B------:R-:W-:Y:S02]  /*1e090*/  ISETP.GT.U32.AND P2, PT, R247, R237, PT ;  /* 0x000000edf700720c */ /* 0x000fe40003f44070 */
[----:B------:R-:W-:-:S11]  /*1e0a0*/  @!P5 IMAD.IADD R239, R239, 0x1, -R247 ;  /* 0x00000001efefd824 */ /* 0x000fd600078e0af7 */
[----:B------:R-:W-:Y:S01]  /*1e0b0*/  @!P2 IMAD.IADD R237, R237, 0x1, -R247 ;  /* 0x00000001ededa824 */ /* 0x000fe200078e0af7 */
[----:B--2---:R-:W-:Y:S02]  /*1e0c0*/  ISETP.GE.AND P6, PT, R233, RZ, PT ;  /* 0x000000ffe900720c */ /* 0x004fe40003fc6270 */
[----:B------:R-:W2:Y:S01]  /*1e0d0*/  LDL R233, [R1+0x4c90] ;  /* 0x004c900001e97983 */ /* 0x000ea20000100800 */
[----:B----4-:R-:W-:-:S03]  /*1e0e0*/  ISETP.GE.AND P3, PT, R251, RZ, PT ;  /* 0x000000fffb00720c */ /* 0x010fc60003f66270 */
[----:B------:R-:W4:Y:S07]  /*1e0f0*/  LDL R251, [R1+0x4c40] ;  /* 0x004c400001fb7983 */ /* 0x000f2e0000100800 */
[----:B------:R-:W-:Y:S01]  /*1e100*/  @!P6 IMAD.MOV R245, RZ, RZ, -R245 ;  /* 0x000000fffff5e224 */ /* 0x000fe200078e0af5 */
[----:B------:R-:W-:Y:S02]  /*1e110*/  ISETP.GT.U32.AND P6, PT, R247, R238, PT ;  /* 0x000000eef700720c */ /* 0x000fe40003fc4070 */
[----:B---3--:R-:W-:-:S02]  /*1e120*/  ISETP.GE.AND P0, PT, R250, RZ, PT ;  /* 0x000000fffa00720c */ /* 0x008fc40003f06270 */
[----:B------:R-:W3:Y:S01]  /*1e130*/  LDL R250, [R1+0x4c4c] ;  /* 0x004c4c0001fa7983 */ /* 0x000ee20000100800 */
[----:B------:R-:W-:-:S03]  /*1e140*/  ISETP.GE.AND P5, PT, R216, RZ, PT ;  /* 0x000000ffd800720c */ /* 0x000fc60003fa6270 */
[----:B------:R-:W3:Y:S05]  /*1e150*/  LDL R216, [R1+0x4c7c] ;  /* 0x004c7c0001d87983 */ /* 0x000eea0000100800 */
[----:B------:R-:W-:Y:S02]  /*1e160*/  @!P6 IADD3 R238, R238, -R247, RZ ;  /* 0x800000f7eeeee210 */ /* 0x000fe40007ffe0ff */
[----:B------:R-:W-:Y:S02]  /*1e170*/  ISETP.GE.AND P2, PT, R231, RZ, PT ;  /* 0x000000ffe700720c */ /* 0x000fe40003f46270 */
[----:B------:R-:W3:Y:S01]  /*1e180*/  LDL R231, [R1+0x4c5c] ;  /* 0x004c5c0001e77983 */ /* 0x000ee20000100800 */
[----:B------:R-:W-:-:S03]  /*1e190*/  ISETP.GE.AND P6, PT, R217, RZ, PT ;  /* 0x000000ffd900720c */ /* 0x000fc60003fc6270 */
[----:B------:R-:W3:Y:S01]  /*1e1a0*/  LDL R217, [R1+0x4c70] ;  /* 0x004c700001d97983 */ /* 0x000ee20000100800 */
[----:B------:R-:W-:Y:S02]  /*1e1b0*/  @!P4 IADD3 R3, -R3, RZ, RZ ;  /* 0x000000ff0303c210 */ /* 0x000fe40007ffe1ff */
[----:B------:R-:W-:-:S13]  /*1e1c0*/  ISETP.GT.U32.AND P4, PT, R247, R241, PT ;  /* 0x000000f1f700720c */ /* 0x000fda0003f84070 */
[----:B------:R-:W-:Y:S02]  /*1e1d0*/  @!P4 IADD3 R241, R241, -R247, RZ ;  /* 0x800000f7f1f1c210 */ /* 0x000fe40007ffe0ff */
[----:B------:R-:W-:-:S13]  /*1e1e0*/  ISETP.GT.U32.AND P4, PT, R247, R234, PT ;  /* 0x000000eaf700720c */ /* 0x000fda0003f84070 */
[----:B------:R-:W-:Y:S02]  /*1e1f0*/  @!P4 IMAD.IADD R234, R234, 0x1, -R247 ;  /* 0x00000001eaeac824 */ /* 0x000fe400078e0af7 */
[----:B------:R-:W-:Y:S01]  /*1e200*/  @!P2 IMAD.MOV R242, RZ, RZ, -R242 ;  /* 0x000000fffff2a224 */ /* 0x000fe200078e0af2 */
[C---:B------:R-:W-:Y:S01]  /*1e210*/  ISETP.GT.U32.AND P2, PT, R247.reuse, R236, PT ;  /* 0x000000ecf700720c */ /* 0x040fe20003f44070 */
[----:B------:R-:W-:Y:S01]  /*1e220*/  @!P6 IMAD.MOV R243, RZ, RZ, -R243 ;  /* 0x000000fffff3e224 */ /* 0x000fe200078e0af3 */
[----:B------:R-:W-:Y:S01]  /*1e230*/  ISETP.GT.U32.AND P6, PT, R247, R234, PT ;  /* 0x000000eaf700720c */ /* 0x000fe20003fc4070 */
[----:B------:R-:W-:-:S10]  /*1e240*/  @!P1 IMAD.MOV R246, RZ, RZ, -R246 ;  /* 0x000000fffff69224 */ /* 0x000fd400078e0af6 */
[----:B------:R-:W-:Y:S02]  /*1e250*/  @!P2 IADD3 R236, R236, -R247, RZ ;  /* 0x800000f7ececa210 */ /* 0x000fe40007ffe0ff */
[C---:B------:R-:W-:Y:S01]  /*1e260*/  ISETP.GT.U32.AND P2, PT, R247.reuse, R160, PT ;  /* 0x000000a0f700720c */ /* 0x040fe20003f44070 */
[----:B------:R-:W-:Y:S01]  /*1e270*/  @!P6 IMAD.IADD R234, R234, 0x1, -R247 ;  /* 0x00000001eaeae824 */ /* 0x000fe200078e0af7 */
[C---:B------:R-:W-:Y:S02]  /*1e280*/  ISETP.GT.U32.AND P1, PT, R247.reuse, R240, PT ;  /* 0x000000f0f700720c */ /* 0x040fe40003f24070 */
[----:B------:R-:W-:Y:S02]  /*1e290*/  ISETP.GT.U32.AND P6, PT, R247, R124, PT ;  /* 0x0000007cf700720c */ /* 0x000fe40003fc4070 */
[----:B------:R-:W-:Y:S02]  /*1e2a0*/  @!P0 IADD3 R241, -R241, RZ, RZ ;  /* 0x000000fff1f18210 */ /* 0x000fe40007ffe1ff */
[----:B------:R-:W-:-:S05]  /*1e2b0*/  ISETP.GT.U32.AND P0, PT, R247, R235, PT ;  /* 0x000000ebf700720c */ /* 0x000fca0003f04070 */
[--C-:B------:R-:W-:Y:S01]  /*1e2c0*/  @!P2 IMAD.IADD R160, R160, 0x1, -R247.reuse ;  /* 0x00000001a0a0a824 */ /* 0x100fe200078e0af7 */
[----:B------:R-:W-:Y:S02]  /*1e2d0*/  @!P5 IADD3 R244, -R244, RZ, RZ ;  /* 0x000000fff4f4d210 */ /* 0x000fe40007ffe1ff */
[C---:B------:R-:W-:Y:S01]  /*1e2e0*/  ISETP.GT.U32.AND P5, PT, R247.reuse, R237, PT ;  /* 0x000000edf700720c */ /* 0x040fe20003fa4070 */
[--C-:B------:R-:W-:Y:S01]  /*1e2f0*/  @!P1 IMAD.IADD R240, R240, 0x1, -R247.reuse ;  /* 0x00000001f0f09824 */ /* 0x100fe200078e0af7 */
[----:B------:R-:W-:Y:S02]  /*1e300*/  ISETP.GT.U32.AND P1, PT, R247, R232, PT ;  /* 0x000000e8f700720c */ /* 0x000fe40003f24070 */
[----:B------:R-:W-:Y:S01]  /*1e310*/  @!P6 IADD3 R124, R124, -R247, RZ ;  /* 0x800000f77c7ce210 */ /* 0x000fe20007ffe0ff */
[----:B------:R-:W-:Y:S01]  /*1e320*/  @!P0 IMAD.IADD R235, R235, 0x1, -R247 ;  /* 0x00000001ebeb8824 */ /* 0x000fe200078e0af7 */
[----:B------:R-:W-:-:S07]  /*1e330*/  ISETP.GT.U32.AND P0, PT, R247, R142, PT ;  /* 0x0000008ef700720c */ /* 0x000fce0003f04070 */
[--C-:B------:R-:W-:Y:S01]  /*1e340*/  @!P5 IMAD.IADD R237, R237, 0x1, -R247.reuse ;  /* 0x00000001ededd824 */ /* 0x100fe200078e0af7 */
[C---:B------:R-:W-:Y:S01]  /*1e350*/  ISETP.GT.U32.AND P5, PT, R247.reuse, R178, PT ;  /* 0x000000b2f700720c */ /* 0x040fe20003fa4070 */
[----:B------:R-:W-:Y:S01]  /*1e360*/  @!P1 IMAD.IADD R232, R232, 0x1, -R247 ;  /* 0x00000001e8e89824 */ /* 0x000fe200078e0af7 */
[----:B------:R-:W-:-:S03]  /*1e370*/  ISETP.GT.U32.AND P1, PT, R247, R238, PT ;  /* 0x000000eef700720c */ /* 0x000fc60003f24070 */
[----:B------:R-:W-:Y:S02]  /*1e380*/  @!P0 IMAD.IADD R142, R142, 0x1, -R247 ;  /* 0x000000018e8e8824 */ /* 0x000fe400078e0af7 */
[----:B------:R-:W-:Y:S01]  /*1e390*/  @!P3 IMAD.MOV R240, RZ, RZ, -R240 ;  /* 0x000000fffff0b224 */ /* 0x000fe200078e0af0 */
[C---:B------:R-:W-:Y:S02]  /*1e3a0*/  ISETP.GT.U32.AND P3, PT, R247.reuse, R232, PT ;  /* 0x000000e8f700720c */ /* 0x040fe40003f64070 */
[----:B------:R-:W-:-:S03]  /*1e3b0*/  ISETP.GT.U32.AND P6, PT, R247, R142, PT ;  /* 0x0000008ef700720c */ /* 0x000fc60003fc4070 */
[----:B------:R-:W-:Y:S02]  /*1e3c0*/  @!P5 IADD3 R178, R178, -R247, RZ ;  /* 0x800000f7b2b2d210 */ /* 0x000fe40007ffe0ff */
[----:B------:R-:W-:Y:S01]  /*1e3d0*/  @!P1 IMAD.IADD R238, R238, 0x1, -R247 ;  /* 0x00000001eeee9824 */ /* 0x000fe200078e0af7 */
[----:B------:R-:W-:-:S05]  /*1e3e0*/  ISETP.GT.U32.AND P1, PT, R247, R196, PT ;  /* 0x000000c4f700720c */ /* 0x000fca0003f24070 */
[----:B------:R-:W-:Y:S02]  /*1e3f0*/  @!P3 IADD3 R232, R232, -R247, RZ ;  /* 0x800000f7e8e8b210 */ /* 0x000fe40007ffe0ff */
[----:B------:R-:W-:Y:S01]  /*1e400*/  @!P6 IMAD.IADD R142, R142, 0x1, -R247 ;  /* 0x000000018e8ee824 */ /* 0x000fe200078e0af7 */
[----:B------:R-:W-:-:S05]  /*1e410*/  ISETP.GE.AND P6, PT, R215, RZ, PT ;  /* 0x000000ffd700720c */ /* 0x000fca0003fc6270 */
[----:B------:R-:W-:Y:S01]  /*1e420*/  @!P1 IMAD.IADD R196, R196, 0x1, -R247 ;  /* 0x00000001c4c49824 */ /* 0x000fe200078e0af7 */
[----:B--2---:R-:W-:Y:S02]  /*1e430*/  ISETP.GE.AND P4, PT, R233, RZ, PT ;  /* 0x000000ffe900720c */ /* 0x004fe40003f86270 */
[----:B------:R-:W2:Y:S01]  /*1e440*/  LDL R233, [R1+0x4c2c] ;  /* 0x004c2c0001e97983 */ /* 0x000ea20000100800 */
[----:B----4-:R-:W-:-:S13]  /*1e450*/  ISETP.GE.AND P2, PT, R251, RZ, PT ;  /* 0x000000fffb00720c */ /* 0x010fda0003f46270 */
[----:B------:R-:W-:Y:S01]  /*1e460*/  @!P2 IMAD.MOV R234, RZ, RZ, -R234 ;  /* 0x000000ffffeaa224 */ /* 0x000fe200078e0aea */
[----:B------:R-:W-:Y:S02]  /*1e470*/  ISETP.GT.U32.AND P2, PT, R247, R124, PT ;  /* 0x0000007cf700720c */ /* 0x000fe40003f44070 */
[----:B---3--:R-:W-:-:S11]  /*1e480*/  ISETP.GE.AND P5, PT, R250, RZ, PT ;  /* 0x000000fffa00720c */ /* 0x008fd60003fa6270 */
[----:B------:R-:W-:Y:S02]  /*1e490*/  @!P2 IADD3 R124, R124, -R247, RZ ;  /* 0x800000f77c7ca210 */ /* 0x000fe40007ffe0ff */
[----:B------:R-:W-:Y:S02]  /*1e4a0*/  ISETP.GE.AND P2, PT, R205, RZ, PT ;  /* 0x000000ffcd00720c */ /* 0x000fe40003f46270 */
[----:B------:R-:W3:Y:S04]  /*1e4b0*/  LDL R205, [R1+0x1728] ;  /* 0x0017280001cd7983 */ /* 0x000ee80000100800 */
[----:B------:R-:W1:Y:S01]  /*1e4c0*/  LDL.LU R207, [R1+0x5b4] ;  /* 0x0005b40001cf7983 */ /* 0x000e620000300800 */
[----:B------:R-:W-:-:S03]  /*1e4d0*/  @!P4 IADD3 R239, -R239, RZ, RZ ;  /* 0x000000ffefefc210 */ /* 0x000fc60007ffe1ff */
[----:B------:R-:W4:Y:S01]  /*1e4e0*/  LDL.LU R208, [R1+0x5b0] ;  /* 0x0005b00001d07983 */ /* 0x000f220000300800 */
[----:B------:R-:W-:-:S03]  /*1e4f0*/  ISETP.GT.U32.AND P4, PT, R247, R214, PT ;  /* 0x000000d6f700720c */ /* 0x000fc60003f84070 */
[----:B------:R-:W3:Y:S04]  /*1e500*/  LDL.LU R209, [R1+0x5ac] ;  /* 0x0005ac0001d17983 */ /* 0x000ee80000300800 */
[----:B------:R-:W3:Y:S04]  /*1e510*/  LDL.LU R210, [R1+0x5a8] ;  /* 0x0005a80001d27983 */ /* 0x000ee80000300800 */
[----:B------:R-:W3:Y:S04]  /*1e520*/  LDL.LU R211, [R1+0x5a4] ;  /* 0x0005a40001d37983 */ /* 0x000ee80000300800 */
[----:B------:R-:W3:Y:S01]  /*1e530*/  LDL.LU R212, [R1+0x5a0] ;  /* 0x0005a00001d47983 */ /* 0x000ee20000300800 */
[----:B------:R-:W-:-:S03]  /*1e540*/  @!P5 IMAD.MOV R235, RZ, RZ, -R235 ;  /* 0x000000ffffebd224 */ /* 0x000fc600078e0aeb */
[----:B------:R-:W3:Y:S01]  /*1e550*/  LDL.LU R213, [R1+0x59c] ;  /* 0x00059c0001d57983 */ /* 0x000ee20000300800 */
[----:B------:R-:W-:Y:S02]  /*1e560*/  ISETP.GT.U32.AND P5, PT, R247, R160, PT ;  /* 0x000000a0f700720c */ /* 0x000fe40003fa4070 */
[----:B------:R-:W-:Y:S01]  /*1e570*/  ISETP.GE.AND P3, PT, R216, RZ, PT ;  /* 0x000000ffd800720c */ /* 0x000fe20003f66270 */
[----:B------:R-:W3:Y:S01]  /*1e580*/  LDL.LU R218, [R1+0x598] ;  /* 0x0005980001da7983 */ /* 0x000ee20000300800 */
[----:B------:R-:W-:-:S03]  /*1e590*/  @!P4 IMAD.IADD R214, R214, 0x1, -R247 ;  /* 0x00000001d6d6c824 */ /* 0x000fc600078e0af7 */
[----:B------:R-:W3:Y:S01]  /*1e5a0*/  LDL.LU R215, [R1+0x594] ;  /* 0x0005940001d77983 */ /* 0x000ee20000300800 */
[----:B------:R-:W-:-:S03]  /*1e5b0*/  ISETP.GE.AND P4, PT, R217, RZ, PT ;  /* 0x000000ffd900720c */ /* 0x000fc60003f86270 */
[----:B------:R-:W3:Y:S01]  /*1e5c0*/  LDL.LU R216, [R1+0x590] ;  /* 0x0005900001d87983 */ /* 0x000ee20000300800 */
[----:B------:R-:W-:-:S03]  /*1e5d0*/  ISETP.GE.AND P1, PT, R231, RZ, PT ;  /* 0x000000ffe700720c */ /* 0x000fc60003f26270 */
[----:B------:R-:W3:Y:S04]  /*1e5e0*/  LDL.LU R217, [R1+0x58c] ;  /* 0x00058c0001d97983 */ /* 0x000ee80000300800 */
[----:B------:R-:W3:Y:S04]  /*1e5f0*/  LDL.LU R231, [R1+0x588] ;  /* 0x0005880001e77983 */ /* 0x000ee80000300800 */
[----:B------:R-:W3:Y:S01]  /*1e600*/  LDL.LU R250, [R1+0x584] ;  /* 0x0005840001fa7983 */ /* 0x000ee20000300800 */
[----:B------:R-:W-:Y:S01]  /*1e610*/  @!P5 IMAD.IADD R160, R160, 0x1, -R247 ;  /* 0x00000001a0a0d824 */ /* 0x000fe200078e0af7 */
[----:B------:R-:W-:-:S02]  /*1e620*/  ISETP.GE.AND P5, PT, R252, RZ, PT ;  /* 0x000000fffc00720c */ /* 0x000fc40003fa6270 */
[----:B------:R-:W3:Y:S04]  /*1e630*/  LDL.LU R251, [R1+0x580] ;  /* 0x0005800001fb7983 */ /* 0x000ee80000300800 */
[----:B------:R-:W3:Y:S01]  /*1e640*/  LDL.LU R252, [R1+0x57c] ;  /* 0x00057c0001fc7983 */ /* 0x000ee20000300800 */
[----:B------:R-:W-:Y:S01]  /*1e650*/  @!P3 IMAD.MOV R238, RZ, RZ, -R238 ;  /* 0x000000ffffeeb224 */ /* 0x000fe200078e0aee */
[C---:B------:R-:W-:Y:S01]  /*1e660*/  ISETP.GT.U32.AND P3, PT, R247.reuse, R214, PT ;  /* 0x000000d6f700720c */ /* 0x040fe20003f64070 */
[----:B------:R-:W-:Y:S01]  /*1e670*/  @!P4 IMAD.MOV R237, RZ, RZ, -R237 ;  /* 0x000000ffffedc224 */ /* 0x000fe200078e0aed */
[----:B------:R-:W-:Y:S02]  /*1e680*/  ISETP.GT.U32.AND P4, PT, R247, R196, PT ;  /* 0x000000c4f700720c */ /* 0x000fe40003f84070 */
[----:B------:R-:W-:-:S02]  /*1e690*/  @!P1 IADD3 R236, -R236, RZ, RZ ;  /* 0x000000ffecec9210 */ /* 0x000fc40007ffe1ff */
[----:B------:R-:W-:Y:S02]  /*1e6a0*/  ISETP.GT.U32.AND P1, PT, R247, R178, PT ;  /* 0x000000b2f700720c */ /* 0x000fe40003f24070 */
[----:B------:R-:W-:-:S05]  /*1e6b0*/  IABS R22, R195 ;  /* 0x000000c300167213 */ /* 0x000fca0000000000 */
[--C-:B------:R-:W-:Y:S01]  /*1e6c0*/  @!P3 IMAD.IADD R214, R214, 0x1, -R247.reuse ;  /* 0x00000001d6d6b824 */ /* 0x100fe200078e0af7 */
[C---:B------:R-:W-:Y:S01]  /*1e6d0*/  ISETP.GT.U32.AND P3, PT, R247.reuse, R225, PT ;  /* 0x000000e1f700720c */ /* 0x040fe20003f64070 */
[----:B------:R-:W-:Y:S01]  /*1e6e0*/  @!P4 IMAD.IADD R196, R196, 0x1, -R247 ;  /* 0x00000001c4c4c824 */ /* 0x000fe200078e0af7 */
[C---:B------:R-:W-:Y:S01]  /*1e6f0*/  ISETP.GT.U32.AND P4, PT, R247.reuse, R226, PT ;  /* 0x000000e2f700720c */ /* 0x040fe20003f84070 */
[----:B------:R-:W-:Y:S02]  /*1e700*/  IMAD.HI.U32 R230, R248, R22, RZ ;  /* 0x00000016f8e67227 */ /* 0x000fe400078e00ff */
[----:B------:R-:W-:Y:S02]  /*1e710*/  @!P1 IADD3 R178, R178, -R247, RZ ;  /* 0x800000f7b2b29210 */ /* 0x000fe40007ffe0ff */
[----:B------:R-:W-:Y:S02]  /*1e720*/  ISETP.GT.U32.AND P1, PT, R247, R227, PT ;  /* 0x000000e3f700720c */ /* 0x000fe40003f24070 */
[----:B------:R-:W-:-:S04]  /*1e730*/  IADD3 R230, -R230, RZ, RZ ;  /* 0x000000ffe6e67210 */ /* 0x000fc80007ffe1ff */
[--C-:B------:R-:W-:Y:S01]  /*1e740*/  @!P3 IMAD.IADD R225, R225, 0x1, -R247.reuse ;  /* 0x00000001e1e1b824 */ /* 0x100fe200078e0af7 */
[----:B------:R-:W-:Y:S01]  /*1e750*/  ISETP.GE.AND P3, PT, R203, RZ, PT ;  /* 0x000000ffcb00720c */ /* 0x000fe20003f66270 */
[----:B------:R-:W-:Y:S01]  /*1e760*/  IMAD R22, R247, R230, R22 ;  /* 0x000000e6f7167224 */ /* 0x000fe200078e0216 */
[----:B------:R-:W-:Y:S02]  /*1e770*/  IABS R230, R193 ;  /* 0x000000c100e67213 */ /* 0x000fe40000000000 */
[----:B------:R-:W-:Y:S02]  /*1e780*/  @!P4 IADD3 R226, R226, -R247, RZ ;  /* 0x800000f7e2e2c210 */ /* 0x000fe40007ffe0ff */
[----:B------:R-:W-:Y:S01]  /*1e790*/  @!P1 IMAD.IADD R227, R227, 0x1, -R247 ;  /* 0x00000001e3e39824 */ /* 0x000fe200078e0af7 */
[----:B------:R-:W-:Y:S01]  /*1e7a0*/  @!P6 IADD3 R196, -R196, RZ, RZ ;  /* 0x000000ffc4c4e210 */ /* 0x000fe20007ffe1ff */
[----:B------:R-:W-:Y:S01]  /*1e7b0*/  IMAD.HI.U32 R248, R248, R230, RZ ;  /* 0x000000e6f8f87227 */ /* 0x000fe200078e00ff */
[----:B------:R-:W-:-:S03]  /*1e7c0*/  ISETP.GT.U32.AND P6, PT, R247, R226, PT ;  /* 0x000000e2f700720c */ /* 0x000fc60003fc4070 */
[----:B------:R-:W-:Y:S01]  /*1e7d0*/  IMAD.MOV R248, RZ, RZ, -R248 ;  /* 0x000000fffff87224 */ /* 0x000fe200078e0af8 */
[----:B------:R-:W-:Y:S01]  /*1e7e0*/  @!P3 IADD3 R142, -R142, RZ, RZ ;  /* 0x000000ff8e8eb210 */ /* 0x000fe20007ffe1ff */
[----:B------:R-:W-:Y:S01]  /*1e7f0*/  @!P2 IMAD.MOV R178, RZ, RZ, -R178 ;  /* 0x000000ffffb2a224 */ /* 0x000fe200078e0ab2 */
[C---:B------:R-:W-:Y:S01]  /*1e800*/  ISETP.GT.U32.AND P2, PT, R247.reuse, R227, PT ;  /* 0x000000e3f700720c */ /* 0x040fe20003f44070 */
[C---:B------:R-:W-:Y:S01]  /*1e810*/  IMAD R230, R247.reuse, R248, R230 ;  /* 0x000000f8f7e67224 */ /* 0x040fe200078e02e6 */
[C---:B------:R-:W-:Y:S01]  /*1e820*/  ISETP.GT.U32.AND P3, PT, R247.reuse, R22, PT ;  /* 0x00000016f700720c */ /* 0x040fe20003f64070 */
[----:B------:R-:W-:Y:S01]  /*1e830*/  @!P5 IMAD.MOV R214, RZ, RZ, -R214 ;  /* 0x000000ffffd6d224 */ /* 0x000fe200078e0ad6 */
[----:B------:R-:W-:-:S03]  /*1e840*/  ISETP.GT.U32.AND P5, PT, R247, R225, PT ;  /* 0x000000e1f700720c */ /* 0x000fc60003fa4070 */
[--C-:B------:R-:W-:Y:S01]  /*1e850*/  @!P6 IMAD.IADD R226, R226, 0x1, -R247.reuse ;  /* 0x00000001e2e2e824 */ /* 0x100fe200078e0af7 */
[----:B------:R-:W-:Y:S02]  /*1e860*/  ISETP.GE.AND P6, PT, R200, RZ, PT ;  /* 0x000000ffc800720c */ /* 0x000fe40003fc6270 */
[----:B------:R-:W-:Y:S01]  /*1e870*/  ISETP.GE.AND P4, PT, R202, RZ, PT ;  /* 0x000000ffca00720c */ /* 0x000fe20003f86270 */
[----:B------:R-:W-:Y:S02]  /*1e880*/  IMAD.MOV.U32 R194, RZ, RZ, c[0x0][0x180] ;  /* 0x00006000ffc27624 */ /* 0x000fe400078e00ff */
[--C-:B------:R-:W-:Y:S01]  /*1e890*/  @!P2 IMAD.IADD R227, R227, 0x1, -R247.reuse ;  /* 0x00000001e3e3a824 */ /* 0x100fe200078e0af7 */
[----:B------:R-:W-:Y:S01]  /*1e8a0*/  ISETP.GE.AND P2, PT, R199, RZ, PT ;  /* 0x000000ffc700720c */ /* 0x000fe20003f46270 */
[----:B------:R-:W-:Y:S02]  /*1e8b0*/  @!P3 IMAD.IADD R22, R22, 0x1, -R247 ;  /* 0x000000011616b824 */ /* 0x000fe400078e0af7 */
[----:B------:R-:W-:-:S05]  /*1e8c0*/  @!P5 IADD3 R225, R225, -R247, RZ ;  /* 0x800000f7e1e1d210 */ /* 0x000fca0007ffe0ff */
[----:B------:R-:W-:Y:S01]  /*1e8d0*/  @!P6 IMAD.MOV R225, RZ, RZ, -R225 ;  /* 0x000000ffffe1e224 */ /* 0x000fe200078e0ae1 */
[----:B------:R-:W-:Y:S01]  /*1e8e0*/  ISETP.GE.AND P6, PT, R197, RZ, PT ;  /* 0x000000ffc500720c */ /* 0x000fe20003fc6270 */
[----:B------:R-:W-:-:S03]  /*1e8f0*/  @!P4 IMAD.MOV R124, RZ, RZ, -R124 ;  /* 0x000000ffff7cc224 */ /* 0x000fc600078e0a7c */
[----:B------:R-:W-:Y:S01]  /*1e900*/  @!P2 IMAD.MOV R226, RZ, RZ, -R226 ;  /* 0x000000ffffe2a224 */ /* 0x000fe200078e0ae2 */
[----:B------:R-:W-:Y:S02]  /*1e910*/  ISETP.GE.AND P5, PT, R201, RZ, PT ;  /* 0x000000ffc900720c */ /* 0x000fe40003fa6270 */
[----:B------:R-:W-:Y:S02]  /*1e920*/  IADD3 R248, R194, -0xd, RZ ;  /* 0xfffffff3c2f87810 */ /* 0x000fe40007ffe0ff */
[----:B--2---:R-:W-:-:S13]  /*1e930*/  ISETP.GE.AND P0, PT, R233, RZ, PT ;  /* 0x000000ffe900720c */ /* 0x004fda0003f06270 */
[----:B------:R-:W-:Y:S02]  /*1e940*/  @!P0 IADD3 R232, -R232, RZ, RZ ;  /* 0x000000ffe8e88210 */ /* 0x000fe40007ffe1ff */
[----:B------:R-:W-:-:S13]  /*1e950*/  ISETP.GT.U32.AND P0, PT, R247, R224, PT ;  /* 0x000000e0f700720c */ /* 0x000fda0003f04070 */
[----:B------:R-:W-:Y:S01]  /*1e960*/  @!P0 IMAD.IADD R224, R224, 0x1, -R247 ;  /* 0x00000001e0e08824 */ /* 0x000fe200078e0af7 */
[----:B------:R-:W-:-:S04]  /*1e970*/  ISETP.GE.AND P0, PT, R204, RZ, PT ;  /* 0x000000ffcc00720c */ /* 0x000fc80003f06270 */
[----:B------:R-:W-:-:S09]  /*1e980*/  ISETP.GT.U32.AND P1, PT, R247, R224, PT ;  /* 0x000000e0f700720c */ /* 0x000fd20003f24070 */
[----:B------:R-:W-:Y:S01]  /*1e990*/  @!P0 IMAD.MOV R160, RZ, RZ, -R160 ;  /* 0x000000ffffa08224 */ /* 0x000fe200078e0aa0 */
[----:B------:R-:W-:-:S03]  /*1e9a0*/  ISETP.GT.U32.AND P0, PT, R247, R40, PT ;  /* 0x00000028f700720c */ /* 0x000fc60003f04070 */
[----:B------:R-:W-:Y:S01]  /*1e9b0*/  @!P1 IMAD.IADD R224, R224, 0x1, -R247 ;  /* 0x00000001e0e09824 */ /* 0x000fe200078e0af7 */
[----:B------:R-:W-:-:S09]  /*1e9c0*/  ISETP.GT.U32.AND P1, PT, R247, R230, PT ;  /* 0x000000e6f700720c */ /* 0x000fd20003f24070 */
[----:B------:R-:W-:-:S04]  /*1e9d0*/  @!P0 IADD3 R40, R40, -R247, RZ ;  /* 0x800000f728288210 */ /* 0x000fc80007ffe0ff */
[C---:B------:R-:W-:Y:S01]  /*1e9e0*/  ISETP.GT.U32.AND P3, PT, R247.reuse, R40, PT ;  /* 0x00000028f700720c */ /* 0x040fe20003f64070 */
[----:B------:R-:W-:Y:S01]  /*1e9f0*/  @!P1 IMAD.IADD R230, R230, 0x1, -R247 ;  /* 0x00000001e6e69824 */ /* 0x000fe200078e0af7 */
[C---:B------:R-:W-:Y:S02]  /*1ea00*/  IADD3 R233, R194.reuse, -0x1, RZ ;  /* 0xffffffffc2e97810 */ /* 0x040fe40007ffe0ff */
[----:B------:R-:W-:Y:S02]  /*1ea10*/  ISETP.GT.U32.AND P1, PT, R247, R22, PT ;  /* 0x00000016f700720c */ /* 0x000fe40003f24070 */
[----:B------:R-:W-:Y:S02]  /*1ea20*/  ISETP.GE.U32.AND P4, PT, R233, 0x7fffffc0, PT ;  /* 0x7fffffc0e900780c */ /* 0x000fe40003f86070 */
[----:B------:R-:W-:Y:S02]  /*1ea30*/  IADD3 R233, R194, -0x5, RZ ;  /* 0xfffffffbc2e97810 */ /* 0x000fe40007ffe0ff */
[----:B------:R-:W-:-:S02]  /*1ea40*/  ISETP.GE.AND P0, PT, R198, RZ, PT ;  /* 0x000000ffc600720c */ /* 0x000fc40003f06270 */
[----:B------:R-:W-:Y:S02]  /*1ea50*/  ISETP.GE.U32.AND P2, PT, R233, 0x7fffffbc, PT ;  /* 0x7fffffbce900780c */ /* 0x000fe40003f46070 */
[----:B------:R-:W-:Y:S02]  /*1ea60*/  @!P3 IADD3 R40, R40, -R247, RZ ;  /* 0x800000f72828b210 */ /* 0x000fe40007ffe0ff */
[----:B------:R-:W-:Y:S01]  /*1ea70*/  IADD3 R233, R194, -0x9, RZ ;  /* 0xfffffff7c2e97810 */ /* 0x000fe20007ffe0ff */
[----:B------:R-:W-:Y:S02]  /*1ea80*/  @!P1 IMAD.IADD R22, R22, 0x1, -R247 ;  /* 0x0000000116169824 */ /* 0x000fe400078e0af7 */
[----:B------:R-:W-:Y:S01]  /*1ea90*/  @!P6 IMAD.MOV R40, RZ, RZ, -R40 ;  /* 0x000000ffff28e224 */ /* 0x000fe200078e0a28 */
[----:B------:R-:W-:Y:S02]  /*1eaa0*/  ISETP.GE.U32.AND P1, PT, R233, 0x7fffffb8, PT ;  /* 0x7fffffb8e900780c */ /* 0x000fe40003f26070 */
[----:B------:R-:W-:-:S02]  /*1eab0*/  ISETP.NE.AND P6, PT, RZ, c[0x0][0x17c], PT ;  /* 0x00005f00ff007a0c */ /* 0x000fc40003fc5270 */
[----:B------:R-:W-:Y:S02]  /*1eac0*/  LOP3.LUT R233, RZ, c[0x0][0x17c], RZ, 0x33, !PT ;  /* 0x00005f00ffe97a12 */ /* 0x000fe400078e33ff */
[----:B------:R-:W-:Y:S02]  /*1ead0*/  ISETP.GE.AND P3, PT, R195, RZ, PT ;  /* 0x000000ffc300720c */ /* 0x000fe40003f66270 */
[----:B-1----:R-:W-:Y:S01]  /*1eae0*/  SEL R195, R233, R207, !P6 ;  /* 0x000000cfe9c37207 */ /* 0x002fe20007000000 */
[----:B------:R-:W-:Y:S01]  /*1eaf0*/  @!P0 IMAD.MOV R227, RZ, RZ, -R227 ;  /* 0x000000ffffe38224 */ /* 0x000fe200078e0ae3 */
[----:B------:R-:W-:Y:S02]  /*1eb00*/  ISETP.GE.AND P0, PT, R193, RZ, PT ;  /* 0x000000ffc100720c */ /* 0x000fe40003f06270 */
[C---:B----4-:R-:W-:Y:S01]  /*1eb10*/  SEL R194, R233.reuse, R208, !P6 ;  /* 0x000000d0e9c27207 */ /* 0x050fe20007000000 */
[----:B------:R1:W-:Y:S01]  /*1eb20*/  STL [R1+0x384], R195 ;  /* 0x000384c301007387 */ /* 0x0003e20000100800 */
[----:B---3--:R-:W-:-:S03]  /*1eb30*/  SEL R193, R233, R209, !P6 ;  /* 0x000000d1e9c17207 */ /* 0x008fc60007000000 */
[----:B------:R2:W-:Y:S01]  /*1eb40*/  STL [R1+0x82c], R194 ;  /* 0x00082cc201007387 */ /* 0x0005e20000100800 */
[----:B-1----:R-:W-:-:S03]  /*1eb50*/  SEL R195, R233, R210, !P6 ;  /* 0x000000d2e9c37207 */ /* 0x002fc60007000000 */
[----:B------:R1:W-:Y:S01]  /*1eb60*/  STL [R1+0x828], R193 ;  /* 0x000828c101007387 */ /* 0x0003e20000100800 */
[----:B--2---:R-:W-:-:S03]  /*1eb70*/  SEL R194, R233, R211, !P6 ;  /* 0x000000d3e9c27207 */ /* 0x004fc60007000000 */
[----:B------:R2:W-:Y:S01]  /*1eb80*/  STL [R1+0x824], R195 ;  /* 0x000824c301007387 */ /* 0x0005e20000100800 */
[----:B------:R-:W-:Y:S02]  /*1eb90*/  @!P5 IADD3 R224, -R224, RZ, RZ ;  /* 0x000000ffe0e0d210 */ /* 0x000fe40007ffe1ff */
[C---:B-1----:R-:W-:Y:S01]  /*1eba0*/  SEL R193, R233.reuse, R212, !P6 ;  /* 0x000000d4e9c17207 */ /* 0x042fe20007000000 */
[----:B------:R1:W-:Y:S01]  /*1ebb0*/  STL [R1+0x820], R194 ;  /* 0x000820c201007387 */ /* 0x0003e20000100800 */
[----:B--2---:R-:W-:-:S03]  /*1ebc0*/  SEL R195, R233, R213, !P6 ;  /* 0x000000d5e9c37207 */ /* 0x004fc60007000000 */
[----:B------:R2:W-:Y:S01]  /*1ebd0*/  STL [R1+0x81c], R193 ;  /* 0x00081cc101007387 */ /* 0x0005e20000100800 */
[----:B------:R-:W-:-:S03]  /*1ebe0*/  ISETP.GT.U32.AND P5, PT, R247, R230, PT ;  /* 0x000000e6f700720c */ /* 0x000fc60003fa4070 */
[----:B------:R3:W-:Y:S01]  /*1ebf0*/  STL [R1+0x818], R195 ;  /* 0x000818c301007387 */ /* 0x0007e20000100800 */
[C---:B-1----:R-:W-:Y:S02]  /*1ec00*/  SEL R194, R233.reuse, R218, !P6 ;  /* 0x000000dae9c27207 */ /* 0x042fe40007000000 */
[----:B--2---:R-:W-:-:S03]  /*1ec10*/  SEL R193, R233, R215, !P6 ;  /* 0x000000d7e9c17207 */ /* 0x004fc60007000000 */
[----:B------:R1:W-:Y:S01]  /*1ec20*/  STL [R1+0x814], R194 ;  /* 0x000814c201007387 */ /* 0x0003e20000100800 */
[----:B---3--:R-:W-:-:S03]  /*1ec30*/  SEL R195, R233, R216, !P6 ;  /* 0x000000d8e9c37207 */ /* 0x008fc60007000000 */
[----:B------:R2:W-:Y:S04]  /*1ec40*/  STL [R1+0x810], R193 ;  /* 0x000810c101007387 */ /* 0x0005e80000100800 */
[----:B------:R3:W-:Y:S01]  /*1ec50*/  STL [R1+0x80c], R195 ;  /* 0x00080cc301007387 */ /* 0x0007e20000100800 */
[C---:B-1----:R-:W-:Y:S02]  /*1ec60*/  SEL R194, R233.reuse, R217, !P6 ;  /* 0x000000d9e9c27207 */ /* 0x042fe40007000000 */
[----:B--2---:R-:W-:-:S03]  /*1ec70*/  SEL R193, R233, R231, !P6 ;  /* 0x000000e7e9c17207 */ /* 0x004fc60007000000 */
[----:B------:R1:W-:Y:S01]  /*1ec80*/  STL [R1+0x808], R194 ;  /* 0x000808c201007387 */ /* 0x0003e20000100800 */
[----:B---3--:R-:W-:-:S03]  /*1ec90*/  SEL R195, R233, R250, !P6 ;  /* 0x000000fae9c37207 */ /* 0x008fc60007000000 */
[----:B------:R2:W-:Y:S01]  /*1eca0*/  STL [R1+0x804], R193 ;  /* 0x000804c101007387 */ /* 0x0005e20000100800 */
[----:B------:R-:W-:Y:S02]  /*1ecb0*/  @!P5 IADD3 R230, R230, -R247, RZ ;  /* 0x800000f7e6e6d210 */ /* 0x000fe40007ffe0ff */
[----:B------:R-:W-:Y:S01]  /*1ecc0*/  ISETP.GE.U32.AND P5, PT, R248, 0x7fffffb4, PT ;  /* 0x7fffffb4f800780c */ /* 0x000fe20003fa6070 */
[----:B------:R-:W-:Y:S01]  /*1ecd0*/  STL [R1+0x800], R195 ;  /* 0x000800c301007387 */ /* 0x000fe20000100800 */
[----:B-1----:R-:W-:-:S03]  /*1ece0*/  SEL R194, R233, R251, !P6 ;  /* 0x000000fbe9c27207 */ /* 0x002fc60007000000 */
[----:B------:R-:W3:Y:S01]  /*1ecf0*/  LDL.LU R248, [R1+0x578] ;  /* 0x0005780001f87983 */ /* 0x000ee20000300800 */
[----:B--2---:R-:W-:-:S03]  /*1ed00*/  SEL R193, R233, R252, !P6 ;  /* 0x000000fce9c17207 */ /* 0x004fc60007000000 */
[----:B------:R-:W-:Y:S04]  /*1ed10*/  STL [R1+0x7fc], R194 ;  /* 0x0007fcc201007387 */ /* 0x000fe80000100800 */
[----:B------:R-:W2:Y:S04]  /*1ed20*/  LDL.LU R247, [R1+0x574] ;  /* 0x0005740001f77983 */ /* 0x000ea80000300800 */
[----:B------:R1:W-:Y:S04]  /*1ed30*/  STL [R1+0x7f8], R193 ;  /* 0x0007f8c101007387 */ /* 0x0003e80000100800 */
[----:B-1----:R-:W4:Y:S04]  /*1ed40*/  LDL.LU R193, [R1+0x570] ;  /* 0x0005700001c17983 */ /* 0x002f280000300800 */
[----:B------:R-:W4:Y:S04]  /*1ed50*/  LDL.LU R194, [R1+0x56c] ;  /* 0x00056c0001c27983 */ /* 0x000f280000300800 */
[----:B------:R-:W4:Y:S04]  /*1ed60*/  LDL.LU R195, [R1+0x568] ;  /* 0x0005680001c37983 */ /* 0x000f280000300800 */
[----:B------:R-:W4:Y:S04]  /*1ed70*/  LDL.LU R219, [R1+0x564] ;  /* 0x0005640001db7983 */ /* 0x000f280000300800 */
[----:B------:R-:W4:Y:S04]  /*1ed80*/  LDL.LU R197, [R1+0x560] ;  /* 0x0005600001c57983 */ /* 0x000f280000300800 */
[----:B------:R-:W4:Y:S04]  /*1ed90*/  LDL.LU R198, [R1+0x55c] ;  /* 0x00055c0001c67983 */ /* 0x000f280000300800 */
[----:B------:R-:W4:Y:S04]  /*1eda0*/  LDL.LU R199, [R1+0x558] ;  /* 0x0005580001c77983 */ /* 0x000f280000300800 */
[----:B------:R-:W4:Y:S04]  /*1edb0*/  LDL.LU R200, [R1+0x554] ;  /* 0x0005540001c87983 */ /* 0x000f280000300800 */
[----:B------:R-:W4:Y:S04]  /*1edc0*/  LDL.LU R201, [R1+0x550] ;  /* 0x0005500001c97983 */ /* 0x000f280000300800 */
[----:B------:R-:W4:Y:S01]  /*1edd0*/  LDL.LU R202, [R1+0x54c] ;  /* 0x00054c0001ca7983 */ /* 0x000f220000300800 */
[----:B------:R-:W-:-:S03]  /*1ede0*/  @!P3 IMAD.MOV R22, RZ, RZ, -R22 ;  /* 0x000000ffff16b224 */ /* 0x000fc600078e0a16 */
[----:B------:R-:W4:Y:S01]  /*1edf0*/  LDL.LU R203, [R1+0x548] ;  /* 0x0005480001cb7983 */ /* 0x000f220000300800 */
[----:B------:R-:W-:-:S03]  /*1ee00*/  ISETP.GE.AND P3, PT, R205, RZ, PT ;  /* 0x000000ffcd00720c */ /* 0x000fc60003f66270 */
[----:B------:R-:W4:Y:S01]  /*1ee10*/  LDL.LU R204, [R1+0x544] ;  /* 0x0005440001cc7983 */ /* 0x000f220000300800 */
[----:B------:R-:W-:Y:S02]  /*1ee20*/  @!P0 IADD3 R230, -R230, RZ, RZ ;  /* 0x000000ffe6e68210 */ /* 0x000fe40007ffe1ff */
[----:B------:R-:W-:Y:S01]  /*1ee30*/  ISETP.GE.AND P0, PT, R206, RZ, PT ;  /* 0x000000ffce00720c */ /* 0x000fe20003f06270 */
        /* <DEDUP_REMOVED lines=17> */
[----:B---3--:R-:W-:-:S05]  /*1ef50*/  SEL R248, R233, R248, !P6 ;  /* 0x000000f8e9f87207 */ /* 0x008fca0007000000 */
[----:B------:R2:W-:Y:S02]  /*1ef60*/  STL [R1+0x7f4], R248 ;  /* 0x0007f4f801007387 */ /* 0x0005e40000100800 */
[C---:B--2---:R-:W-:Y:S02]  /*1ef70*/  SEL R248, R233.reuse, R247, !P6 ;  /* 0x000000f7e9f87207 */ /* 0x044fe40007000000 */
[----:B----4-:R-:W-:-:S03]  /*1ef80*/  SEL R247, R233, R193, !P6 ;  /* 0x000000c1e9f77207 */ /* 0x010fc60007000000 */
[----:B------:R-:W-:Y:S01]  /*1ef90*/  STL [R1+0x7f0], R248 ;  /* 0x0007f0f801007387 */ /* 0x000fe20000100800 */
[----:B------:R-:W-:-:S03]  /*1efa0*/  SEL R193, R233, R194, !P6 ;  /* 0x000000c2e9c17207 */ /* 0x000fc60007000000 */
[----:B------:R-:W-:Y:S01]  /*1efb0*/  STL [R1+0x7ec], R247 ;  /* 0x0007ecf701007387 */ /* 0x000fe20000100800 */
[----:B------:R-:W-:-:S03]  /*1efc0*/  SEL R195, R233, R195, !P6 ;  /* 0x000000c3e9c37207 */ /* 0x000fc60007000000 */
[----:B------:R1:W-:Y:S01]  /*1efd0*/  STL [R1+0x7e8], R193 ;  /* 0x0007e8c101007387 */ /* 0x0003e20000100800 */
[----:B------:R-:W-:-:S03]  /*1efe0*/  SEL R194, R233, R219, !P6 ;  /* 0x000000dbe9c27207 */ /* 0x000fc60007000000 */
[----:B------:R2:W-:Y:S01]  /*1eff0*/  STL [R1+0x7e4], R195 ;  /* 0x0007e4c301007387 */ /* 0x0005e20000100800 */
[----:B-1----:R-:W-:-:S03]  /*1f000*/  SEL R193, R233, R197, !P6 ;  /* 0x000000c5e9c17207 */ /* 0x002fc60007000000 */
[----:B------:R1:W-:Y:S01]  /*1f010*/  STL [R1+0x7e0], R194 ;  /* 0x0007e0c201007387 */ /* 0x0003e20000100800 */
[----:B--2---:R-:W-:-:S03]  /*1f020*/  SEL R195, R233, R198, !P6 ;  /* 0x000000c6e9c37207 */ /* 0x004fc60007000000 */
[----:B------:R2:W-:Y:S04]  /*1f030*/  STL [R1+0x7dc], R193 ;  /* 0x0007dcc101007387 */ /* 0x0005e80000100800 */
        /* <DEDUP_REMOVED lines=508> */
[----:B------:R-:W-:Y:S04]  /*21000*/  STL [R1+0x518], R195 ;  /* 0x000518c301007387 */ /* 0x000fe80000100800 */
[----:B------:R-:W2:Y:S01]  /*21010*/  LDL.LU R248, [R1+0xf4] ;  /* 0x0000f40001f87983 */ /* 0x000ea20000300800 */
[----:B-1----:R-:W-:-:S03]  /*21020*/  SEL R193, R233, R252, !P6 ;  /* 0x000000fce9c17207 */ /* 0x002fc60007000000 */
[----:B------:R-:W-:Y:S04]  /*21030*/  STL [R1+0x514], R194 ;  /* 0x000514c201007387 */ /* 0x000fe80000100800 */
[----:B------:R-:W3:Y:S04]  /*21040*/  LDL.LU R247, [R1+0xf0] ;  /* 0x0000f00001f77983 */ /* 0x000ee80000300800 */
        /* <DEDUP_REMOVED lines=30> */
[----:B--2---:R-:W-:-:S02]  /*21230*/  SEL R248, R233, R248, !P6 ;  /* 0x000000f8e9f87207 */ /* 0x004fc40007000000 */
[----:B---3--:R-:W-:-:S03]  /*21240*/  SEL R247, R233, R247, !P6 ;  /* 0x000000f7e9f77207 */ /* 0x008fc60007000000 */
[----:B------:R4:W-:Y:S04]  /*21250*/  STL [R1+0x50c], R248 ;  /* 0x00050cf801007387 */ /* 0x0009e80000100800 */
[----:B------:R1:W-:Y:S01]  /*21260*/  STL [R1+0x508], R247 ;  /* 0x000508f701007387 */ /* 0x0003e20000100800 */
[C---:B----4-:R-:W-:Y:S02]  /*21270*/  SEL R248, R233.reuse, R193, !P6 ;  /* 0x000000c1e9f87207 */ /* 0x050fe40007000000 */
[----:B-1----:R-:W-:-:S03]  /*21280*/  SEL R247, R233, R194, !P6 ;  /* 0x000000c2e9f77207 */ /* 0x002fc60007000000 */
        /* <DEDUP_REMOVED lines=54> */
[----:B-1----:R-:W2:Y:S04]  /*215f0*/  LDL.LU R193, [R1+0x78] ;  /* 0x0000780001c17983 */ /* 0x002ea80000300800 */
[----:B------:R1:W-:Y:S04]  /*21600*/  STL [R1+0x494], R194 ;  /* 0x000494c201007387 */ /* 0x0003e80000100800 */
[----:B-1----:R-:W3:Y:S04]  /*21610*/  LDL.LU R194, [R1+0x74] ;  /* 0x0000740001c27983 */ /* 0x002ee80000300800 */
        /* <DEDUP_REMOVED lines=29> */
[----:B------:R-:W4:Y:S01]  /*217f0*/  LDL.LU R247, [R1] ;  /* 0x0000000001f77983 */ /* 0x000f220000300800 */
[----:B--2---:R-:W-:-:S05]  /*21800*/  SEL R193, R233, R193, !P6 ;  /* 0x000000c1e9c17207 */ /* 0x004fca0007000000 */
[----:B------:R1:W-:Y:S01]  /*21810*/  STL [R1+0x48c], R193 ;  /* 0x00048cc101007387 */ /* 0x0003e20000100800 */
[----:B---3--:R-:W-:-:S03]  /*21820*/  SEL R194, R233, R194, !P6 ;  /* 0x000000c2e9c27207 */ /* 0x008fc60007000000 */
[----:B-1----:R-:W2:Y:S04]  /*21830*/  LDL.LU R193, [R1+0x5a10] ;  /* 0x005a100001c17983 */ /* 0x002ea80000300800 */
[----:B------:R1:W-:Y:S01]  /*21840*/  STL [R1+0x488], R194 ;  /* 0x000488c201007387 */ /* 0x0003e20000100800 */
[----:B----4-:R-:W-:-:S03]  /*21850*/  SEL R195, R233, R195, !P6 ;  /* 0x000000c3e9c37207 */ /* 0x010fc60007000000 */
[----:B-1----:R-:W3:Y:S01]  /*21860*/  LDL.LU R194, [R1+0x5a0c] ;  /* 0x005a0c0001c27983 */ /* 0x002ee20000300800 */
[----:B------:R-:W-:-:S03]  /*21870*/  SEL R219, R233, R219, !P6 ;  /* 0x000000dbe9db7207 */ /* 0x000fc60007000000 */
[----:B------:R1:W-:Y:S01]  /*21880*/  STL [R1+0x484], R195 ;  /* 0x000484c301007387 */ /* 0x0003e20000100800 */
[C---:B------:R-:W-:Y:S02]  /*21890*/  SEL R197, R233.reuse, R197, !P6 ;  /* 0x000000c5e9c57207 */ /* 0x040fe40007000000 */
[C---:B------:R-:W-:Y:S01]  /*218a0*/  SEL R198, R233.reuse, R198, !P6 ;  /* 0x000000c6e9c67207 */ /* 0x040fe20007000000 */
[----:B-1----:R-:W4:Y:S01]  /*218b0*/  LDL.LU R195, [R1+0x5a08] ;  /* 0x005a080001c37983 */ /* 0x002f220000300800 */
[----:B------:R-:W-:-:S03]  /*218c0*/  SEL R199, R233, R199, !P6 ;  /* 0x000000c7e9c77207 */ /* 0x000fc60007000000 */
[----:B------:R1:W-:Y:S01]  /*218d0*/  STL [R1+0x480], R219 ;  /* 0x000480db01007387 */ /* 0x0003e20000100800 */
[C---:B------:R-:W-:Y:S02]  /*218e0*/  SEL R200, R233.reuse, R200, !P6 ;  /* 0x000000c8e9c87207 */ /* 0x040fe40007000000 */
[C---:B------:R-:W-:Y:S01]  /*218f0*/  SEL R201, R233.reuse, R201, !P6 ;  /* 0x000000c9e9c97207 */ /* 0x040fe20007000000 */
[----:B-1----:R-:W2:Y:S04]  /*21900*/  LDL.LU R219, [R1+0x5a04] ;  /* 0x005a040001db7983 */ /* 0x002ea80000300800 */
[----:B------:R1:W-:Y:S01]  /*21910*/  STL [R1+0x47c], R197 ;  /* 0x00047cc501007387 */ /* 0x0003e20000100800 */
[C---:B------:R-:W-:Y:S02]  /*21920*/  SEL R202, R233.reuse, R202, !P6 ;  /* 0x000000cae9ca7207 */ /* 0x040fe40007000000 */
[C---:B------:R-:W-:Y:S01]  /*21930*/  SEL R203, R233.reuse, R203, !P6 ;  /* 0x000000cbe9cb7207 */ /* 0x040fe20007000000 */
[----:B-1----:R-:W2:Y:S04]  /*21940*/  LDL.LU R197, [R1+0x5a00] ;  /* 0x005a000001c57983 */ /* 0x002ea80000300800 */
[----:B------:R1:W-:Y:S01]  /*21950*/  STL [R1+0x478], R198 ;  /* 0x000478c601007387 */ /* 0x0003e20000100800 */
[----:B------:R-:W-:-:S03]  /*21960*/  SEL R204, R233, R204, !P6 ;  /* 0x000000cce9cc7207 */ /* 0x000fc60007000000 */
        /* <DEDUP_REMOVED lines=12> */
[----:B-1----:R-:W3:Y:S04]  /*21a30*/  LDL.LU R202, [R1+0x59ec] ;  /* 0x0059ec0001ca7983 */ /* 0x002ee80000300800 */
[----:B------:R1:W-:Y:S01]  /*21a40*/  STL [R1+0x464], R203 ;  /* 0x000464cb01007387 */ /* 0x0003e20000100800 */
[----:B------:R-:W-:-:S03]  /*21a50*/  SEL R209, R233, R209, !P6 ;  /* 0x000000d1e9d17207 */ /* 0x000fc60007000000 */
[----:B-1----:R-:W4:Y:S04]  /*21a60*/  LDL.LU R203, [R1+0x59e8] ;  /* 0x0059e80001cb7983 */ /* 0x002f280000300800 */
        /* <DEDUP_REMOVED lines=36> */
[----:B------:R1:W-:Y:S04]  /*21cb0*/  STL [R1+0x430], R216 ;  /* 0x000430d801007387 */ /* 0x0003e80000100800 */
        /* <DEDUP_REMOVED lines=10> */
[----:B-1----:R-:W4:Y:S01]  /*21d60*/  LDL.LU R252, [R1+0x59a0] ;  /* 0x0059a00001fc7983 */ /* 0x002f220000300800 */
[----:B------:R-:W-:-:S05]  /*21d70*/  SEL R248, R233, R248, !P6 ;  /* 0x000000f8e9f87207 */ /* 0x000fca0007000000 */
[----:B------:R1:W-:Y:S02]  /*21d80*/  STL [R1+0x418], R248 ;  /* 0x000418f801007387 */ /* 0x0003e40000100800 */
[----:B-1----:R-:W-:-:S05]  /*21d90*/  SEL R248, R233, R247, !P6 ;  /* 0x000000f7e9f87207 */ /* 0x002fca0007000000 */
[----:B------:R1:W-:Y:S01]  /*21da0*/  STL [R1+0x414], R248 ;  /* 0x000414f801007387 */ /* 0x0003e20000100800 */
[C---:B--2---:R-:W-:Y:S02]  /*21db0*/  SEL R201, R233.reuse, R201, !P6 ;  /* 0x000000c9e9c97207 */ /* 0x044fe40007000000 */
[C---:B------:R-:W-:Y:S02]  /*21dc0*/  SEL R200, R233.reuse, R200, !P6 ;  /* 0x000000c8e9c87207 */ /* 0x040fe40007000000 */
[C---:B------:R-:W-:Y:S02]  /*21dd0*/  SEL R199, R233.reuse, R199, !P6 ;  /* 0x000000c7e9c77207 */ /* 0x040fe40007000000 */
[C---:B------:R-:W-:Y:S02]  /*21de0*/  SEL R198, R233.reuse, R198, !P6 ;  /* 0x000000c6e9c67207 */ /* 0x040fe40007000000 */
[C---:B---3--:R-:W-:Y:S02]  /*21df0*/  SEL R202, R233.reuse, R202, !P6 ;  /* 0x000000cae9ca7207 */ /* 0x048fe40007000000 */
[----:B------:R-:W-:-:S02]  /*21e00*/  SEL R197, R233, R197, !P6 ;  /* 0x000000c5e9c57207 */ /* 0x000fc40007000000 */
[C---:B----4-:R-:W-:Y:S02]  /*21e10*/  SEL R203, R233.reuse, R203, !P6 ;  /* 0x000000cbe9cb7207 */ /* 0x050fe40007000000 */
[C---:B------:R-:W-:Y:S02]  /*21e20*/  SEL R204, R233.reuse, R204, !P6 ;  /* 0x000000cce9cc7207 */ /* 0x040fe40007000000 */
[C---:B------:R-:W-:Y:S02]  /*21e30*/  SEL R205, R233.reuse, R205, !P6 ;  /* 0x000000cde9cd7207 */ /* 0x040fe40007000000 */
[C---:B------:R-:W-:Y:S02]  /*21e40*/  SEL R206, R233.reuse, R206, !P6 ;  /* 0x000000cee9ce7207 */ /* 0x040fe40007000000 */
[C---:B------:R-:W-:Y:S02]  /*21e50*/  SEL R207, R233.reuse, R207, !P6 ;  /* 0x000000cfe9cf7207 */ /* 0x040fe40007000000 */
[----:B------:R-:W-:-:S02]  /*21e60*/  SEL R208, R233, R208, !P6 ;  /* 0x000000d0e9d07207 */ /* 0x000fc40007000000 */
[C---:B------:R-:W-:Y:S02]  /*21e70*/  SEL R209, R233.reuse, R209, !P6 ;  /* 0x000000d1e9d17207 */ /* 0x040fe40007000000 */
        /* <DEDUP_REMOVED lines=11> */
[C---:B-1----:R-:W-:Y:S02]  /*21f30*/  SEL R248, R233.reuse, R250, !P6 ;  /* 0x000000fae9f87207 */ /* 0x042fe40007000000 */
[C---:B------:R-:W-:Y:S02]  /*21f40*/  SEL R251, R233.reuse, R251, !P6 ;  /* 0x000000fbe9fb7207 */ /* 0x040fe40007000000 */
[----:B------:R-:W-:-:S05]  /*21f50*/  SEL R247, R233, R252, !P6 ;  /* 0x000000fce9f77207 */ /* 0x000fca0007000000 */
[----:B------:R1:W-:Y:S04]  /*21f60*/  STL [R1+0x410], R247 ;  /* 0x000410f701007387 */ /* 0x0003e80000100800 */
[----:B------:R-:W-:Y:S01]  /*21f70*/  STL [R1+0x40c], R251 ;  /* 0x00040cfb01007387 */ /* 0x000fe20000100800 */
[C---:B-1----:R-:W-:Y:S02]  /*21f80*/  SEL R247, R233.reuse, R231, !P6 ;  /* 0x000000e7e9f77207 */ /* 0x042fe40007000000 */
[C---:B------:R-:W-:Y:S02]  /*21f90*/  SEL R231, R233.reuse, R217, !P6 ;  /* 0x000000d9e9e77207 */ /* 0x040fe40007000000 */
[C---:B------:R-:W-:Y:S01]  /*21fa0*/  SEL R217, R233.reuse, R216, !P6 ;  /* 0x000000d8e9d97207 */ /* 0x040fe20007000000 */
[----:B------:R-:W-:Y:S01]  /*21fb0*/  STL [R1+0x4fc], R248 ;  /* 0x0004fcf801007387 */ /* 0x000fe20000100800 */
[----:B------:R-:W-:-:S02]  /*21fc0*/  SEL R216, R233, R215, !P6 ;  /* 0x000000d7e9d87207 */ /* 0x000fc40007000000 */
[C---:B------:R-:W-:Y:S01]  /*21fd0*/  SEL R215, R233.reuse, R218, !P6 ;  /* 0x000000dae9d77207 */ /* 0x040fe20007000000 */
[----:B------:R-:W-:Y:S04]  /*21fe0*/  STL [R1+0x408], R247 ;  /* 0x000408f701007387 */ /* 0x000fe80000100800 */
        /* <DEDUP_REMOVED lines=18> */
[----:B------:R1:W-:Y:S04]  /*22110*/  STL [R1+0x3c4], R199 ;  /* 0x0003c4c701007387 */ /* 0x0003e80000100800 */
[----:B------:R2:W-:Y:S04]  /*22120*/  STL [R1+0x3c0], R198 ;  /* 0x0003c0c601007387 */ /* 0x0005e80000100800 */
[----:B------:R3:W-:Y:S01]  /*22130*/  STL [R1+0x3bc], R197 ;  /* 0x0003bcc501007387 */ /* 0x0007e20000100800 */
[----:B-1----:R-:W-:-:S02]  /*22140*/  SEL R199, R233, R219, !P6 ;  /* 0x000000dbe9c77207 */ /* 0x002fc40007000000 */
[C---:B--2---:R-:W-:Y:S02]  /*22150*/  SEL R198, R233.reuse, R195, !P6 ;  /* 0x000000c3e9c67207 */ /* 0x044fe40007000000 */
[C---:B------:R-:W-:Y:S02]  /*22160*/  SEL R195, R233.reuse, R193, !P6 ;  /* 0x000000c1e9c37207 */ /* 0x040fe40007000000 */
[C---:B---3--:R-:W-:Y:S01]  /*22170*/  SEL R197, R233.reuse, R194, !P6 ;  /* 0x000000c2e9c57207 */ /* 0x048fe20007000000 */
[----:B------:R-:W-:Y:S01]  /*22180*/  STL [R1+0x3b8], R199 ;  /* 0x0003b8c701007387 */ /* 0x000fe20000100800 */
[C---:B------:R-:W-:Y:S02]  /*22190*/  SEL R194, R233.reuse, R192, !P6 ;  /* 0x000000c0e9c27207 */ /* 0x040fe40007000000 */
[C---:B------:R-:W-:Y:S01]  /*221a0*/  SEL R193, R233.reuse, R191, !P6 ;  /* 0x000000bfe9c17207 */ /* 0x040fe20007000000 */
[----:B------:R-:W-:Y:S01]  /*221b0*/  STL [R1+0x3b4], R198 ;  /* 0x0003b4c601007387 */ /* 0x000fe20000100800 */
[----:B------:R-:W-:-:S02]  /*221c0*/  SEL R192, R233, R190, !P6 ;  /* 0x000000bee9c07207 */ /* 0x000fc40007000000 */
[C---:B------:R-:W-:Y:S01]  /*221d0*/  SEL R191, R233.reuse, R189, !P6 ;  /* 0x000000bde9bf7207 */ /* 0x040fe20007000000 */
[----:B------:R-:W-:Y:S01]  /*221e0*/  STL [R1+0x38c], R197 ;  /* 0x00038cc501007387 */ /* 0x000fe20000100800 */
[C---:B------:R-:W-:Y:S02]  /*221f0*/  SEL R190, R233.reuse, R188, !P6 ;  /* 0x000000bce9be7207 */ /* 0x040fe40007000000 */
[C---:B------:R-:W-:Y:S01]  /*22200*/  SEL R189, R233.reuse, R187, !P6 ;  /* 0x000000bbe9bd7207 */ /* 0x040fe20007000000 */
[----:B------:R-:W-:Y:S01]  /*22210*/  STL [R1+0x3b0], R195 ;  /* 0x0003b0c301007387 */ /* 0x000fe20000100800 */
[----:B------:R-:W-:-:S03]  /*22220*/  SEL R188, R233, R186, !P6 ;  /* 0x000000bae9bc7207 */ /* 0x000fc60007000000 */
        /* <DEDUP_REMOVED lines=52> */
[----:B------:R-:W-:Y:S04]  /*22570*/  STL [R1+0x324], R167 ;  /* 0x000324a701007387 */ /* 0x000fe80000100800 */
[----:B------:R-:W-:Y:S04]  /*22580*/  STL [R1+0x320], R166 ;  /* 0x000320a601007387 */ /* 0x000fe80000100800 */
[----:B------:R-:W-:Y:S04]  /*22590*/  STL [R1+0x31c], R165 ;  /* 0x00031ca501007387 */ /* 0x000fe80000100800 */
[----:B------:R-:W-:Y:S04]  /*225a0*/  STL [R1+0x318], R164 ;  /* 0x000318a401007387 */ /* 0x000fe80000100800 */
[----:B------:R-:W-:Y:S04]  /*225b0*/  STL [R1+0x314], R163 ;  /* 0x000314a301007387 */ /* 0x000fe80000100800 */
        /* <DEDUP_REMOVED lines=337> */
[----:B------:R-:W-:Y:S01]  /*23ad0*/  STL [R1+0x8], R3 ;  /* 0x0000080301007387 */ /* 0x000fe20000100800 */
[----:B---3--:R-:W-:-:S03]  /*23ae0*/  SEL R0, R233, R234, !P6 ;  /* 0x000000eae9007207 */ /* 0x008fc60007000000 */
[----:B------:R1:W-:Y:S04]  /*23af0*/  STL [R1+0x4], R2 ;  /* 0x0000040201007387 */ /* 0x0003e80000100800 */
[----:B------:R2:W-:Y:S04]  /*23b00*/  STL [R1], R0 ;  /* 0x0000000001007387 */ /* 0x0005e80000100800 */
[----:B-1----:R-:W3:Y:S04]  /*23b10*/  LDL.LU R2, [R1+0x3ac] ;  /* 0x0003ac0001027983 */ /* 0x002ee80000300800 */
[----:B------:R-:W4:Y:S04]  /*23b20*/  LDL.LU R3, [R1+0x3a8] ;  /* 0x0003a80001037983 */ /* 0x000f280000300800 */
[----:B------:R-:W1:Y:S01]  /*23b30*/  S2R R247, SR_TID.X ;  /* 0x0000000000f77919 */ /* 0x000e620000002100 */
[----:B------:R-:W-:Y:S01]  /*23b40*/  LOP3.LUT R6, RZ, c[0x0][0x178], RZ, 0x33, !PT ;  /* 0x00005e00ff067a12 */ /* 0x000fe200078e33ff */
[----:B------:R-:W-:-:S02]  /*23b50*/  IMAD.MOV.U32 R4, RZ, RZ, c[0x0][0x18c] ;  /* 0x00006300ff047624 */ /* 0x000fc400078e00ff */
[----:B------:R-:W-:Y:S01]  /*23b60*/  IMAD.MOV.U32 R7, RZ, RZ, 0x3f ;  /* 0x0000003fff077424 */ /* 0x000fe200078e00ff */
[----:B------:R-:W-:Y:S02]  /*23b70*/  SEL R252, R233, R232, !P6 ;  /* 0x000000e8e9fc7207 */ /* 0x000fe40007000000 */
[----:B-1----:R-:W-:-:S05]  /*23b80*/  LOP3.LUT R217, R247, 0x1f, RZ, 0xc0, !PT ;  /* 0x0000001ff7d97812 */ /* 0x002fca00078ec0ff */
[----:B------:R-:W-:-:S04]  /*23b90*/  IMAD R5, R217, c[0x0][0x18c], RZ ;  /* 0x00006300d9057a24 */ /* 0x000fc800078e02ff */
[----:B------:R-:W-:Y:S01]  /*23ba0*/  IMAD R4, R4, 0x20, R5 ;  /* 0x0000002004047824 */ /* 0x000fe200078e0205 */
[----:B------:R-:W-:Y:S02]  /*23bb0*/  IADD3 R7, R7, c[0x0][0x180], RZ ;  /* 0x0000600007077a10 */ /* 0x000fe40007ffe0ff */
        /* <DEDUP_REMOVED lines=8> */
[C---:B--2---:R-:W-:Y:S02]  /*23c40*/  SEL R0, R233.reuse, R226, !P6 ;  /* 0x000000e2e9007207 */ /* 0x044fe40007000000 */
[C---:B------:R-:W-:Y:S02]  /*23c50*/  SEL R125, R233.reuse, R227, !P6 ;  /* 0x000000e3e97d7207 */ /* 0x040fe40007000000 */
[----:B------:R-:W-:-:S02]  /*23c60*/  SEL R244, R233, R40, !P6 ;  /* 0x00000028e9f47207 */ /* 0x000fc40007000000 */
[C---:B------:R-:W-:Y:S02]  /*23c70*/  SEL R245, R233.reuse, R22, !P6 ;  /* 0x00000016e9f57207 */ /* 0x040fe40007000000 */
[----:B------:R-:W-:Y:S02]  /*23c80*/  SEL R246, R233, R230, !P6 ;  /* 0x000000e6e9f67207 */ /* 0x000fe40007000000 */
[----:B------:R-:W-:Y:S02]  /*23c90*/  ISETP.GT.AND P6, PT, R7, 0x3f, PT ;  /* 0x0000003f0700780c */ /* 0x000fe40003fc4270 */
[----:B------:R-:W-:Y:S02]  /*23ca0*/  MOV R231, c[0x0][0x180] ;  /* 0x0000600000e77a02 */ /* 0x000fe40000000f00 */
[----:B------:R-:W-:Y:S01]  /*23cb0*/  SEL R248, RZ, 0x4, !P6 ;  /* 0x00000004fff87807 */ /* 0x000fe20007000000 */
[----:B------:R-:W-:Y:S01]  /*23cc0*/  ULDC.64 UR4, c[0x0][0x118] ;  /* 0x0000460000047ab9 */ /* 0x000fe20000000a00 */
[----:B------:R-:W-:Y:S01]  /*23cd0*/  ISETP.GE.AND P6, PT, R217, c[0x0][0x180], PT ;  /* 0x00006000d9007a0c */ /* 0x000fe20003fc6270 */
[----:B---3--:R-:W-:Y:S01]  /*23ce0*/  @!P3 IMAD.MOV R2, RZ, RZ, -R2 ;  /* 0x000000ffff02b224 */ /* 0x008fe200078e0a02 */
[----:B------:R-:W-:-:S02]  /*23cf0*/  ISETP.NE.AND P3, PT, RZ, c[0x0][0x178], PT ;  /* 0x00005e00ff007a0c */ /* 0x000fc40003f65270 */
[----:B----4-:R-:W-:Y:S02]  /*23d00*/  @!P0 IADD3 R3, -R3, RZ, RZ ;  /* 0x000000ff03038210 */ /* 0x010fe40007ffe1ff */
[C---:B------:R-:W-:Y:S02]  /*23d10*/  SEL R2, R6.reuse, R2, !P3 ;  /* 0x0000000206027207 */ /* 0x040fe40005800000 */
[----:B------:R-:W-:Y:S02]  /*23d20*/  SEL R3, R6, R3, !P3 ;  /* 0x0000000306037207 */ /* 0x000fe40005800000 */
[----:B------:R-:W-:Y:S01]  /*23d30*/  LEA R240, P0, R5, c[0x0][0x168], 0x2 ;  /* 0x00005a0005f07a11 */ /* 0x000fe200078010ff */
[----:B------:R-:W-:Y:S01]  /*23d40*/  IMAD R2, R2, c[0x0][0x184], RZ ;  /* 0x0000610002027a24 */ /* 0x000fe200078e02ff */
[C---:B------:R-:W-:Y:S01]  /*23d50*/  LEA R242, P3, R4.reuse, c[0x0][0x168], 0x2 ;  /* 0x00005a0004f27a11 */ /* 0x040fe200078610ff */
[----:B------:R-:W-:Y:S01]  /*23d60*/  IMAD R3, R3, c[0x0][0x184], RZ ;  /* 0x0000610003037a24 */ /* 0x000fe200078e02ff */
[----:B------:R-:W-:Y:S01]  /*23d70*/  LEA.HI.X.SX32 R241, R5, c[0x0][0x16c], 0x2, P0 ;  /* 0x00005b0005f17a11 */ /* 0x000fe200000f16ff */
[----:B------:R-:W-:Y:S01]  /*23d80*/  IMAD.MOV.U32 R5, RZ, RZ, c[0x0][0x188] ;  /* 0x00006200ff057624 */ /* 0x000fe200078e00ff */
[----:B------:R-:W-:-:S02]  /*23d90*/  LEA.HI.X.SX32 R243, R4, c[0x0][0x16c], 0x2, P3 ;  /* 0x00005b0004f37a11 */ /* 0x000fc400018f16ff */
[C---:B------:R-:W-:Y:S02]  /*23da0*/  LEA R238, P0, R2.reuse, c[0x0][0x160], 0x2 ;  /* 0x0000580002ee7a11 */ /* 0x040fe400078010ff */
[----:B------:R-:W-:Y:S02]  /*23db0*/  LEA R236, P3, R3, c[0x0][0x160], 0x2 ;  /* 0x0000580003ec7a11 */ /* 0x000fe400078610ff */
[----:B------:R-:W-:Y:S02]  /*23dc0*/  LOP3.LUT R4, R217, 0x20, RZ, 0xfc, !PT ;  /* 0x00000020d9047812 */ /* 0x000fe400078efcff */
[----:B------:R-:W-:Y:S02]  /*23dd0*/  LEA.HI.X.SX32 R239, R2, c[0x0][0x164], 0x2, P0 ;  /* 0x0000590002ef7a11 */ /* 0x000fe400000f16ff */
[----:B------:R-:W-:Y:S02]  /*23de0*/  SHF.L.U32 R232, R5, 0x2, RZ ;  /* 0x0000000205e87819 */ /* 0x000fe400000006ff */
[----:B------:R-:W-:-:S02]  /*23df0*/  LEA.HI.X.SX32 R237, R3, c[0x0][0x164], 0x2, P3 ;  /* 0x0000590003ed7a11 */ /* 0x000fc400018f16ff */
[----:B------:R-:W-:Y:S01]  /*23e00*/  ISETP.GE.AND P3, PT, R4, c[0x0][0x180], PT ;  /* 0x0000600004007a0c */ /* 0x000fe20003f66270 */
[----:B------:R-:W-:Y:S01]  /*23e10*/  IMAD.SHL.U32 R4, R217, 0x4, RZ ;  /* 0x00000004d9047824 */ /* 0x000fe200078e00ff */
[C---:B------:R-:W-:Y:S01]  /*23e20*/  IADD3 R2, R231.reuse, -0x15, RZ ;  /* 0xffffffebe7027810 */ /* 0x040fe20007ffe0ff */
[----:B------:R-:W-:Y:S01]  /*23e30*/  IMAD.WIDE R234, R232, 0x4, R238 ;  /* 0x00000004e8ea7825 */ /* 0x000fe200078e02ee */
[----:B------:R-:W-:Y:S02]  /*23e40*/  SEL R247, R248, RZ, !P3 ;  /* 0x000000fff8f77207 */ /* 0x000fe40005800000 */
[----:B------:R-:W-:Y:S01]  /*23e50*/  ISETP.GE.U32.AND P3, PT, R2, 0x7fffffac, PT ;  /* 0x7fffffac0200780c */ /* 0x000fe20003f66070 */
[----:B------:R1:W-:Y:S01]  /*23e60*/  LDGSTS.E [R4+0x40000], [R238.64], !P4 ;  /* 0x40000000ee047fae */ /* 0x0003e2000e121844 */
[----:B------:R-:W-:Y:S01]  /*23e70*/  IADD3 R2, R231, -0x1d, RZ ;  /* 0xffffffe3e7027810 */ /* 0x000fe20007ffe0ff */
[----:B------:R-:W-:Y:S02]  /*23e80*/  IMAD.WIDE R232, R232, 0x4, R236 ;  /* 0x00000004e8e87825 */ /* 0x000fe400078e02ec */
[----:B------:R1:W-:Y:S01]  /*23e90*/  LDGSTS.E [R4+0x40080], [R236.64], !P4 ;  /* 0x40080000ec047fae */ /* 0x0003e2000e121844 */
[----:B------:R-:W-:Y:S01]  /*23ea0*/  ISETP.GE.U32.AND P4, PT, R2, 0x7fffffa4, PT ;  /* 0x7fffffa40200780c */ /* 0x000fe20003f86070 */
[----:B------:R-:W-:-:S02]  /*23eb0*/  IMAD.SHL.U32 R228, R5, 0x8, RZ ;  /* 0x0000000805e47824 */ /* 0x000fc400078e00ff */
[----:B------:R2:W-:Y:S01]  /*23ec0*/  STL [R1+0x52b0], R234 ;  /* 0x0052b0ea01007387 */ /* 0x0005e20000100800 */
[----:B------:R-:W-:-:S03]  /*23ed0*/  IADD3 R6, R231, -0x11, RZ ;  /* 0xffffffefe7067810 */ /* 0x000fc60007ffe0ff */
[----:B------:R2:W-:Y:S01]  /*23ee0*/  LDGSTS.E [R4+0x40400], [R234.64], !P2 ;  /* 0x40400000ea047fae */ /* 0x0005e2000d121844 */
[----:B------:R-:W-:-:S03]  /*23ef0*/  IADD3 R2, R231, -0x21, RZ ;  /* 0xffffffdfe7027810 */ /* 0x000fc60007ffe0ff */
[----:B------:R3:W-:Y:S01]  /*23f00*/  STL [R1+0x52ac], R235 ;  /* 0x0052aceb01007387 */ /* 0x0007e20000100800 */
[----:B------:R-:W-:Y:S01]  /*23f10*/  IADD3 R3, R231, -0x19, RZ ;  /* 0xffffffe7e7037810 */ /* 0x000fe20007ffe0ff */
[----:B------:R-:W-:Y:S01]  /*23f20*/  IMAD.WIDE R230, R228, 0x4, R238 ;  /* 0x00000004e4e67825 */ /* 0x000fe200078e02ee */
[----:B------:R-:W-:Y:S01]  /*23f30*/  ISETP.GE.U32.AND P0, PT, R6, 0x7fffffb0, PT ;  /* 0x7fffffb00600780c */ /* 0x000fe20003f06070 */
[----:B------:R1:W-:Y:S01]  /*23f40*/  LDGSTS.E [R4+0x40480], [R232.64], !P2 ;  /* 0x40480000e8047fae */ /* 0x0003e2000d121844 */
[----:B------:R-:W-:Y:S01]  /*23f50*/  ISETP.GE.U32.AND P2, PT, R2, 0x7fffffa0, PT ;  /* 0x7fffffa00200780c */ /* 0x000fe20003f46070 */
[----:B------:R-:W-:Y:S01]  /*23f60*/  IMAD.WIDE R228, R228, 0x4, R236 ;  /* 0x00000004e4e47825 */ /* 0x000fe200078e02ec */
[----:B--2---:R-:W-:Y:S01]  /*23f70*/  MOV R234, c[0x0][0x180] ;  /* 0x0000600000ea7a02 */ /* 0x004fe20000000f00 */
[----:B------:R1:W-:Y:S02]  /*23f80*/  LDGSTS.E [R4+0x40800], [R230.64], !P1 ;  /* 0x40800000e6047fae */ /* 0x0003e4000c921844 */
[----:B---3--:R-:W-:Y:S01]  /*23f90*/  IMAD.MOV.U32 R235, RZ, RZ, c[0x0][0x188] ;  /* 0x00006200ffeb7624 */ /* 0x008fe200078e00ff */
[----:B------:R-:W-:Y:S01]  /*23fa0*/  IADD3 R2, R234, -0x25, RZ ;  /* 0xffffffdbea027810 */ /* 0x000fe20007ffe0ff */
[----:B------:R1:W-:Y:S02]  /*23fb0*/  LDGSTS.E [R4+0x40880], [R228.64], !P1 ;  /* 0x40880000e4047fae */ /* 0x0003e4000c921844 */
[----:B------:R-:W-:-:S02]  /*23fc0*/  IMAD R222, R235, 0xc, RZ ;  /* 0x0000000cebde7824 */ /* 0x000fc400078e02ff */
[----:B------:R-:W-:Y:S02]  /*23fd0*/  IMAD.SHL.U32 R218, R235, 0x10, RZ ;  /* 0x00000010ebda7824 */ /* 0x000fe400078e00ff */
[----:B------:R-:W-:Y:S01]  /*23fe0*/  IMAD.WIDE R226, R222, 0x4, R238 ;  /* 0x00000004dee27825 */ /* 0x000fe200078e02ee */
[----:B------:R-:W-:-:S03]  /*23ff0*/  ISETP.GE.U32.AND P1, PT, R2, 0x7fffff9c, PT ;  /* 0x7fffff9c0200780c */ /* 0x000fc60003f26070 */
[----:B------:R-:W-:Y:S01]  /*24000*/  IMAD.WIDE R222, R222, 0x4, R236 ;  /* 0x00000004dede7825 */ /* 0x000fe200078e02ec */
[----:B------:R-:W-:Y:S01]  /*24010*/  IADD3 R2, R234, -0x29, RZ ;  /* 0xffffffd7ea027810 */ /* 0x000fe20007ffe0ff */
[----:B------:R1:W-:Y:S01]  /*24020*/  LDGSTS.E [R4+0x40c00], [R226.64], !P5 ;  /* 0x40c00000e2047fae */ /* 0x0003e2000e921844 */
[----:B------:R-:W-:Y:S01]  /*24030*/  SEL R248, R248, RZ, !P6 ;  /* 0x000000fff8f87207 */ /* 0x000fe20007000000 */
[----:B------:R-:W-:Y:S01]  /*24040*/  IMAD.WIDE R220, R218, 0x4, R238 ;  /* 0x00000004dadc7825 */ /* 0x000fe200078e02ee */
[----:B------:R-:W-:Y:S01]  /*24050*/  ISETP.GE.U32.AND P6, PT, R3, 0x7fffffa8, PT ;  /* 0x7fffffa80300780c */ /* 0x000fe20003fc6070 */
[----:B------:R1:W-:Y:S01]  /*24060*/  LDGSTS.E [R4+0x40c80], [R222.64], !P5 ;  /* 0x40c80000de047fae */ /* 0x0003e2000e921844 */
[----:B------:R-:W-:Y:S01]  /*24070*/  ISETP.GE.U32.AND P5, PT, R2, 0x7fffff98, PT ;  /* 0x7fffff980200780c */ /* 0x000fe20003fa6070 */
[----:B------:R-:W-:Y:S02]  /*24080*/  IMAD R214, R235, 0x14, RZ ;  /* 0x00000014ebd67824 */ /* 0x000fe400078e02ff */
[----:B------:R-:W-:Y:S01]  /*24090*/  IMAD.WIDE R218, R218, 0x4, R236 ;  /* 0x00000004dada7825 */ /* 0x000fe200078e02ec */
[----:B------:R-:W-:Y:S01]  /*240a0*/  IADD3 R2, R234, -0x2d, RZ ;  /* 0xffffffd3ea027810 */ /* 0x000fe20007ffe0ff */
[----:B------:R1:W-:Y:S02]  /*240b0*/  LDGSTS.E [R4+0x41000], [R220.64], !P0 ;  /* 0x41000000dc047fae */ /* 0x0003e4000c121844 */
[----:B------:R-:W-:-:S02]  /*240c0*/  IMAD.WIDE R216, R214, 0x4, R238 ;  /* 0x00000004d6d87825 */ /* 0x000fc400078e02ee */
[----:B------:R1:W-:Y:S01]  /*240d0*/  LDGSTS.E [R4+0x41080], [R218.64], !P0 ;  /* 0x41080000da047fae */ /* 0x0003e2000c121844 */
[----:B------:R-:W-:Y:S01]  /*240e0*/  ISETP.GE.U32.AND P0, PT, R2, 0x7fffff94, PT ;  /* 0x7fffff940200780c */ /* 0x000fe20003f06070 */
[----:B------:R-:W-:Y:S01]  /*240f0*/  IMAD.WIDE R214, R214, 0x4, R236 ;  /* 0x00000004d6d67825 */ /* 0x000fe200078e02ec */
[----:B------:R-:W-:Y:S01]  /*24100*/  IADD3 R2, R234, -0x31, RZ ;  /* 0xffffffcfea027810 */ /* 0x000fe20007ffe0ff */
[----:B------:R1:W-:Y:S02]  /*24110*/  LDGSTS.E [R4+0x41400], [R216.64], !P3 ;  /* 0x41400000d8047fae */ /* 0x0003e4000d921844 */
[C---:B------:R-:W-:Y:S02]  /*24120*/  IMAD R210, R235.reuse, 0x18, RZ ;  /* 0x00000018ebd27824 */ /* 0x040fe400078e02ff */
[----:B------:R1:W-:Y:S01]  /*24130*/  LDGSTS.E [R4+0x41480], [R214.64], !P3 ;  /* 0x41480000d6047fae */ /* 0x0003e2000d921844 */
[----:B------:R-:W-:Y:S02]  /*24140*/  IMAD R206, R235, 0x1c, RZ ;  /* 0x0000001cebce7824 */ /* 0x000fe400078e02ff */
[----:B------:R-:W-:Y:S01]  /*24150*/  IMAD.WIDE R212, R210, 0x4, R238 ;  /* 0x00000004d2d47825 */ /* 0x000fe200078e02ee */
[----:B------:R-:W-:-:S03]  /*24160*/  ISETP.GE.U32.AND P3, PT, R2, 0x7fffff90, PT ;  /* 0x7fffff900200780c */ /* 0x000fc60003f66070 */
[----:B------:R-:W-:Y:S01]  /*24170*/  IMAD.WIDE R210, R210, 0x4, R236 ;  /* 0x00000004d2d27825 */ /* 0x000fe200078e02ec */
[----:B------:R-:W-:Y:S01]  /*24180*/  IADD3 R2, R234, -0x35, RZ ;  /* 0xffffffcbea027810 */ /* 0x000fe20007ffe0ff */
[----:B------:R1:W-:Y:S02]  /*24190*/  LDGSTS.E [R4+0x41800], [R212.64], !P6 ;  /* 0x41800000d4047fae */ /* 0x0003e4000f121844 */
[----:B------:R-:W-:Y:S02]  /*241a0*/  IMAD.WIDE R208, R206, 0x4, R238 ;  /* 0x00000004ced07825 */ /* 0x000fe400078e02ee */
[----:B------:R1:W-:Y:S01]  /*241b0*/  LDGSTS.E [R4+0x41880], [R210.64], !P6 ;  /* 0x41880000d2047fae */ /* 0x0003e2000f121844 */
[----:B------:R-:W-:Y:S01]  /*241c0*/  ISETP.GE.U32.AND P6, PT, R2, 0x7fffff8c, PT ;  /* 0x7fffff8c0200780c */ /* 0x000fe20003fc6070 */
[----:B------:R-:W-:Y:S01]  /*241d0*/  IMAD.WIDE R206, R206, 0x4, R236 ;  /* 0x00000004cece7825 */ /* 0x000fe200078e02ec */
[----:B------:R-:W-:Y:S01]  /*241e0*/  IADD3 R2, R234, -0x39, RZ ;  /* 0xffffffc7ea027810 */ /* 0x000fe20007ffe0ff */
[----:B------:R1:W-:Y:S02]  /*241f0*/  LDGSTS.E [R4+0x41c00], [R208.64], !P4 ;  /* 0x41c00000d0047fae */ /* 0x0003e4000e121844 */
[----:B------:R-:W-:-:S02]  /*24200*/  IMAD.SHL.U32 R202, R235, 0x20, RZ ;  /* 0x00000020ebca7824 */ /* 0x000fc400078e00ff */
        /* <DEDUP_REMOVED lines=13> */
[----:B------:R-:W-:-:S02]  /*242e0*/  IMAD R194, R235, 0x28, RZ ;  /* 0x00000028ebc27824 */ /* 0x000fc400078e02ff */
[----:B------:R1:W-:Y:S01]  /*242f0*/  LDGSTS.E [R4+0x42480], [R198.64], !P1 ;  /* 0x42480000c6047fae */ /* 0x0003e2000c921844 */
[C---:B------:R-:W-:Y:S02]  /*24300*/  IMAD R190, R235.reuse, 0x2c, RZ ;  /* 0x0000002cebbe7824 */ /* 0x040fe400078e02ff */
[----:B------:R-:W-:Y:S01]  /*24310*/  IMAD.WIDE R196, R194, 0x4, R238 ;  /* 0x00000004c2c47825 */ /* 0x000fe200078e02ee */
[----:B------:R-:W-:Y:S01]  /*24320*/  STL [R1+0x52b8], R232 ;  /* 0x0052b8e801007387 */ /* 0x000fe20000100800 */
[----:B------:R-:W-:Y:S02]  /*24330*/  ISETP.GE.U32.AND P1, PT, R2, 0x7fffffbf, PT ;  /* 0x7fffffbf0200780c */ /* 0x000fe40003f26070 */
[----:B------:R-:W-:Y:S01]  /*24340*/  IMAD.WIDE R194, R194, 0x4, R236 ;  /* 0x00000004c2c27825 */ /* 0x000fe200078e02ec */
[----:B------:R-:W-:Y:S01]  /*24350*/  STL [R1+0x52b4], R233 ;  /* 0x0052b4e901007387 */ /* 0x000fe20000100800 */
[----:B------:R-:W-:Y:S02]  /*24360*/  IADD3 R2, R234, -0x6, RZ ;  /* 0xfffffffaea027810 */ /* 0x000fe40007ffe0ff */
[C---:B------:R-:W-:Y:S01]  /*24370*/  IMAD.WIDE R192, R190.reuse, 0x4, R238 ;  /* 0x00000004bec07825 */ /* 0x040fe200078e02ee */
[----:B------:R-:W-:Y:S03]  /*24380*/  STL [R1+0x52c0], R230 ;  /* 0x0052c0e601007387 */ /* 0x000fe60000100800 */
[----:B------:R-:W-:Y:S01]  /*24390*/  IMAD.WIDE R190, R190, 0x4, R236 ;  /* 0x00000004bebe7825 */ /* 0x000fe200078e02ec */
[----:B------:R-:W-:Y:S03]  /*243a0*/  STL [R1+0x52bc], R231 ;  /* 0x0052bce701007387 */ /* 0x000fe60000100800 */
[----:B------:R-:W-:Y:S01]  /*243b0*/  IMAD R186, R235, 0x30, RZ ;  /* 0x00000030ebba7824 */ /* 0x000fe200078e02ff */
[----:B------:R1:W-:Y:S04]  /*243c0*/  LDGSTS.E [R4+0x42800], [R196.64], !P5 ;  /* 0x42800000c4047fae */ /* 0x0003e8000e921844 */
[----:B------:R-:W-:Y:S04]  /*243d0*/  STL [R1+0x52c8], R228 ;  /* 0x0052c8e401007387 */ /* 0x000fe80000100800 */
[----:B------:R1:W-:Y:S01]  /*243e0*/  LDGSTS.E [R4+0x42880], [R194.64], !P5 ;  /* 0x42880000c2047fae */ /* 0x0003e2000e921844 */
[----:B------:R-:W-:-:S02]  /*243f0*/  ISETP.GE.U32.AND P5, PT, R2, 0x7fffffbb, PT ;  /* 0x7fffffbb0200780c */ /* 0x000fc40003fa6070 */
[----:B------:R-:W-:Y:S01]  /*24400*/  IADD3 R2, R234, -0xa, RZ ;  /* 0xfffffff6ea027810 */ /* 0x000fe20007ffe0ff */
[----:B------:R-:W-:Y:S01]  /*24410*/  STL [R1+0x52c4], R229 ;  /* 0x0052c4e501007387 */ /* 0x000fe20000100800 */
[----:B------:R-:W-:-:S03]  /*24420*/  IMAD.WIDE R188, R186, 0x4, R238 ;  /* 0x00000004babc7825 */ /* 0x000fc600078e02ee */
[----:B------:R-:W-:Y:S01]  /*24430*/  STL [R1+0x52d0], R226 ;  /* 0x0052d0e201007387 */ /* 0x000fe20000100800 */
[----:B------:R-:W-:-:S03]  /*24440*/  IMAD R182, R235, 0x34, RZ ;  /* 0x00000034ebb67824 */ /* 0x000fc600078e02ff */
[----:B------:R-:W-:Y:S01]  /*24450*/  STL [R1+0x52cc], R227 ;  /* 0x0052cce301007387 */ /* 0x000fe20000100800 */
[----:B------:R-:W-:-:S03]  /*24460*/  IMAD.WIDE R186, R186, 0x4, R236 ;  /* 0x00000004baba7825 */ /* 0x000fc600078e02ec */
[----:B------:R-:W-:Y:S04]  /*24470*/  STL [R1+0x52d8], R222 ;  /* 0x0052d8de01007387 */ /* 0x000fe80000100800 */
[----:B------:R1:W-:Y:S01]  /*24480*/  LDGSTS.E [R4+0x42c00], [R192.64], !P0 ;  /* 0x42c00000c0047fae */ /* 0x0003e2000c121844 */
[----:B------:R-:W-:-:S03]  /*24490*/  IMAD R178, R235, 0x38, RZ ;  /* 0x00000038ebb27824 */ /* 0x000fc600078e02ff */
[----:B------:R-:W-:Y:S04]  /*244a0*/  STL [R1+0x52d4], R223 ;  /* 0x0052d4df01007387 */ /* 0x000fe80000100800 */
[----:B------:R1:W-:Y:S01]  /*244b0*/  LDGSTS.E [R4+0x42c80], [R190.64], !P0 ;  /* 0x42c80000be047fae */ /* 0x0003e2000c121844 */
[----:B------:R-:W-:Y:S02]  /*244c0*/  ISETP.GE.U32.AND P0, PT, R2, 0x7fffffb7, PT ;  /* 0x7fffffb70200780c */ /* 0x000fe40003f06070 */
[----:B------:R-:W-:Y:S01]  /*244d0*/  IADD3 R2, R234, -0xe, RZ ;  /* 0xfffffff2ea027810 */ /* 0x000fe20007ffe0ff */
[----:B------:R-:W-:Y:S01]  /*244e0*/  STL [R1+0x52e0], R220 ;  /* 0x0052e0dc01007387 */ /* 0x000fe20000100800 */
[----:B------:R-:W-:-:S03]  /*244f0*/  IMAD.WIDE R184, R182, 0x4, R238 ;  /* 0x00000004b6b87825 */ /* 0x000fc600078e02ee */
[----:B------:R-:W-:Y:S01]  /*24500*/  STL [R1+0x52dc], R221 ;  /* 0x0052dcdd01007387 */ /* 0x000fe20000100800 */
[----:B------:R-:W-:-:S03]  /*24510*/  IMAD.WIDE R182, R182, 0x4, R236 ;  /* 0x00000004b6b67825 */ /* 0x000fc600078e02ec */
[----:B------:R-:W-:Y:S01]  /*24520*/  STL [R1+0x52e8], R218 ;  /* 0x0052e8da01007387 */ /* 0x000fe20000100800 */
[----:B------:R-:W-:-:S03]  /*24530*/  IMAD R174, R235, 0x3c, RZ ;  /* 0x0000003cebae7824 */ /* 0x000fc600078e02ff */
[----:B------:R-:W-:Y:S01]  /*24540*/  STL [R1+0x52e4], R219 ;  /* 0x0052e4db01007387 */ /* 0x000fe20000100800 */
[----:B------:R-:W-:-:S03]  /*24550*/  IMAD.WIDE R180, R178, 0x4, R238 ;  /* 0x00000004b2b47825 */ /* 0x000fc600078e02ee */
[----:B------:R1:W-:Y:S01]  /*24560*/  LDGSTS.E [R4+0x43000], [R188.64], !P3 ;  /* 0x43000000bc047fae */ /* 0x0003e2000d921844 */
[----:B------:R-:W-:-:S03]  /*24570*/  IMAD.WIDE R178, R178, 0x4, R236 ;  /* 0x00000004b2b27825 */ /* 0x000fc600078e02ec */
        /* <DEDUP_REMOVED lines=8> */
[----:B------:R-:W-:Y:S04]  /*24600*/  STL [R1+0x52f4], R215 ;  /* 0x0052f4d701007387 */ /* 0x000fe80000100800 */
[----:B------:R-:W-:Y:S04]  /*24610*/  STL [R1+0x5300], R212 ;  /* 0x005300d401007387 */ /* 0x000fe80000100800 */
[----:B------:R1:W-:Y:S04]  /*24620*/  LDGSTS.E [R4+0x43400], [R184.64], !P6 ;  /* 0x43400000b8047fae */ /* 0x0003e8000f121844 */
[----:B------:R-:W-:Y:S04]  /*24630*/  STL [R1+0x52fc], R213 ;  /* 0x0052fcd501007387 */ /* 0x000fe80000100800 */
[----:B------:R1:W-:Y:S01]  /*24640*/  LDGSTS.E [R4+0x43480], [R182.64], !P6 ;  /* 0x43480000b6047fae */ /* 0x0003e2000f121844 */
[----:B------:R-:W-:-:S02]  /*24650*/  ISETP.GE.U32.AND P6, PT, R2, 0x7fffffaf, PT ;  /* 0x7fffffaf0200780c */ /* 0x000fc40003fc6070 */
[----:B------:R-:W-:Y:S01]  /*24660*/  IADD3 R2, R234, -0x1a, RZ ;  /* 0xffffffe6ea027810 */ /* 0x000fe20007ffe0ff */
[----:B------:R-:W-:Y:S01]  /*24670*/  STL [R1+0x5308], R210 ;  /* 0x005308d201007387 */ /* 0x000fe20000100800 */
[----:B------:R-:W-:Y:S01]  /*24680*/  LOP3.LUT R5, R4, 0x20, RZ, 0x3c, !PT ;  /* 0x0000002004057812 */ /* 0x000fe200078e3cff */
[C---:B------:R-:W-:Y:S02]  /*24690*/  IMAD.WIDE R172, R235.reuse, 0x4, R238 ;  /* 0x00000004ebac7825 */ /* 0x040fe400078e02ee */
[----:B------:R-:W-:Y:S04]  /*246a0*/  STL [R1+0x5304], R211 ;  /* 0x005304d301007387 */ /* 0x000fe80000100800 */
[----:B------:R1:W-:Y:S01]  /*246b0*/  LDGSTS.E [R4+0x43800], [R180.64], !P4 ;  /* 0x43800000b4047fae */ /* 0x0003e2000e121844 */
[----:B------:R-:W-:-:S03]  /*246c0*/  IMAD R166, R235, 0x5, RZ ;  /* 0x00000005eba67824 */ /* 0x000fc600078e02ff */
[----:B------:R-:W-:Y:S01]  /*246d0*/  STL [R1+0x5310], R208 ;  /* 0x005310d001007387 */ /* 0x000fe20000100800 */
[----:B------:R-:W-:-:S03]  /*246e0*/  IMAD.WIDE R170, R235, 0x4, R236 ;  /* 0x00000004ebaa7825 */ /* 0x000fc600078e02ec */
[----:B------:R1:W-:Y:S04]  /*246f0*/  LDGSTS.E [R4+0x43880], [R178.64], !P4 ;  /* 0x43880000b2047fae */ /* 0x0003e8000e121844 */
[----:B------:R-:W-:Y:S04]  /*24700*/  STL [R1+0x530c], R209 ;  /* 0x00530cd101007387 */ /* 0x000fe80000100800 */
        /* <DEDUP_REMOVED lines=8> */
[----:B------:R-:W-:-:S03]  /*24790*/  IMAD.WIDE R166, R166, 0x4, R236 ;  /* 0x00000004a6a67825 */ /* 0x000fc600078e02ec */
[----:B------:R-:W-:Y:S01]  /*247a0*/  STL [R1+0x531c], R205 ;  /* 0x00531ccd01007387 */ /* 0x000fe20000100800 */
[----:B------:R-:W-:-:S03]  /*247b0*/  IMAD R162, R235, 0x9, RZ ;  /* 0x00000009eba27824 */ /* 0x000fc600078e02ff */
        /* <DEDUP_REMOVED lines=12> */
[----:B------:R-:W-:Y:S01]  /*24880*/  STL [R1+0x5334], R199 ;  /* 0x005334c701007387 */ /* 0x000fe20000100800 */
[----:B------:R-:W-:-:S03]  /*24890*/  IADD3 R3, R234, -0x16, RZ ;  /* 0xffffffeaea037810 */ /* 0x000fc60007ffe0ff */
[----:B------:R1:W-:Y:S04]  /*248a0*/  LDGSTS.E [R5+0x40500], [R168.64], !P5 ;  /* 0x40500000a8057fae */ /* 0x0003e8000e921844 */
        /* <DEDUP_REMOVED lines=9> */
[----:B------:R-:W-:Y:S01]  /*24940*/  IMAD R154, R235, 0x11, RZ ;  /* 0x00000011eb9a7824 */ /* 0x000fe200078e02ff */
[----:B------:R-:W-:Y:S02]  /*24950*/  ISETP.GE.U32.AND P4, PT, R3, 0x7fffffab, PT ;  /* 0x7fffffab0300780c */ /* 0x000fe40003f86070 */
        /* <DEDUP_REMOVED lines=139> */
[C---:B------:R-:W-:Y:S01]  /*25210*/  IMAD.WIDE R108, R106.reuse, 0x4, R238 ;  /* 0x000000046a6c7825 */ /* 0x040fe200078e02ee */
[----:B------:R-:W-:Y:S02]  /*25220*/  SHF.L.U32 R102, R235, 0x1, RZ ;  /* 0x00000001eb667819 */ /* 0x000fe400000006ff */
        /* <DEDUP_REMOVED lines=12> */
[----:B------:R-:W-:Y:S02]  /*252f0*/  STL [R1+0x5444], R129 ;  /* 0x0054448101007387 */ /* 0x000fe40000100800 */
[----:B------:R-:W-:Y:S02]  /*25300*/  IMAD R98, R235, 0x6, RZ ;  /* 0x00000006eb627824 */ /* 0x000fe400078e02ff */
        /* <DEDUP_REMOVED lines=165> */
[----:B------:R-:W-:-:S03]  /*25d60*/  IMAD R42, R235, 0x3e, RZ ;  /* 0x0000003eeb2a7824 */ /* 0x000fc600078e02ff */
[----:B------:R-:W-:Y:S01]  /*25d70*/  STL [R1+0x555c], R57 ;  /* 0x00555c3901007387 */ /* 0x000fe20000100800 */
[----:B------:R-:W-:-:S03]  /*25d80*/  IMAD.WIDE R48, R46, 0x4, R238 ;  /* 0x000000042e307825 */ /* 0x000fc600078e02ee */
[----:B------:R-:W-:Y:S01]  /*25d90*/  STL [R1+0x5568], R54 ;  /* 0x0055683601007387 */ /* 0x000fe20000100800 */
[----:B------:R-:W-:-:S03]  /*25da0*/  IMAD.WIDE R46, R46, 0x4, R236 ;  /* 0x000000042e2e7825 */ /* 0x000fc600078e02ec */
[----:B------:R-:W-:Y:S04]  /*25db0*/  STL [R1+0x5564], R55 ;  /* 0x0055643701007387 */ /* 0x000fe80000100800 */
        /* <DEDUP_REMOVED lines=9> */
[----:B------:R-:W-:-:S03]  /*25e50*/  IMAD R38, R235, 0x3, RZ ;  /* 0x00000003eb267824 */ /* 0x000fc600078e02ff */
[----:B------:R-:W-:Y:S04]  /*25e60*/  STL [R1+0x5574], R51 ;  /* 0x0055743301007387 */ /* 0x000fe80000100800 */
[----:B------:R2:W-:Y:S04]  /*25e70*/  LDGSTS.E [R3+0x43a00], [R48.64], !P0 ;  /* 0x43a0000030037fae */ /* 0x0005e8000c121844 */
[----:B------:R-:W-:Y:S04]  /*25e80*/  STL [R1+0x5580], R48 ;  /* 0x0055803001007387 */ /* 0x000fe80000100800 */
        /* <DEDUP_REMOVED lines=8> */
[----:B------:R3:W-:Y:S01]  /*25f10*/  LDGSTS.E [R3+0x43e00], [R44.64], !P3 ;  /* 0x43e000002c037fae */ /* 0x0007e2000d921844 */
[----:B------:R-:W-:-:S03]  /*25f20*/  IMAD.WIDE R38, R38, 0x4, R236 ;  /* 0x0000000426267825 */ /* 0x000fc600078e02ec */
[----:B------:R3:W-:Y:S04]  /*25f30*/  STL [R1+0x5590], R44 ;  /* 0x0055902c01007387 */ /* 0x0007e80000100800 */
[----:B------:R2:W-:Y:S01]  /*25f40*/  LDGSTS.E [R3+0x43e80], [R42.64], !P3 ;  /* 0x43e800002a037fae */ /* 0x0005e2000d921844 */
[----:B------:R-:W-:Y:S02]  /*25f50*/  ISETP.GE.U32.AND P3, PT, R2, 0x7fffffa5, PT ;  /* 0x7fffffa50200780c */ /* 0x000fe40003f66070 */
[----:B------:R-:W-:Y:S02]  /*25f60*/  IADD3 R2, R234, -0x20, RZ ;  /* 0xffffffe0ea027810 */ /* 0x000fe40007ffe0ff */
[----:B---3--:R-:W-:Y:S01]  /*25f70*/  LOP3.LUT R44, R4, 0x60, RZ, 0x3c, !PT ;  /* 0x00000060042c7812 */ /* 0x008fe200078e3cff */
[----:B------:R-:W-:-:S04]  /*25f80*/  IMAD.WIDE R36, R34, 0x4, R238 ;  /* 0x0000000422247825 */ /* 0x000fc800078e02ee */
[----:B------:R3:W-:Y:S01]  /*25f90*/  LDGSTS.E [R44+0x40300], [R40.64], !P6 ;  /* 0x40300000282c7fae */ /* 0x0007e2000f121844 */
[----:B------:R-:W-:-:S03]  /*25fa0*/  IMAD.WIDE R34, R34, 0x4, R236 ;  /* 0x0000000422227825 */ /* 0x000fc600078e02ec */
[----:B------:R3:W-:Y:S01]  /*25fb0*/  LDGSTS.E [R44+0x40380], [R38.64], !P6 ;  /* 0x40380000262c7fae */ /* 0x0007e2000f121844 */
[----:B------:R-:W-:Y:S01]  /*25fc0*/  IMAD R30, R235, 0xb, RZ ;  /* 0x0000000beb1e7824 */ /* 0x000fe200078e02ff */
[----:B------:R-:W-:Y:S02]  /*25fd0*/  ISETP.GE.U32.AND P6, PT, R2, 0x7fffffa1, PT ;  /* 0x7fffffa10200780c */ /* 0x000fe40003fc6070 */
[----:B------:R-:W-:Y:S01]  /*25fe0*/  IADD3 R2, R234, -0x24, RZ ;  /* 0xffffffdcea027810 */ /* 0x000fe20007ffe0ff */
[----:B------:R3:W-:Y:S01]  /*25ff0*/  LDGSTS.E [R44+0x40700], [R36.64], !P4 ;  /* 0x40700000242c7fae */ /* 0x0007e2000e121844 */
[----:B------:R-:W-:-:S03]  /*26000*/  IMAD.WIDE R32, R30, 0x4, R238 ;  /* 0x000000041e207825 */ /* 0x000fc600078e02ee */
[----:B------:R-:W-:Y:S01]  /*26010*/  STL [R1+0x558c], R45 ;  /* 0x00558c2d01007387 */ /* 0x000fe20000100800 */
[----:B------:R-:W-:Y:S02]  /*26020*/  IMAD R26, R235, 0xf, RZ ;  /* 0x0000000feb1a7824 */ /* 0x000fe400078e02ff */
[----:B------:R-:W-:Y:S01]  /*26030*/  IMAD.WIDE R30, R30, 0x4, R236 ;  /* 0x000000041e1e7825 */ /* 0x000fe200078e02ec */
        /* <DEDUP_REMOVED lines=65> */
[----:B------:R-:W-:Y:S04]  /*26450*/  STL [R1+0x5600], R16 ;  /* 0x0056001001007387 */ /* 0x000fe80000100800 */
[----:B------:R-:W-:Y:S01]  /*26460*/  STL [R1+0x55fc], R17 ;  /* 0x0055fc1101007387 */ /* 0x000fe20000100800 */
[----:B------:R-:W-:-:S03]  /*26470*/  IMAD.WIDE R6, R6, 0x4, R236 ;  /* 0x0000000406067825 */ /* 0x000fc600078e02ec */
[----:B------:R-:W-:Y:S04]  /*26480*/  STL [R1+0x5608], R14 ;  /* 0x0056080e01007387 */ /* 0x000fe80000100800 */
[----:B------:R3:W-:Y:S04]  /*26490*/  LDGSTS.E [R44+0x41f00], [R12.64], !P6 ;  /* 0x41f000000c2c7fae */ /* 0x0007e8000f121844 */
[----:B------:R-:W-:Y:S04]  /*264a0*/  STL [R1+0x5604], R15 ;  /* 0x0056040f01007387 */ /* 0x000fe80000100800 */
[----:B------:R4:W-:Y:S01]  /*264b0*/  LDGSTS.E [R44+0x41f80], [R10.64], !P6 ;  /* 0x41f800000a2c7fae */ /* 0x0009e2000f121844 */
[----:B------:R-:W-:Y:S01]  /*264c0*/  ISETP.GE.U32.AND P6, PT, R2, 0x7fffff85, PT ;  /* 0x7fffff850200780c */ /* 0x000fe20003fc6070 */
[----:B------:R-:W-:-:S02]  /*264d0*/  IMAD R2, R235, 0x27, RZ ;  /* 0x00000027eb027824 */ /* 0x000fc400078e02ff */
[----:B------:R-:W-:Y:S04]  /*264e0*/  STL [R1+0x5610], R12 ;  /* 0x0056100c01007387 */ /* 0x000fe80000100800 */
[----:B------:R-:W-:Y:S01]  /*264f0*/  STL [R1+0x560c], R13 ;  /* 0x00560c0d01007387 */ /* 0x000fe20000100800 */
[----:B-1----:R-:W-:-:S03]  /*26500*/  IMAD.WIDE R4, R2, 0x4, R238 ;  /* 0x0000000402047825 */ /* 0x002fc600078e02ee */
[----:B------:R-:W-:Y:S04]  /*26510*/  STL [R1+0x5618], R10 ;  /* 0x0056180a01007387 */ /* 0x000fe80000100800 */
[----:B------:R-:W-:Y:S01]  /*26520*/  STL [R1+0x5614], R11 ;  /* 0x0056140b01007387 */ /* 0x000fe20000100800 */
[----:B--2---:R-:W-:-:S03]  /*26530*/  IMAD.WIDE R2, R2, 0x4, R236 ;  /* 0x0000000402027825 */ /* 0x004fc600078e02ec */
[----:B------:R-:W-:Y:S04]  /*26540*/  STL [R1+0x5620], R8 ;  /* 0x0056200801007387 */ /* 0x000fe80000100800 */
[----:B------:R1:W-:Y:S04]  /*26550*/  LDGSTS.E [R44+0x42300], [R8.64], !P4 ;  /* 0x42300000082c7fae */ /* 0x0003e8000e121844 */
[----:B------:R-:W-:Y:S04]  /*26560*/  STL [R1+0x561c], R9 ;  /* 0x00561c0901007387 */ /* 0x000fe80000100800 */
[----:B------:R2:W-:Y:S04]  /*26570*/  LDGSTS.E [R44+0x42380], [R6.64], !P4 ;  /* 0x42380000062c7fae */ /* 0x0005e8000e121844 */
[----:B------:R2:W-:Y:S04]  /*26580*/  STL [R1+0x5628], R6 ;  /* 0x0056280601007387 */ /* 0x0005e80000100800 */
[----:B------:R1:W-:Y:S04]  /*26590*/  STL [R1+0x5624], R7 ;  /* 0x0056240701007387 */ /* 0x0003e80000100800 */
[----:B------:R3:W-:Y:S01]  /*265a0*/  LDGSTS.E [R44+0x42700], [R4.64], !P2 ;  /* 0x42700000042c7fae */ /* 0x0007e2000d121844 */
[----:B--2---:R-:W-:-:S03]  /*265b0*/  IMAD R6, R235, 0x2b, RZ ;  /* 0x0000002beb067824 */ /* 0x004fc600078e02ff */
[----:B------:R-:W-:Y:S01]  /*265c0*/  STL [R1+0x5630], R4 ;  /* 0x0056300401007387 */ /* 0x000fe20000100800 */
[----:B----4-:R-:W-:-:S03]  /*265d0*/  IMAD.WIDE R10, R6, 0x4, R238 ;  /* 0x00000004060a7825 */ /* 0x010fc600078e02ee */
[----:B------:R-:W-:Y:S01]  /*265e0*/  STL [R1+0x562c], R5 ;  /* 0x00562c0501007387 */ /* 0x000fe20000100800 */
[----:B-1----:R-:W-:Y:S01]  /*265f0*/  IADD3 R7, R234, -0x45, RZ ;  /* 0xffffffbbea077810 */ /* 0x002fe20007ffe0ff */
[----:B------:R-:W-:Y:S02]  /*26600*/  IMAD.WIDE R8, R6, 0x4, R236 ;  /* 0x0000000406087825 */ /* 0x000fe400078e02ec */
[----:B------:R1:W-:Y:S04]  /*26610*/  STL [R1+0x5638], R2 ;  /* 0x0056380201007387 */ /* 0x0003e80000100800 */
[----:B------:R1:W-:Y:S04]  /*26620*/  LDGSTS.E [R44+0x42780], [R2.64], !P2 ;  /* 0x42780000022c7fae */ /* 0x0003e8000d121844 */
[----:B------:R2:W-:Y:S01]  /*26630*/  STL [R1+0x5634], R3 ;  /* 0x0056340301007387 */ /* 0x0005e20000100800 */
[----:B------:R-:W-:-:S03]  /*26640*/  ISETP.GE.U32.AND P2, PT, R7, 0x7fffff7c, PT ;  /* 0x7fffff7c0700780c */ /* 0x000fc60003f46070 */
[----:B------:R4:W-:Y:S01]  /*26650*/  LDGSTS.E [R44+0x42b00], [R10.64], !P1 ;  /* 0x42b000000a2c7fae */ /* 0x0009e2000c921844 */
[----:B-1----:R-:W-:-:S03]  /*26660*/  IADD3 R2, R234, -0x49, RZ ;  /* 0xffffffb7ea027810 */ /* 0x002fc60007ffe0ff */
[----:B------:R1:W-:Y:S01]  /*26670*/  LDGSTS.E [R44+0x42b80], [R8.64], !P1 ;  /* 0x42b80000082c7fae */ /* 0x0003e2000c921844 */
[C---:B--2---:R-:W-:Y:S01]  /*26680*/  IMAD R3, R235.reuse, 0x2f, RZ ;  /* 0x0000002feb037824 */ /* 0x044fe200078e02ff */
[----:B------:R-:W-:Y:S01]  /*26690*/  ISETP.GE.U32.AND P1, PT, R2, 0x7fffff78, PT ;  /* 0x7fffff780200780c */ /* 0x000fe20003f26070 */
[----:B------:R-:W-:Y:S02]  /*266a0*/  IMAD R2, R235, 0x33, RZ ;  /* 0x00000033eb027824 */ /* 0x000fe400078e02ff */
[C---:B------:R-:W-:Y:S01]  /*266b0*/  IMAD.WIDE R6, R3.reuse, 0x4, R238 ;  /* 0x0000000403067825 */ /* 0x040fe200078e02ee */
[----:B------:R4:W-:Y:S03]  /*266c0*/  STL.64 [R1+0x228], R10 ;  /* 0x0002280a01007387 */ /* 0x0009e60000100a00 */
[----:B---3--:R-:W-:Y:S01]  /*266d0*/  IMAD.WIDE R4, R3, 0x4, R236 ;  /* 0x0000000403047825 */ /* 0x008fe200078e02ec */
[----:B------:R-:W-:Y:S01]  /*266e0*/  IADD3 R3, R234, -0x4d, RZ ;  /* 0xffffffb3ea037810 */ /* 0x000fe20007ffe0ff */
[----:B------:R1:W-:Y:S04]  /*266f0*/  STL.64 [R1+0x230], R8 ;  /* 0x0002300801007387 */ /* 0x0003e80000100a00 */
[----:B------:R2:W-:Y:S01]  /*26700*/  LDGSTS.E [R44+0x42f00], [R6.64], !P5 ;  /* 0x42f00000062c7fae */ /* 0x0005e2000e921844 */
[----:B----4-:R-:W-:-:S03]  /*26710*/  IMAD.WIDE R10, R2, 0x4, R238 ;  /* 0x00000004020a7825 */ /* 0x010fc600078e02ee */
[----:B------:R2:W-:Y:S04]  /*26720*/  STL.64 [R1+0x238], R6 ;  /* 0x0002380601007387 */ /* 0x0005e80000100a00 */
[----:B------:R3:W-:Y:S01]  /*26730*/  LDGSTS.E [R44+0x42f80], [R4.64], !P5 ;  /* 0x42f80000042c7fae */ /* 0x0007e2000e921844 */
[----:B-1----:R-:W-:Y:S01]  /*26740*/  IMAD.WIDE R8, R2, 0x4, R236 ;  /* 0x0000000402087825 */ /* 0x002fe200078e02ec */
[----:B------:R-:W-:Y:S02]  /*26750*/  ISETP.GE.U32.AND P5, PT, R3, 0x7fffff74, PT ;  /* 0x7fffff740300780c */ /* 0x000fe40003fa6070 */
[----:B------:R3:W-:Y:S01]  /*26760*/  STL.64 [R1+0x240], R4 ;  /* 0x0002400401007387 */ /* 0x0007e20000100a00 */
[----:B------:R-:W-:-:S03]  /*26770*/  IMAD R3, R235, 0x37, RZ ;  /* 0x00000037eb037824 */ /* 0x000fc600078e02ff */
[----:B------:R1:W-:Y:S01]  /*26780*/  LDGSTS.E [R44+0x43300], [R10.64], !P0 ;  /* 0x433000000a2c7fae */ /* 0x0003e2000c121844 */
[----:B--2---:R-:W-:-:S03]  /*26790*/  IMAD R6, R235, 0x3b, RZ ;  /* 0x0000003beb067824 */ /* 0x004fc600078e02ff */
[----:B------:R1:W-:Y:S01]  /*267a0*/  STL.64 [R1+0x248], R10 ;  /* 0x0002480a01007387 */ /* 0x0003e20000100a00 */
[----:B---3--:R-:W-:-:S03]  /*267b0*/  IADD3 R4, R234, -0x40, RZ ;  /* 0xffffffc0ea047810 */ /* 0x008fc60007ffe0ff */
[----:B------:R2:W-:Y:S01]  /*267c0*/  LDGSTS.E [R44+0x43380], [R8.64], !P0 ;  /* 0x43380000082c7fae */ /* 0x0005e2000c121844 */
[----:B------:R-:W-:Y:S01]  /*267d0*/  ISETP.GE.U32.AND P0, PT, R4, 0x7fffff81, PT ;  /* 0x7fffff810400780c */ /* 0x000fe20003f06070 */
[----:B------:R-:W-:-:S04]  /*267e0*/  IMAD.WIDE R4, R3, 0x4, R236 ;  /* 0x0000000403047825 */ /* 0x000fc800078e02ec */
[--C-:B-1----:R-:W-:Y:S01]  /*267f0*/  IMAD.WIDE R10, R3, 0x4, R238.reuse ;  /* 0x00000004030a7825 */ /* 0x102fe200078e02ee */
[----:B------:R2:W-:Y:S04]  /*26800*/  STL.64 [R1+0x250], R8 ;  /* 0x0002500801007387 */ /* 0x0005e80000100a00 */
[----:B------:R-:W-:Y:S04]  /*26810*/  STL.64 [R1+0x258], R10 ;  /* 0x0002580a01007387 */ /* 0x000fe80000100a00 */
[----:B------:R1:W-:Y:S01]  /*26820*/  STL.64 [R1+0x260], R4 ;  /* 0x0002600401007387 */ /* 0x0003e20000100a00 */
[----:B--2---:R-:W-:-:S03]  /*26830*/  IMAD.WIDE R8, R6, 0x4, R238 ;  /* 0x0000000406087825 */ /* 0x004fc600078e02ee */
[----:B------:R-:W2:Y:S01]  /*26840*/  LDL.LU R231, [R1+0x384] ;  /* 0x0003840001e77983 */ /* 0x000ea20000300800 */
[----:B------:R-:W-:-:S03]  /*26850*/  IMAD.WIDE R6, R6, 0x4, R236 ;  /* 0x0000000406067825 */ /* 0x000fc600078e02ec */
[----:B------:R-:W-:Y:S04]  /*26860*/  STL.64 [R1+0x268], R8 ;  /* 0x0002680801007387 */ /* 0x000fe80000100a00 */
[----:B------:R-:W3:Y:S04]  /*26870*/  LDL.LU R219, [R1+0x600] ;  /* 0x0006000001db7983 */ /* 0x000ee80000300800 */
[----:B------:R-:W-:Y:S04]  /*26880*/  STL.64 [R1+0x270], R6 ;  /* 0x0002700601007387 */ /* 0x000fe80000100a00 */
[----:B------:R-:W4:Y:S04]  /*26890*/  LDL.LU R230, [R1+0x620] ;  /* 0x0006200001e67983 */ /* 0x000f280000300800 */
[----:B------:R-:W3:Y:S04]  /*268a0*/  LDL.LU R218, [R1+0x640] ;  /* 0x0006400001da7983 */ /* 0x000ee80000300800 */
[----:B------:R-:W3:Y:S04]  /*268b0*/  LDL.LU R221, [R1+0x660] ;  /* 0x0006600001dd7983 */ /* 0x000ee80000300800 */
[----:B------:R-:W3:Y:S04]  /*268c0*/  LDL.LU R229, [R1+0x680] ;  /* 0x0006800001e57983 */ /* 0x000ee80000300800 */
[----:B------:R-:W3:Y:S04]  /*268d0*/  LDL.LU R222, [R1+0x6a0] ;  /* 0x0006a00001de7983 */ /* 0x000ee80000300800 */
[----:B------:R-:W3:Y:S04]  /*268e0*/  LDL.LU R233, [R1+0x6c0] ;  /* 0x0006c00001e97983 */ /* 0x000ee80000300800 */
[----:B------:R-:W3:Y:S01]  /*268f0*/  LDL.LU R232, [R1+0x6e0] ;  /* 0x0006e00001e87983 */ /* 0x000ee20000300800 */
[----:B------:R-:W-:-:S03]  /*26900*/  IMAD R2, R235, 0x3f, RZ ;  /* 0x0000003feb027824 */ /* 0x000fc600078e02ff */
[----:B------:R1:W-:Y:S04]  /*26910*/  LDGSTS.E [R44+0x43700], [R10.64], !P3 ;  /* 0x437000000a2c7fae */ /* 0x0003e8000d921844 */
[----:B------:R1:W-:Y:S01]  /*26920*/  LDGSTS.E [R44+0x43780], [R4.64], !P3 ;  /* 0x43780000042c7fae */ /* 0x0003e2000d921844 */
[----:B------:R-:W-:-:S03]  /*26930*/  IADD3 R42, R234, -0x41, RZ ;  /* 0xffffffbfea2a7810 */ /* 0x000fc60007ffe0ff */
[----:B------:R-:W-:Y:S01]  /*26940*/  STL [R1+0x5640], R238 ;  /* 0x005640ee01007387 */ /* 0x000fe20000100800 */
[----:B------:R-:W-:-:S03]  /*26950*/  IADD3 R3, R234, -0x51, RZ ;  /* 0xffffffafea037810 */ /* 0x000fc60007ffe0ff */
[----:B------:R-:W-:Y:S01]  /*26960*/  STL [R1+0x563c], R239 ;  /* 0x00563cef01007387 */ /* 0x000fe20000100800 */
[----:B-1----:R-:W-:-:S03]  /*26970*/  IMAD.WIDE R4, R2, 0x4, R238 ;  /* 0x0000000402047825 */ /* 0x002fc600078e02ee */
[----:B------:R1:W-:Y:S04]  /*26980*/  LDGSTS.E [R44+0x43b00], [R8.64], !P6 ;  /* 0x43b00000082c7fae */ /* 0x0003e8000f121844 */
[----:B------:R-:W-:Y:S04]  /*26990*/  STL.64 [R1+0x278], R4 ;  /* 0x0002780401007387 */ /* 0x000fe80000100a00 */
[----:B------:R-:W3:Y:S01]  /*269a0*/  LDL.LU R234, [R1+0x700] ;  /* 0x0007000001ea7983 */ /* 0x000ee20000300800 */
[----:B------:R-:W-:Y:S01]  /*269b0*/  ISETP.GE.U32.AND P3, PT, R3, 0x7fffff70, PT ;  /* 0x7fffff700300780c */ /* 0x000fe20003f66070 */
[----:B------:R-:W-:-:S02]  /*269c0*/  IMAD.WIDE R2, R2, 0x4, R236 ;  /* 0x0000000402027825 */ /* 0x000fc400078e02ec */
[----:B------:R-:W3:Y:S04]  /*269d0*/  LDL.LU R227, [R1+0x720] ;  /* 0x0007200001e37983 */ /* 0x000ee80000300800 */
[----:B------:R-:W-:Y:S04]  /*269e0*/  STL [R1+0x5648], R236 ;  /* 0x005648ec01007387 */ /* 0x000fe80000100800 */
[----:B------:R2:W-:Y:S04]  /*269f0*/  STL.64 [R1+0x390], R2 ;  /* 0x0003900201007387 */ /* 0x0005e80000100a00 */
[----:B------:R-:W-:Y:S04]  /*26a00*/  STL [R1+0x5644], R237 ;  /* 0x005644ed01007387 */ /* 0x000fe80000100800 */
[----:B------:R-:W3:Y:S04]  /*26a10*/  LDL.LU R235, [R1+0x740] ;  /* 0x0007400001eb7983 */ /* 0x000ee80000300800 */
[----:B------:R-:W3:Y:S04]  /*26a20*/  LDL.LU R220, [R1+0x760] ;  /* 0x0007600001dc7983 */ /* 0x000ee80000300800 */
[----:B------:R-:W3:Y:S04]  /*26a30*/  LDL.LU R228, [R1+0x780] ;  /* 0x0007800001e47983 */ /* 0x000ee80000300800 */
[----:B------:R-:W3:Y:S04]  /*26a40*/  LDL.LU R223, [R1+0x7a0] ;  /* 0x0007a00001df7983 */ /* 0x000ee80000300800 */
[----:B------:R-:W3:Y:S04]  /*26a50*/  LDL.LU R226, [R1+0x7c0] ;  /* 0x0007c00001e27983 */ /* 0x000ee80000300800 */
[----:B------:R1:W-:Y:S04]  /*26a60*/  LDGSTS.E [R44+0x43b80], [R6.64], !P6 ;  /* 0x43b80000062c7fae */ /* 0x0003e8000f121844 */
[----:B------:R3:W-:Y:S04]  /*26a70*/  LDGSTS.E [R44+0x43f00], [R4.64], !P0 ;  /* 0x43f00000042c7fae */ /* 0x0007e8000c121844 */
[----:B------:R2:W-:Y:S02]  /*26a80*/  LDGSTS.E [R44+0x43f80], [R2.64], !P0 ;  /* 0x43f80000022c7fae */ /* 0x0005e4000c121844 */
[----:B--2---:R-:W-:-:S02]  /*26a90*/  IMAD R2, R231, c[0x0][0x190], RZ ;  /* 0x00006400e7027a24 */ /* 0x004fc400078e02ff */
[----:B------:R-:W2:Y:S04]  /*26aa0*/  LDL.LU R231, [R1+0x7e0] ;  /* 0x0007e00001e77983 */ /* 0x000ea80000300800 */
[----:B------:R4:W-:Y:S02]  /*26ab0*/  STL [R1+0x384], R2 ;  /* 0x0003840201007387 */ /* 0x0009e40000100800 */
[----:B----4-:R-:W-:Y:S02]  /*26ac0*/  IMAD R2, R230, c[0x0][0x190], RZ ;  /* 0x00006400e6027a24 */ /* 0x010fe400078e02ff */
[----:B------:R-:W4:Y:S01]  /*26ad0*/  LDL.LU R230, [R1+0x800] ;  /* 0x0008000001e67983 */ /* 0x000f220000300800 */
[----:B---3--:R-:W-:-:S03]  /*26ae0*/  IMAD R4, R218, c[0x0][0x190], RZ ;  /* 0x00006400da047a24 */ /* 0x008fc600078e02ff */
[----:B------:R3:W-:Y:S04]  /*26af0*/  STL [R1+0x600], R2 ;  /* 0x0006000201007387 */ /* 0x0007e80000100800 */
[----:B------:R-:W-:Y:S01]  /*26b00*/  STL [R1+0xef4], R4 ;  /* 0x000ef40401007387 */ /* 0x000fe20000100800 */
[----:B------:R-:W-:-:S03]  /*26b10*/  IMAD R3, R229, c[0x0][0x190], RZ ;  /* 0x00006400e5037a24 */ /* 0x000fc600078e02ff */
[----:B------:R-:W4:Y:S01]  /*26b20*/  LDL.LU R229, [R1+0x820] ;  /* 0x0008200001e57983 */ /* 0x000f220000300800 */
[----:B---3--:R-:W-:-:S05]  /*26b30*/  IMAD R2, R221, c[0x0][0x190], RZ ;  /* 0x00006400dd027a24 */ /* 0x008fca00078e02ff */
[----:B------:R3:W-:Y:S04]  /*26b40*/  STL [R1+0xef0], R2 ;  /* 0x000ef00201007387 */ /* 0x0007e80000100800 */
[----:B------:R1:W-:Y:S01]  /*26b50*/  STL [R1+0xe44], R3 ;  /* 0x000e440301007387 */ /* 0x0003e20000100800 */
[----:B---3--:R-:W-:Y:S02]  /*26b60*/  IMAD R2, R222, c[0x0][0x190], RZ ;  /* 0x00006400de027a24 */ /* 0x008fe400078e02ff */
[----:B-1----:R-:W-:Y:S02]  /*26b70*/  IMAD R3, R233, c[0x0][0x190], RZ ;  /* 0x00006400e9037a24 */ /* 0x002fe400078e02ff */
[----:B------:R-:W3:Y:S04]  /*26b80*/  LDL.LU R233, [R1+0x420] ;  /* 0x0004200001e97983 */ /* 0x000ee80000300800 */
[----:B------:R1:W-:Y:S04]  /*26b90*/  STL [R1+0xe40], R2 ;  /* 0x000e400201007387 */ /* 0x0003e80000100800 */
[----:B------:R1:W-:Y:S04]  /*26ba0*/  STL [R1+0xe3c], R3 ;  /* 0x000e3c0301007387 */ /* 0x0003e80000100800 */
[----:B------:R-:W3:Y:S01]  /*26bb0*/  LDL.LU R215, [R1+0x440] ;  /* 0x0004400001d77983 */ /* 0x000ee20000300800 */
[----:B-1----:R-:W-:-:S03]  /*26bc0*/  IMAD R2, R232, c[0x0][0x190], RZ ;  /* 0x00006400e8027a24 */ /* 0x002fc600078e02ff */
[----:B------:R-:W3:Y:S04]  /*26bd0*/  LDL.LU R214, [R1+0x460] ;  /* 0x0004600001d67983 */ /* 0x000ee80000300800 */
[----:B------:R1:W-:Y:S04]  /*26be0*/  STL [R1+0xe38], R2 ;  /* 0x000e380201007387 */ /* 0x0003e80000100800 */
[----:B------:R-:W3:Y:S01]  /*26bf0*/  LDL.LU R232, [R1+0x480] ;  /* 0x0004800001e87983 */ /* 0x000ee20000300800 */
[----:B------:R-:W-:-:S03]  /*26c00*/  IMAD R3, R234, c[0x0][0x190], RZ ;  /* 0x00006400ea037a24 */ /* 0x000fc600078e02ff */
[----:B------:R-:W3:Y:S01]  /*26c10*/  LDL.LU R234, [R1+0x4a0] ;  /* 0x0004a00001ea7983 */ /* 0x000ee20000300800 */
[----:B-1----:R-:W-:-:S03]  /*26c20*/  IMAD R2, R227, c[0x0][0x190], RZ ;  /* 0x00006400e3027a24 */ /* 0x002fc600078e02ff */
[----:B------:R1:W-:Y:S04]  /*26c30*/  STL [R1+0xcd4], R3 ;  /* 0x000cd40301007387 */ /* 0x0003e80000100800 */
[----:B------:R-:W3:Y:S04]  /*26c40*/  LDL.LU R217, [R1+0x4c0] ;  /* 0x0004c00001d97983 */ /* 0x000ee80000300800 */
[----:B------:R-:W3:Y:S04]  /*26c50*/  LDL.LU R222, [R1+0x4e0] ;  /* 0x0004e00001de7983 */ /* 0x000ee80000300800 */
[----:B------:R1:W-:Y:S04]  /*26c60*/  STL [R1+0xcd0], R2 ;  /* 0x000cd00201007387 */ /* 0x0003e80000100800 */
[----:B------:R-:W3:Y:S01]  /*26c70*/  LDL.LU R227, [R1+0x524] ;  /* 0x0005240001e37983 */ /* 0x000ee20000300800 */
[----:B-1----:R-:W-:-:S02]  /*26c80*/  IMAD R3, R220, c[0x0][0x190], RZ ;  /* 0x00006400dc037a24 */ /* 0x002fc400078e02ff */
[----:B------:R-:W-:Y:S02]  /*26c90*/  IMAD R2, R235, c[0x0][0x190], RZ ;  /* 0x00006400eb027a24 */ /* 0x000fe400078e02ff */
[----:B------:R-:W3:Y:S04]  /*26ca0*/  LDL.LU R235, [R1+0x544] ;  /* 0x0005440001eb7983 */ /* 0x000ee80000300800 */
[----:B------:R1:W-:Y:S04]  /*26cb0*/  STL [R1+0xcc4], R2 ;  /* 0x000cc40201007387 */ /* 0x0003e80000100800 */
[----:B------:R-:W3:Y:S01]  /*26cc0*/  LDL.LU R220, [R1+0x564] ;  /* 0x0005640001dc7983 */ /* 0x000ee20000300800 */
[----:B-1----:R-:W-:-:S03]  /*26cd0*/  IMAD R2, R228, c[0x0][0x190], RZ ;  /* 0x00006400e4027a24 */ /* 0x002fc600078e02ff */
[----:B------:R1:W-:Y:S04]  /*26ce0*/  STL [R1+0xcc0], R3 ;  /* 0x000cc00301007387 */ /* 0x0003e80000100800 */
[----:B------:R-:W3:Y:S04]  /*26cf0*/  LDL.LU R228, [R1+0x584] ;  /* 0x0005840001e47983 */ /* 0x000ee80000300800 */
[----:B------:R1:W-:Y:S02]  /*26d00*/  STL [R1+0xb74], R2 ;  /* 0x000b740201007387 */ /* 0x0003e40000100800 */
[----:B-1----:R-:W-:-:S02]  /*26d10*/  IMAD R3, R223, c[0x0][0x190], RZ ;  /* 0x00006400df037a24 */ /* 0x002fc400078e02ff */
[----:B------:R-:W3:Y:S01]  /*26d20*/  LDL.LU R216, [R1+0x5a4] ;  /* 0x0005a40001d87983 */ /* 0x000ee20000300800 */
[----:B------:R-:W-:-:S03]  /*26d30*/  IMAD R2, R226, c[0x0][0x190], RZ ;  /* 0x00006400e2027a24 */ /* 0x000fc600078e02ff */
[----:B------:R-:W-:Y:S04]  /*26d40*/  STL [R1+0xb70], R3 ;  /* 0x000b700301007387 */ /* 0x000fe80000100800 */
[----:B------:R-:W3:Y:S01]  /*26d50*/  LDL.LU R226, [R1+0x5c4] ;  /* 0x0005c40001e27983 */ /* 0x000ee20000300800 */
[----:B------:R-:W-:-:S03]  /*26d60*/  IMAD R236, R219, c[0x0][0x190], RZ ;  /* 0x00006400dbec7a24 */ /* 0x000fc600078e02ff */
[----:B------:R2:W-:Y:S04]  /*26d70*/  STL [R1+0xb34], R2 ;  /* 0x000b340201007387 */ /* 0x0005e80000100800 */
[----:B------:R-:W3:Y:S01]  /*26d80*/  LDL.LU R219, [R1+0x5e4] ;  /* 0x0005e40001db7983 */ /* 0x000ee20000300800 */
[----:B--2---:R-:W-:-:S03]  /*26d90*/  IMAD R2, R231, c[0x0][0x190], RZ ;  /* 0x00006400e7027a24 */ /* 0x004fc600078e02ff */
[----:B------:R-:W2:Y:S04]  /*26da0*/  LDL.LU R231, [R1+0x604] ;  /* 0x0006040001e77983 */ /* 0x000ea80000300800 */
[----:B------:R4:W-:Y:S04]  /*26db0*/  STL [R1+0x8cc], R2 ;  /* 0x0008cc0201007387 */ /* 0x0009e80000100800 */
[----:B------:R-:W2:Y:S04]  /*26dc0*/  LDL.LU R218, [R1+0x644] ;  /* 0x0006440001da7983 */ /* 0x000ea80000300800 */
[----:B------:R-:W2:Y:S01]  /*26dd0*/  LDL.LU R221, [R1+0x664] ;  /* 0x0006640001dd7983 */ /* 0x000ea20000300800 */
[----:B----4-:R-:W-:-:S05]  /*26de0*/  IMAD R2, R230, c[0x0][0x190], RZ ;  /* 0x00006400e6027a24 */ /* 0x010fca00078e02ff */
[----:B------:R1:W-:Y:S04]  /*26df0*/  STL [R1+0x8c8], R2 ;  /* 0x0008c80201007387 */ /* 0x0003e80000100800 */
[----:B------:R-:W4:Y:S04]  /*26e00*/  LDL.LU R230, [R1+0x684] ;  /* 0x0006840001e67983 */ /* 0x000f280000300800 */
[----:B------:R-:W4:Y:S01]  /*26e10*/  LDL.LU R223, [R1+0x6a4] ;  /* 0x0006a40001df7983 */ /* 0x000f220000300800 */
[----:B-1----:R-:W-:-:S03]  /*26e20*/  IMAD R2, R229, c[0x0][0x190], RZ ;  /* 0x00006400e5027a24 */ /* 0x002fc600078e02ff */
[----:B------:R-:W4:Y:S04]  /*26e30*/  LDL.LU R229, [R1+0x6c4] ;  /* 0x0006c40001e57983 */ /* 0x000f280000300800 */
[----:B------:R3:W-:Y:S02]  /*26e40*/  STL [R1+0x8c4], R2 ;  /* 0x0008c40201007387 */ /* 0x0007e40000100800 */
[----:B---3--:R-:W-:Y:S02]  /*26e50*/  IMAD R2, R233, c[0x0][0x190], RZ ;  /* 0x00006400e9027a24 */ /* 0x008fe400078e02ff */
[----:B------:R-:W3:Y:S04]  /*26e60*/  LDL.LU R233, [R1+0x6e4] ;  /* 0x0006e40001e97983 */ /* 0x000ee80000300800 */
[----:B------:R1:W-:Y:S01]  /*26e70*/  STL [R1+0x660], R2 ;  /* 0x0006600201007387 */ /* 0x0003e20000100800 */
[----:B------:R-:W-:-:S05]  /*26e80*/  IMAD R4, R215, c[0x0][0x190], RZ ;  /* 0x00006400d7047a24 */ /* 0x000fca00078e02ff */
[----:B------:R-:W-:Y:S01]  /*26e90*/  STL [R1+0x6a0], R4 ;  /* 0x0006a00401007387 */ /* 0x000fe20000100800 */
[----:B-1----:R-:W-:Y:S02]  /*26ea0*/  IMAD R2, R214, c[0x0][0x190], RZ ;  /* 0x00006400d6027a24 */ /* 0x002fe400078e02ff */
[----:B------:R-:W-:Y:S02]  /*26eb0*/  IMAD R3, R232, c[0x0][0x190], RZ ;  /* 0x00006400e8037a24 */ /* 0x000fe400078e02ff */
[----:B------:R-:W3:Y:S04]  /*26ec0*/  LDL.LU R232, [R1+0x704] ;  /* 0x0007040001e87983 */ /* 0x000ee80000300800 */
[----:B------:R1:W-:Y:S04]  /*26ed0*/  STL [R1+0x6e0], R2 ;  /* 0x0006e00201007387 */ /* 0x0003e80000100800 */
[----:B------:R1:W-:Y:S02]  /*26ee0*/  STL [R1+0x8c0], R3 ;  /* 0x0008c00301007387 */ /* 0x0003e40000100800 */
[----:B-1----:R-:W-:-:S02]  /*26ef0*/  IMAD R2, R234, c[0x0][0x190], RZ ;  /* 0x00006400ea027a24 */ /* 0x002fc400078e02ff */
[----:B------:R-:W3:Y:S01]  /*26f00*/  LDL.LU R234, [R1+0x724] ;  /* 0x0007240001ea7983 */ /* 0x000ee20000300800 */
[----:B------:R-:W-:-:S03]  /*26f10*/  IMAD R4, R217, c[0x0][0x190], RZ ;  /* 0x00006400d9047a24 */ /* 0x000fc600078e02ff */
[----:B------:R1:W-:Y:S01]  /*26f20*/  STL [R1+0x8bc], R2 ;  /* 0x0008bc0201007387 */ /* 0x0003e20000100800 */
[----:B------:R-:W-:-:S03]  /*26f30*/  IMAD R3, R227, c[0x0][0x190], RZ ;  /* 0x00006400e3037a24 */ /* 0x000fc600078e02ff */
[----:B------:R-:W-:Y:S01]  /*26f40*/  STL [R1+0x8b8], R4 ;  /* 0x0008b80401007387 */ /* 0x000fe20000100800 */
[----:B-1----:R-:W-:-:S03]  /*26f50*/  IMAD R2, R222, c[0x0][0x190], RZ ;  /* 0x00006400de027a24 */ /* 0x002fc600078e02ff */
[----:B------:R-:W3:Y:S04]  /*26f60*/  LDL.LU R222, [R1+0x764] ;  /* 0x0007640001de7983 */ /* 0x000ee80000300800 */
[----:B------:R1:W-:Y:S04]  /*26f70*/  STL [R1+0x8b4], R2 ;  /* 0x0008b40201007387 */ /* 0x0003e80000100800 */
[----:B------:R1:W-:Y:S04]  /*26f80*/  STL [R1+0x620], R3 ;  /* 0x0006200301007387 */ /* 0x0003e80000100800 */
[----:B------:R-:W3:Y:S01]  /*26f90*/  LDL.LU R227, [R1+0x784] ;  /* 0x0007840001e37983 */ /* 0x000ee20000300800 */
[----:B-1----:R-:W-:-:S03]  /*26fa0*/  IMAD R2, R235, c[0x0][0x190], RZ ;  /* 0x00006400eb027a24 */ /* 0x002fc600078e02ff */
[----:B------:R-:W3:Y:S01]  /*26fb0*/  LDL.LU R235, [R1+0x7a4] ;  /* 0x0007a40001eb7983 */ /* 0x000ee20000300800 */
[----:B------:R-:W-:-:S03]  /*26fc0*/  IMAD R3, R220, c[0x0][0x190], RZ ;  /* 0x00006400dc037a24 */ /* 0x000fc600078e02ff */
[----:B------:R1:W-:Y:S04]  /*26fd0*/  STL [R1+0x640], R2 ;  /* 0x0006400201007387 */ /* 0x0003e80000100800 */
[----:B------:R-:W3:Y:S01]  /*26fe0*/  LDL.LU R220, [R1+0x7c4] ;  /* 0x0007c40001dc7983 */ /* 0x000ee20000300800 */
[----:B-1----:R-:W-:-:S03]  /*26ff0*/  IMAD R2, R228, c[0x0][0x190], RZ ;  /* 0x00006400e4027a24 */ /* 0x002fc600078e02ff */
[----:B------:R1:W-:Y:S04]  /*27000*/  STL [R1+0x680], R3 ;  /* 0x0006800301007387 */ /* 0x0003e80000100800 */
[----:B------:R-:W3:Y:S04]  /*27010*/  LDL.LU R228, [R1+0x7e4] ;  /* 0x0007e40001e47983 */ /* 0x000ee80000300800 */
[----:B------:R1:W-:Y:S02]  /*27020*/  STL [R1+0x6c0], R2 ;  /* 0x0006c00201007387 */ /* 0x0003e40000100800 */
[----:B-1----:R-:W-:-:S02]  /*27030*/  IMAD R3, R216, c[0x0][0x190], RZ ;  /* 0x00006400d8037a24 */ /* 0x002fc400078e02ff */
[----:B------:R-:W-:Y:S02]  /*27040*/  IMAD R2, R226, c[0x0][0x190], RZ ;  /* 0x00006400e2027a24 */ /* 0x000fe400078e02ff */
[----:B------:R-:W3:Y:S04]  /*27050*/  LDL.LU R226, [R1+0x804] ;  /* 0x0008040001e27983 */ /* 0x000ee80000300800 */
[----:B------:R1:W-:Y:S04]  /*27060*/  STL [R1+0x8b0], R3 ;  /* 0x0008b00301007387 */ /* 0x0003e80000100800 */
[----:B------:R2:W-:Y:S01]  /*27070*/  STL [R1+0x89c], R2 ;  /* 0x00089c0201007387 */ /* 0x0005e20000100800 */
[----:B-1----:R-:W-:-:S02]  /*27080*/  IMAD R3, R219, c[0x0][0x190], RZ ;  /* 0x00006400db037a24 */ /* 0x002fc400078e02ff */
[----:B--2---:R-:W-:Y:S02]  /*27090*/  IMAD R2, R231, c[0x0][0x190], RZ ;  /* 0x00006400e7027a24 */ /* 0x004fe400078e02ff */
[----:B------:R-:W2:Y:S04]  /*270a0*/  LDL.LU R231, [R1+0x444] ;  /* 0x0004440001e77983 */ /* 0x000ea80000300800 */
[----:B------:R-:W-:Y:S01]  /*270b0*/  STL [R1+0x898], R3 ;  /* 0x0008980301007387 */ /* 0x000fe20000100800 */
[----:B------:R-:W-:-:S03]  /*270c0*/  IMAD R4, R218, c[0x0][0x190], RZ ;  /* 0x00006400da047a24 */ /* 0x000fc600078e02ff */
[----:B------:R1:W-:Y:S04]  /*270d0*/  STL [R1+0x894], R2 ;  /* 0x0008940201007387 */ /* 0x0003e80000100800 */
[----:B------:R-:W-:Y:S01]  /*270e0*/  STL [R1+0x564], R4 ;  /* 0x0005640401007387 */ /* 0x000fe20000100800 */
[----:B-1----:R-:W-:Y:S02]  /*270f0*/  IMAD R2, R221, c[0x0][0x190], RZ ;  /* 0x00006400dd027a24 */ /* 0x002fe400078e02ff */
[----:B----4-:R-:W-:Y:S02]  /*27100*/  IMAD R3, R230, c[0x0][0x190], RZ ;  /* 0x00006400e6037a24 */ /* 0x010fe400078e02ff */
[----:B------:R-:W4:Y:S04]  /*27110*/  LDL.LU R230, [R1+0x464] ;  /* 0x0004640001e67983 */ /* 0x000f280000300800 */
[----:B------:R1:W-:Y:S04]  /*27120*/  STL [R1+0x5a4], R2 ;  /* 0x0005a40201007387 */ /* 0x0003e80000100800 */
[----:B------:R1:W-:Y:S02]  /*27130*/  STL [R1+0x5e4], R3 ;  /* 0x0005e40301007387 */ /* 0x0003e40000100800 */
[----:B-1----:R-:W-:-:S02]  /*27140*/  IMAD R2, R223, c[0x0][0x190], RZ ;  /* 0x00006400df027a24 */ /* 0x002fc400078e02ff */
[----:B------:R-:W-:Y:S02]  /*27150*/  IMAD R3, R229, c[0x0][0x190], RZ ;  /* 0x00006400e5037a24 */ /* 0x000fe400078e02ff */
[----:B------:R-:W4:Y:S04]  /*27160*/  LDL.LU R229, [R1+0x484] ;  /* 0x0004840001e57983 */ /* 0x000f280000300800 */
[----:B------:R3:W-:Y:S04]  /*27170*/  STL [R1+0x644], R2 ;  /* 0x0006440201007387 */ /* 0x0007e80000100800 */
[----:B------:R1:W-:Y:S04]  /*27180*/  STL [R1+0x890], R3 ;  /* 0x0008900301007387 */ /* 0x0003e80000100800 */
[----:B------:R-:W4:Y:S01]  /*27190*/  LDL.LU R215, [R1+0x4a4] ;  /* 0x0004a40001d77983 */ /* 0x000f220000300800 */
[----:B---3--:R-:W-:-:S03]  /*271a0*/  IMAD R2, R233, c[0x0][0x190], RZ ;  /* 0x00006400e9027a24 */ /* 0x008fc600078e02ff */
[----:B------:R-:W3:Y:S04]  /*271b0*/  LDL.LU R214, [R1+0x4e4] ;  /* 0x0004e40001d67983 */ /* 0x000ee80000300800 */
[----:B------:R1:W-:Y:S04]  /*271c0*/  STL [R1+0x88c], R2 ;  /* 0x00088c0201007387 */ /* 0x0003e80000100800 */
[----:B------:R-:W3:Y:S01]  /*271d0*/  LDL.LU R233, [R1+0x508] ;  /* 0x0005080001e97983 */ /* 0x000ee20000300800 */
[----:B-1----:R-:W-:-:S03]  /*271e0*/  IMAD R3, R232, c[0x0][0x190], RZ ;  /* 0x00006400e8037a24 */ /* 0x002fc600078e02ff */
[----:B------:R-:W3:Y:S04]  /*271f0*/  LDL.LU R232, [R1+0x528] ;  /* 0x0005280001e87983 */ /* 0x000ee80000300800 */
[----:B------:R-:W-:Y:S04]  /*27200*/  STL [R1+0x888], R3 ;  /* 0x0008880301007387 */ /* 0x000fe80000100800 */
[----:B------:R-:W3:Y:S04]  /*27210*/  LDL.LU R217, [R1+0x548] ;  /* 0x0005480001d97983 */ /* 0x000ee80000300800 */
[----:B------:R-:W3:Y:S01]  /*27220*/  LDL.LU R223, [R1+0x588] ;  /* 0x0005880001df7983 */ /* 0x000ee20000300800 */
[----:B------:R-:W-:-:S05]  /*27230*/  IMAD R2, R234, c[0x0][0x190], RZ ;  /* 0x00006400ea027a24 */ /* 0x000fca00078e02ff */
[----:B------:R1:W-:Y:S04]  /*27240*/  STL [R1+0x884], R2 ;  /* 0x0008840201007387 */ /* 0x0003e80000100800 */
[----:B------:R-:W3:Y:S01]  /*27250*/  LDL.LU R234, [R1+0x5a8] ;  /* 0x0005a80001ea7983 */ /* 0x000ee20000300800 */
[----:B-1----:R-:W-:-:S03]  /*27260*/  IMAD R2, R222, c[0x0][0x190], RZ ;  /* 0x00006400de027a24 */ /* 0x002fc600078e02ff */
[----:B------:R-:W3:Y:S04]  /*27270*/  LDL.LU R222, [R1+0x5c8] ;  /* 0x0005c80001de7983 */ /* 0x000ee80000300800 */
[----:B------:R1:W-:Y:S01]  /*27280*/  STL [R1+0x544], R2 ;  /* 0x0005440201007387 */ /* 0x0003e20000100800 */
[----:B------:R-:W-:-:S03]  /*27290*/  IMAD R3, R227, c[0x0][0x190], RZ ;  /* 0x00006400e3037a24 */ /* 0x000fc600078e02ff */
[----:B------:R-:W3:Y:S01]  /*272a0*/  LDL.LU R227, [R1+0x5e8] ;  /* 0x0005e80001e37983 */ /* 0x000ee20000300800 */
[----:B-1----:R-:W-:-:S03]  /*272b0*/  IMAD R2, R235, c[0x0][0x190], RZ ;  /* 0x00006400eb027a24 */ /* 0x002fc600078e02ff */
[----:B------:R1:W-:Y:S04]  /*272c0*/  STL [R1+0x584], R3 ;  /* 0x0005840301007387 */ /* 0x0003e80000100800 */
[----:B------:R-:W3:Y:S04]  /*272d0*/  LDL.LU R235, [R1+0x628] ;  /* 0x0006280001eb7983 */ /* 0x000ee80000300800 */
[----:B------:R1:W-:Y:S02]  /*272e0*/  STL [R1+0x5c4], R2 ;  /* 0x0005c40201007387 */ /* 0x0003e40000100800 */
[----:B-1----:R-:W-:-:S02]  /*272f0*/  IMAD R3, R220, c[0x0][0x190], RZ ;  /* 0x00006400dc037a24 */ /* 0x002fc400078e02ff */
[----:B------:R-:W3:Y:S04]  /*27300*/  LDL.LU R216, [R1+0x648] ;  /* 0x0006480001d87983 */ /* 0x000ee80000300800 */
[----:B------:R-:W-:Y:S01]  /*27310*/  STL [R1+0x604], R3 ;  /* 0x0006040301007387 */ /* 0x000fe20000100800 */
[----:B------:R-:W-:-:S03]  /*27320*/  IMAD R2, R228, c[0x0][0x190], RZ ;  /* 0x00006400e4027a24 */ /* 0x000fc600078e02ff */
[----:B------:R-:W3:Y:S04]  /*27330*/  LDL.LU R228, [R1+0x668] ;  /* 0x0006680001e47983 */ /* 0x000ee80000300800 */
[----:B------:R1:W-:Y:S04]  /*27340*/  STL [R1+0x880], R2 ;  /* 0x0008800201007387 */ /* 0x0003e80000100800 */
[----:B------:R-:W3:Y:S01]  /*27350*/  LDL.LU R219, [R1+0x688] ;  /* 0x0006880001db7983 */ /* 0x000ee20000300800 */
[----:B-1----:R-:W-:-:S03]  /*27360*/  IMAD R2, R226, c[0x0][0x190], RZ ;  /* 0x00006400e2027a24 */ /* 0x002fc600078e02ff */
[----:B------:R-:W3:Y:S04]  /*27370*/  LDL.LU R226, [R1+0x6c8] ;  /* 0x0006c80001e27983 */ /* 0x000ee80000300800 */
[----:B------:R2:W-:Y:S04]  /*27380*/  STL [R1+0x87c], R2 ;  /* 0x00087c0201007387 */ /* 0x0005e80000100800 */
[----:B------:R-:W3:Y:S04]  /*27390*/  LDL.LU R218, [R1+0x6e8] ;  /* 0x0006e80001da7983 */ /* 0x000ee80000300800 */
[----:B------:R-:W3:Y:S01]  /*273a0*/  LDL.LU R221, [R1+0x708] ;  /* 0x0007080001dd7983 */ /* 0x000ee20000300800 */
[----:B--2---:R-:W-:-:S05]  /*273b0*/  IMAD R2, R231, c[0x0][0x190], RZ ;  /* 0x00006400e7027a24 */ /* 0x004fca00078e02ff */
[----:B------:R4:W-:Y:S04]  /*273c0*/  STL [R1+0x878], R2 ;  /* 0x0008780201007387 */ /* 0x0009e80000100800 */
[----:B------:R-:W2:Y:S04]  /*273d0*/  LDL.LU R231, [R1+0x728] ;  /* 0x0007280001e77983 */ /* 0x000ea80000300800 */
[----:B------:R-:W2:Y:S01]  /*273e0*/  LDL.LU R220, [R1+0x768] ;  /* 0x0007680001dc7983 */ /* 0x000ea20000300800 */
[----:B----4-:R-:W-:-:S03]  /*273f0*/  IMAD R2, R230, c[0x0][0x190], RZ ;  /* 0x00006400e6027a24 */ /* 0x010fc600078e02ff */
[----:B------:R-:W4:Y:S04]  /*27400*/  LDL.LU R230, [R1+0x788] ;  /* 0x0007880001e67983 */ /* 0x000f280000300800 */
[----:B------:R1:W-:Y:S02]  /*27410*/  STL [R1+0x874], R2 ;  /* 0x0008740201007387 */ /* 0x0003e40000100800 */
[----:B-1----:R-:W-:Y:S02]  /*27420*/  IMAD R2, R229, c[0x0][0x190], RZ ;  /* 0x00006400e5027a24 */ /* 0x002fe400078e02ff */
[----:B------:R-:W4:Y:S04]  /*27430*/  LDL.LU R229, [R1+0x7a8] ;  /* 0x0007a80001e57983 */ /* 0x000f280000300800 */
[----:B------:R3:W-:Y:S01]  /*27440*/  STL [R1+0x870], R2 ;  /* 0x0008700201007387 */ /* 0x0007e20000100800 */
[----:B------:R-:W-:-:S02]  /*27450*/  IMAD R4, R215, c[0x0][0x190], RZ ;  /* 0x00006400d7047a24 */ /* 0x000fc400078e02ff */
[----:B---3--:R-:W-:-:S03]  /*27460*/  IMAD R2, R214, c[0x0][0x190], RZ ;  /* 0x00006400d6027a24 */ /* 0x008fc600078e02ff */
[----:B------:R-:W-:Y:S01]  /*27470*/  STL [R1+0x86c], R4 ;  /* 0x00086c0401007387 */ /* 0x000fe20000100800 */
[----:B------:R-:W-:-:S03]  /*27480*/  IMAD R3, R233, c[0x0][0x190], RZ ;  /* 0x00006400e9037a24 */ /* 0x000fc600078e02ff */
[----:B------:R-:W3:Y:S04]  /*27490*/  LDL.LU R233, [R1+0x7c8] ;  /* 0x0007c80001e97983 */ /* 0x000ee80000300800 */
[----:B------:R1:W-:Y:S04]  /*274a0*/  STL [R1+0x868], R2 ;  /* 0x0008680201007387 */ /* 0x0003e80000100800 */
[----:B------:R1:W-:Y:S02]  /*274b0*/  STL [R1+0x864], R3 ;  /* 0x0008640301007387 */ /* 0x0003e40000100800 */
[----:B-1----:R-:W-:-:S02]  /*274c0*/  IMAD R2, R232, c[0x0][0x190], RZ ;  /* 0x00006400e8027a24 */ /* 0x002fc400078e02ff */
[----:B------:R-:W3:Y:S01]  /*274d0*/  LDL.LU R232, [R1+0x808] ;  /* 0x0008080001e87983 */ /* 0x000ee20000300800 */
[----:B------:R-:W-:-:S03]  /*274e0*/  IMAD R4, R217, c[0x0][0x190], RZ ;  /* 0x00006400d9047a24 */ /* 0x000fc600078e02ff */
[----:B------:R1:W-:Y:S04]  /*274f0*/  STL [R1+0x860], R2 ;  /* 0x0008600201007387 */ /* 0x0003e80000100800 */
[----:B------:R-:W-:Y:S01]  /*27500*/  STL [R1+0x85c], R4 ;  /* 0x00085c0401007387 */ /* 0x000fe20000100800 */
[----:B------:R-:W-:-:S03]  /*27510*/  IMAD R3, R234, c[0x0][0x190], RZ ;  /* 0x00006400ea037a24 */ /* 0x000fc600078e02ff */
[----:B------:R-:W3:Y:S01]  /*27520*/  LDL.LU R234, [R1+0x828] ;  /* 0x0008280001ea7983 */ /* 0x000ee20000300800 */
[----:B-1----:R-:W-:-:S05]  /*27530*/  IMAD R2, R223, c[0x0][0x190], RZ ;  /* 0x00006400df027a24 */ /* 0x002fca00078e02ff */
[----:B------:R1:W-:Y:S04]  /*27540*/  STL [R1+0x858], R2 ;  /* 0x0008580201007387 */ /* 0x0003e80000100800 */
[----:B------:R1:W-:Y:S04]  /*27550*/  STL [R1+0x854], R3 ;  /* 0x0008540301007387 */ /* 0x0003e80000100800 */
[----:B------:R-:W3:Y:S01]  /*27560*/  LDL.LU R223, [R1+0x428] ;  /* 0x0004280001df7983 */ /* 0x000ee20000300800 */
[----:B-1----:R-:W-:-:S03]  /*27570*/  IMAD R2, R222, c[0x0][0x190], RZ ;  /* 0x00006400de027a24 */ /* 0x002fc600078e02ff */
[----:B------:R-:W3:Y:S01]  /*27580*/  LDL.LU R222, [R1+0x448] ;  /* 0x0004480001de7983 */ /* 0x000ee20000300800 */
[----:B------:R-:W-:-:S03]  /*27590*/  IMAD R3, R227, c[0x0][0x190], RZ ;  /* 0x00006400e3037a24 */ /* 0x000fc600078e02ff */
[----:B------:R1:W-:Y:S04]  /*275a0*/  STL [R1+0x850], R2 ;  /* 0x0008500201007387 */ /* 0x0003e80000100800 */
[----:B------:R-:W3:Y:S04]  /*275b0*/  LDL.LU R227, [R1+0x468] ;  /* 0x0004680001e37983 */ /* 0x000ee80000300800 */
[----:B------:R1:W-:Y:S02]  /*275c0*/  STL [R1+0x84c], R3 ;  /* 0x00084c0301007387 */ /* 0x0003e40000100800 */
[----:B-1----:R-:W-:-:S02]  /*275d0*/  IMAD R2, R235, c[0x0][0x190], RZ ;  /* 0x00006400eb027a24 */ /* 0x002fc400078e02ff */
[----:B------:R-:W3:Y:S04]  /*275e0*/  LDL.LU R235, [R1+0x488] ;  /* 0x0004880001eb7983 */ /* 0x000ee80000300800 */
[----:B------:R1:W-:Y:S01]  /*275f0*/  STL [R1+0x848], R2 ;  /* 0x0008480201007387 */ /* 0x0003e20000100800 */
[----:B------:R-:W-:Y:S02]  /*27600*/  IMAD R3, R216, c[0x0][0x190], RZ ;  /* 0x00006400d8037a24 */ /* 0x000fe400078e02ff */
[----:B-1----:R-:W-:Y:S02]  /*27610*/  IMAD R2, R228, c[0x0][0x190], RZ ;  /* 0x00006400e4027a24 */ /* 0x002fe400078e02ff */
[----:B------:R-:W3:Y:S04]  /*27620*/  LDL.LU R228, [R1+0x4a8] ;  /* 0x0004a80001e47983 */ /* 0x000ee80000300800 */
[----:B------:R1:W-:Y:S04]  /*27630*/  STL [R1+0x844], R3 ;  /* 0x0008440301007387 */ /* 0x0003e80000100800 */
[----:B------:R1:W-:Y:S02]  /*27640*/  STL [R1+0x840], R2 ;  /* 0x0008400201007387 */ /* 0x0003e40000100800 */
[----:B-1----:R-:W-:-:S02]  /*27650*/  IMAD R3, R219, c[0x0][0x190], RZ ;  /* 0x00006400db037a24 */ /* 0x002fc400078e02ff */
[----:B------:R-:W-:Y:S02]  /*27660*/  IMAD R2, R226, c[0x0][0x190], RZ ;  /* 0x00006400e2027a24 */ /* 0x000fe400078e02ff */
[----:B------:R-:W3:Y:S01]  /*27670*/  LDL.LU R226, [R1+0x4c8] ;  /* 0x0004c80001e27983 */ /* 0x000ee20000300800 */
[----:B------:R-:W-:-:S03]  /*27680*/  IMAD R4, R218, c[0x0][0x190], RZ ;  /* 0x00006400da047a24 */ /* 0x000fc600078e02ff */
[----:B------:R-:W-:Y:S04]  /*27690*/  STL [R1+0x83c], R3 ;  /* 0x00083c0301007387 */ /* 0x000fe80000100800 */
[----:B------:R1:W-:Y:S04]  /*276a0*/  STL [R1+0x838], R2 ;  /* 0x0008380201007387 */ /* 0x0003e80000100800 */
[----:B------:R-:W-:Y:S01]  /*276b0*/  STL [R1+0x834], R4 ;  /* 0x0008340401007387 */ /* 0x000fe20000100800 */
[----:B-1----:R-:W-:Y:S02]  /*276c0*/  IMAD R2, R221, c[0x0][0x190], RZ ;  /* 0x00006400dd027a24 */ /* 0x002fe400078e02ff */
[----:B--2---:R-:W-:-:S02]  /*276d0*/  IMAD R3, R231, c[0x0][0x190], RZ ;  /* 0x00006400e7037a24 */ /* 0x004fc400078e02ff */
[----:B------:R-:W2:Y:S04]  /*276e0*/  LDL.LU R231, [R1+0x50c] ;  /* 0x00050c0001e77983 */ /* 0x000ea80000300800 */
[----:B------:R1:W-:Y:S04]  /*276f0*/  STL [R1+0x804], R2 ;  /* 0x0008040201007387 */ /* 0x0003e80000100800 */
[----:B------:R4:W-:Y:S01]  /*27700*/  STL [R1+0x800], R3 ;  /* 0x0008000301007387 */ /* 0x0009e20000100800 */
[----:B-1----:R-:W-:Y:S02]  /*27710*/  IMAD R2, R220, c[0x0][0x190], RZ ;  /* 0x00006400dc027a24 */ /* 0x002fe400078e02ff */
[----:B----4-:R-:W-:-:S02]  /*27720*/  IMAD R3, R230, c[0x0][0x190], RZ ;  /* 0x00006400e6037a24 */ /* 0x010fc400078e02ff */
[----:B------:R-:W4:Y:S04]  /*27730*/  LDL.LU R230, [R1+0x52c] ;  /* 0x00052c0001e67983 */ /* 0x000f280000300800 */
[----:B------:R1:W-:Y:S04]  /*27740*/  STL [R1+0x7e4], R2 ;  /* 0x0007e40201007387 */ /* 0x0003e80000100800 */
[----:B------:R3:W-:Y:S04]  /*27750*/  STL [R1+0x7e0], R3 ;  /* 0x0007e00301007387 */ /* 0x0007e80000100800 */
[----:B------:R-:W4:Y:S01]  /*27760*/  LDL.LU R215, [R1+0x54c] ;  /* 0x00054c0001d77983 */ /* 0x000f220000300800 */
[----:B-1----:R-:W-:-:S03]  /*27770*/  IMAD R2, R229, c[0x0][0x190], RZ ;  /* 0x00006400e5027a24 */ /* 0x002fc600078e02ff */
[----:B------:R-:W4:Y:S04]  /*27780*/  LDL.LU R214, [R1+0x56c] ;  /* 0x00056c0001d67983 */ /* 0x000f280000300800 */
[----:B------:R1:W-:Y:S04]  /*27790*/  STL [R1+0x7c4], R2 ;  /* 0x0007c40201007387 */ /* 0x0003e80000100800 */
[----:B------:R-:W4:Y:S01]  /*277a0*/  LDL.LU R229, [R1+0x5ac] ;  /* 0x0005ac0001e57983 */ /* 0x000f220000300800 */
[----:B---3--:R-:W-:-:S03]  /*277b0*/  IMAD R3, R233, c[0x0][0x190], RZ ;  /* 0x00006400e9037a24 */ /* 0x008fc600078e02ff */
[----:B------:R-:W3:Y:S04]  /*277c0*/  LDL.LU R233, [R1+0x5cc] ;  /* 0x0005cc0001e97983 */ /* 0x000ee80000300800 */
[----:B------:R-:W-:Y:S04]  /*277d0*/  STL [R1+0x7c0], R3 ;  /* 0x0007c00301007387 */ /* 0x000fe80000100800 */
[----:B------:R-:W3:Y:S04]  /*277e0*/  LDL.LU R217, [R1+0x5ec] ;  /* 0x0005ec0001d97983 */ /* 0x000ee80000300800 */
[----:B------:R-:W3:Y:S01]  /*277f0*/  LDL.LU R221, [R1+0x60c] ;  /* 0x00060c0001dd7983 */ /* 0x000ee20000300800 */
[----:B-1----:R-:W-:-:S05]  /*27800*/  IMAD R2, R232, c[0x0][0x190], RZ ;  /* 0x00006400e8027a24 */ /* 0x002fca00078e02ff */
[----:B------:R1:W-:Y:S04]  /*27810*/  STL [R1+0x7a8], R2 ;  /* 0x0007a80201007387 */ /* 0x0003e80000100800 */
[----:B------:R-:W3:Y:S01]  /*27820*/  LDL.LU R232, [R1+0x66c] ;  /* 0x00066c0001e87983 */ /* 0x000ee20000300800 */
[----:B-1----:R-:W-:-:S03]  /*27830*/  IMAD R2, R234, c[0x0][0x190], RZ ;  /* 0x00006400ea027a24 */ /* 0x002fc600078e02ff */
[----:B------:R-:W3:Y:S04]  /*27840*/  LDL.LU R234, [R1+0x68c] ;  /* 0x00068c0001ea7983 */ /* 0x000ee80000300800 */
[----:B------:R1:W-:Y:S04]  /*27850*/  STL [R1+0x7a4], R2 ;  /* 0x0007a40201007387 */ /* 0x0003e80000100800 */
[----:B------:R-:W3:Y:S01]  /*27860*/  LDL.LU R220, [R1+0x6ac] ;  /* 0x0006ac0001dc7983 */ /* 0x000ee20000300800 */
[----:B------:R-:W-:Y:S02]  /*27870*/  IMAD R3, R223, c[0x0][0x190], RZ ;  /* 0x00006400df037a24 */ /* 0x000fe400078e02ff */
        /* <DEDUP_REMOVED lines=16> */
[----:B-1----:R-:W-:-:S05]  /*27980*/  IMAD R2, R226, c[0x0][0x190], RZ ;  /* 0x00006400e2027a24 */ /* 0x002fca00078e02ff */
[----:B------:R2:W-:Y:S04]  /*27990*/  STL [R1+0x7a0], R2 ;  /* 0x0007a00201007387 */ /* 0x0005e80000100800 */
[----:B------:R-:W3:Y:S04]  /*279a0*/  LDL.LU R227, [R1+0x80c] ;  /* 0x00080c0001e37983 */ /* 0x000ee80000300800 */
[----:B------:R-:W3:Y:S01]  /*279b0*/  LDL.LU R226, [R1+0x82c] ;  /* 0x00082c0001e27983 */ /* 0x000ee20000300800 */
[----:B--2---:R-:W-:-:S03]  /*279c0*/  IMAD R2, R231, c[0x0][0x190], RZ ;  /* 0x00006400e7027a24 */ /* 0x004fc600078e02ff */
[----:B------:R-:W2:Y:S04]  /*279d0*/  LDL.LU R231, [R1+0x824] ;  /* 0x0008240001e77983 */ /* 0x000ea80000300800 */
[----:B------:R4:W-:Y:S02]  /*279e0*/  STL [R1+0x684], R2 ;  /* 0x0006840201007387 */ /* 0x0009e40000100800 */
[----:B----4-:R-:W-:Y:S02]  /*279f0*/  IMAD R2, R230, c[0x0][0x190], RZ ;  /* 0x00006400e6027a24 */ /* 0x010fe400078e02ff */
[----:B------:R-:W4:Y:S04]  /*27a00*/  LDL.LU R230, [R1+0x81c] ;  /* 0x00081c0001e67983 */ /* 0x000f280000300800 */
[----:B------:R1:W-:Y:S01]  /*27a10*/  STL [R1+0x6c4], R2 ;  /* 0x0006c40201007387 */ /* 0x0003e20000100800 */
[----:B------:R-:W-:-:S02]  /*27a20*/  IMAD R4, R215, c[0x0][0x190], RZ ;  /* 0x00006400d7047a24 */ /* 0x000fc400078e02ff */
[----:B-1----:R-:W-:-:S03]  /*27a30*/  IMAD R2, R214, c[0x0][0x190], RZ ;  /* 0x00006400d6027a24 */ /* 0x002fc600078e02ff */
[----:B------:R-:W-:Y:S01]  /*27a40*/  STL [R1+0x6e4], R4 ;  /* 0x0006e40401007387 */ /* 0x000fe20000100800 */
[----:B------:R-:W-:-:S03]  /*27a50*/  IMAD R3, R229, c[0x0][0x190], RZ ;  /* 0x00006400e5037a24 */ /* 0x000fc600078e02ff */
[----:B------:R-:W4:Y:S04]  /*27a60*/  LDL.LU R229, [R1+0x818] ;  /* 0x0008180001e57983 */ /* 0x000f280000300800 */
[----:B------:R3:W-:Y:S04]  /*27a70*/  STL [R1+0x6e8], R2 ;  /* 0x0006e80201007387 */ /* 0x0007e80000100800 */
[----:B------:R-:W-:Y:S01]  /*27a80*/  STL [R1+0x788], R3 ;  /* 0x0007880301007387 */ /* 0x000fe20000100800 */
[----:B---3--:R-:W-:-:S03]  /*27a90*/  IMAD R2, R233, c[0x0][0x190], RZ ;  /* 0x00006400e9027a24 */ /* 0x008fc600078e02ff */
[----:B------:R-:W3:Y:S01]  /*27aa0*/  LDL.LU R233, [R1+0x814] ;  /* 0x0008140001e97983 */ /* 0x000ee20000300800 */
[----:B------:R-:W-:-:S03]  /*27ab0*/  IMAD R4, R217, c[0x0][0x190], RZ ;  /* 0x00006400d9047a24 */ /* 0x000fc600078e02ff */
[----:B------:R1:W-:Y:S04]  /*27ac0*/  STL [R1+0x784], R2 ;  /* 0x0007840201007387 */ /* 0x0003e80000100800 */
[----:B------:R-:W-:Y:S01]  /*27ad0*/  STL [R1+0x780], R4 ;  /* 0x0007800401007387 */ /* 0x000fe20000100800 */
[----:B-1----:R-:W-:Y:S02]  /*27ae0*/  IMAD R2, R221, c[0x0][0x190], RZ ;  /* 0x00006400dd027a24 */ /* 0x002fe400078e02ff */
[----:B------:R-:W-:Y:S02]  /*27af0*/  IMAD R3, R232, c[0x0][0x190], RZ ;  /* 0x00006400e8037a24 */ /* 0x000fe400078e02ff */
        /* <DEDUP_REMOVED lines=17> */
[----:B------:R1:W-:Y:S02]  /*27c10*/  STL [R1+0x724], R2 ;  /* 0x0007240201007387 */ /* 0x0003e40000100800 */
[----:B-1----:R-:W-:-:S02]  /*27c20*/  IMAD R3, R219, c[0x0][0x190], RZ ;  /* 0x00006400db037a24 */ /* 0x002fc400078e02ff */
[----:B------:R-:W-:Y:S02]  /*27c30*/  IMAD R2, R228, c[0x0][0x190], RZ ;  /* 0x00006400e4027a24 */ /* 0x000fe400078e02ff */
[----:B------:R-:W3:Y:S01]  /*27c40*/  LDL.LU R228, [R1+0x7dc] ;  /* 0x0007dc0001e47983 */ /* 0x000ee20000300800 */
[----:B------:R-:W-:-:S03]  /*27c50*/  IMAD R4, R218, c[0x0][0x190], RZ ;  /* 0x00006400da047a24 */ /* 0x000fc600078e02ff */
[----:B------:R1:W-:Y:S04]  /*27c60*/  STL [R1+0x720], R3 ;  /* 0x0007200301007387 */ /* 0x0003e80000100800 */
[----:B------:R1:W-:Y:S02]  /*27c70*/  STL [R1+0x70c], R2 ;  /* 0x00070c0201007387 */ /* 0x0003e40000100800 */
[----:B-1----:R-:W-:Y:S02]  /*27c80*/  IMAD R3, R223, c[0x0][0x190], RZ ;  /* 0x00006400df037a24 */ /* 0x002fe400078e02ff */
[----:B------:R-:W-:Y:S01]  /*27c90*/  STL [R1+0x60c], R4 ;  /* 0x00060c0401007387 */ /* 0x000fe20000100800 */
[----:B------:R-:W-:-:S03]  /*27ca0*/  IMAD R2, R227, c[0x0][0x190], RZ ;  /* 0x00006400e3027a24 */ /* 0x000fc600078e02ff */
[----:B------:R-:W3:Y:S04]  /*27cb0*/  LDL.LU R227, [R1+0x7d8] ;  /* 0x0007d80001e37983 */ /* 0x000ee80000300800 */
[----:B------:R1:W-:Y:S04]  /*27cc0*/  STL [R1+0x68c], R3 ;  /* 0x00068c0301007387 */ /* 0x0003e80000100800 */
[----:B------:R2:W-:Y:S01]  /*27cd0*/  STL [R1+0x6ac], R2 ;  /* 0x0006ac0201007387 */ /* 0x0005e20000100800 */
[----:B-1----:R-:W-:Y:S02]  /*27ce0*/  IMAD R3, R226, c[0x0][0x190], RZ ;  /* 0x00006400e2037a24 */ /* 0x002fe400078e02ff */
[----:B--2---:R-:W-:-:S02]  /*27cf0*/  IMAD R2, R231, c[0x0][0x190], RZ ;  /* 0x00006400e7027a24 */ /* 0x004fc400078e02ff */
[----:B------:R-:W2:Y:S04]  /*27d00*/  LDL.LU R231, [R1+0x7d4] ;  /* 0x0007d40001e77983 */ /* 0x000ea80000300800 */
[----:B------:R-:W-:Y:S04]  /*27d10*/  STL [R1+0x708], R3 ;  /* 0x0007080301007387 */ /* 0x000fe80000100800 */
[----:B------:R1:W-:Y:S04]  /*27d20*/  STL [R1+0x7c8], R2 ;  /* 0x0007c80201007387 */ /* 0x0003e80000100800 */
[----:B------:R-:W2:Y:S01]  /*27d30*/  LDL.LU R223, [R1+0x7d0] ;  /* 0x0007d00001df7983 */ /* 0x000ea20000300800 */
[----:B----4-:R-:W-:-:S03]  /*27d40*/  IMAD R43, R230, c[0x0][0x190], RZ ;  /* 0x00006400e62b7a24 */ /* 0x010fc600078e02ff */
[----:B------:R-:W4:Y:S04]  /*27d50*/  LDL.LU R230, [R1+0x7bc] ;  /* 0x0007bc0001e67983 */ /* 0x000f280000300800 */
[----:B------:R-:W-:Y:S04]  /*27d60*/  STL [R1+0x57b0], R43 ;  /* 0x0057b02b01007387 */ /* 0x000fe80000100800 */
[----:B------:R-:W4:Y:S01]  /*27d70*/  LDL.LU R226, [R1+0x7b8] ;  /* 0x0007b80001e27983 */ /* 0x000f220000300800 */
[----:B------:R-:W-:-:S03]  /*27d80*/  IMAD R44, R229, c[0x0][0x190], RZ ;  /* 0x00006400e52c7a24 */ /* 0x000fc600078e02ff */
[----:B------:R-:W4:Y:S01]  /*27d90*/  LDL.LU R229, [R1+0x7b4] ;  /* 0x0007b40001e57983 */ /* 0x000f220000300800 */
[----:B---3--:R-:W-:-:S03]  /*27da0*/  IMAD R45, R233, c[0x0][0x190], RZ ;  /* 0x00006400e92d7a24 */ /* 0x008fc600078e02ff */
[----:B------:R-:W3:Y:S04]  /*27db0*/  LDL.LU R233, [R1+0x7b0] ;  /* 0x0007b00001e97983 */ /* 0x000ee80000300800 */
[----:B------:R-:W-:Y:S01]  /*27dc0*/  STL.64 [R1+0x5750], R44 ;  /* 0x0057502c01007387 */ /* 0x000fe20000100a00 */
[----:B-1----:R-:W-:-:S03]  /*27dd0*/  IMAD R2, R232, c[0x0][0x190], RZ ;  /* 0x00006400e8027a24 */ /* 0x002fc600078e02ff */
[----:B------:R-:W3:Y:S04]  /*27de0*/  LDL.LU R232, [R1+0x7ac] ;  /* 0x0007ac0001e87983 */ /* 0x000ee80000300800 */
[----:B------:R1:W-:Y:S01]  /*27df0*/  STL [R1+0x5ec], R2 ;  /* 0x0005ec0201007387 */ /* 0x0003e20000100800 */
[----:B------:R-:W-:-:S03]  /*27e00*/  IMAD R47, R234, c[0x0][0x190], RZ ;  /* 0x00006400ea2f7a24 */ /* 0x000fc600078e02ff */
[----:B------:R-:W3:Y:S01]  /*27e10*/  LDL.LU R234, [R1+0x79c] ;  /* 0x00079c0001ea7983 */ /* 0x000ee20000300800 */
[----:B------:R-:W-:-:S05]  /*27e20*/  IMAD R46, R221, c[0x0][0x190], RZ ;  /* 0x00006400dd2e7a24 */ /* 0x000fca00078e02ff */
[----:B------:R-:W-:Y:S04]  /*27e30*/  STL.64 [R1+0x5758], R46 ;  /* 0x0057582e01007387 */ /* 0x000fe80000100a00 */
[----:B------:R-:W3:Y:S04]  /*27e40*/  LDL.LU R219, [R1+0x798] ;  /* 0x0007980001db7983 */ /* 0x000ee80000300800 */
[----:B------:R-:W3:Y:S01]  /*27e50*/  LDL.LU R218, [R1+0x794] ;  /* 0x0007940001da7983 */ /* 0x000ee20000300800 */
[----:B-1----:R-:W-:-:S05]  /*27e60*/  IMAD R2, R222, c[0x0][0x190], RZ ;  /* 0x00006400de027a24 */ /* 0x002fca00078e02ff */
[----:B------:R1:W-:Y:S01]  /*27e70*/  STL [R1+0x5e8], R2 ;  /* 0x0005e80201007387 */ /* 0x0003e20000100800 */
[----:B------:R-:W-:-:S03]  /*27e80*/  IMAD R48, R220, c[0x0][0x190], RZ ;  /* 0x00006400dc307a24 */ /* 0x000fc600078e02ff */
[----:B------:R-:W3:Y:S01]  /*27e90*/  LDL.LU R221, [R1+0x790] ;  /* 0x0007900001dd7983 */ /* 0x000ee20000300800 */
[----:B-1----:R-:W-:-:S03]  /*27ea0*/  IMAD R2, R235, c[0x0][0x190], RZ ;  /* 0x00006400eb027a24 */ /* 0x002fc600078e02ff */
[----:B------:R-:W3:Y:S04]  /*27eb0*/  LDL.LU R235, [R1+0x78c] ;  /* 0x00078c0001eb7983 */ /* 0x000ee80000300800 */
[----:B------:R1:W-:Y:S04]  /*27ec0*/  STL [R1+0x74c], R2 ;  /* 0x00074c0201007387 */ /* 0x0003e80000100800 */
[----:B------:R-:W3:Y:S01]  /*27ed0*/  LDL.LU R220, [R1+0x77c] ;  /* 0x00077c0001dc7983 */ /* 0x000ee20000300800 */
[----:B------:R-:W-:-:S03]  /*27ee0*/  IMAD R49, R228, c[0x0][0x190], RZ ;  /* 0x00006400e4317a24 */ /* 0x000fc600078e02ff */
[----:B------:R-:W3:Y:S04]  /*27ef0*/  LDL.LU R228, [R1+0x778] ;  /* 0x0007780001e47983 */ /* 0x000ee80000300800 */
[----:B------:R-:W-:Y:S04]  /*27f00*/  STL.64 [R1+0x5760], R48 ;  /* 0x0057603001007387 */ /* 0x000fe80000100a00 */
[----:B------:R-:W3:Y:S01]  /*27f10*/  LDL.LU R222, [R1+0x774] ;  /* 0x0007740001de7983 */ /* 0x000ee20000300800 */
[----:B------:R-:W-:-:S03]  /*27f20*/  IMAD R50, R227, c[0x0][0x190], RZ ;  /* 0x00006400e3327a24 */ /* 0x000fc600078e02ff */
[----:B------:R-:W3:Y:S01]  /*27f30*/  LDL.LU R227, [R1+0x770] ;  /* 0x0007700001e37983 */ /* 0x000ee20000300800 */
[----:B--2---:R-:W-:-:S03]  /*27f40*/  IMAD R51, R231, c[0x0][0x190], RZ ;  /* 0x00006400e7337a24 */ /* 0x004fc600078e02ff */
[----:B------:R-:W2:Y:S04]  /*27f50*/  LDL.LU R231, [R1+0x75c] ;  /* 0x00075c0001e77983 */ /* 0x000ea80000300800 */
[----:B------:R-:W-:Y:S01]  /*27f60*/  STL.64 [R1+0x5768], R50 ;  /* 0x0057683201007387 */ /* 0x000fe20000100a00 */
[----:B-1----:R-:W-:Y:S02]  /*27f70*/  IMAD R2, R223, c[0x0][0x190], RZ ;  /* 0x00006400df027a24 */ /* 0x002fe400078e02ff */
[----:B----4-:R-:W-:Y:S02]  /*27f80*/  IMAD R52, R230, c[0x0][0x190], RZ ;  /* 0x00006400e6347a24 */ /* 0x010fe400078e02ff */
[----:B------:R-:W4:Y:S01]  /*27f90*/  LDL.LU R230, [R1+0x758] ;  /* 0x0007580001e67983 */ /* 0x000f220000300800 */
[----:B------:R-:W-:-:S03]  /*27fa0*/  IMAD R53, R226, c[0x0][0x190], RZ ;  /* 0x00006400e2357a24 */ /* 0x000fc600078e02ff */
[----:B------:R1:W-:Y:S04]  /*27fb0*/  STL [R1+0x468], R2 ;  /* 0x0004680201007387 */ /* 0x0003e80000100800 */
[----:B------:R-:W-:Y:S04]  /*27fc0*/  STL.64 [R1+0x5770], R52 ;  /* 0x0057703401007387 */ /* 0x000fe80000100a00 */
[----:B------:R-:W4:Y:S01]  /*27fd0*/  LDL.LU R223, [R1+0x754] ;  /* 0x0007540001df7983 */ /* 0x000f220000300800 */
[----:B------:R-:W-:Y:S02]  /*27fe0*/  IMAD R54, R229, c[0x0][0x190], RZ ;  /* 0x00006400e5367a24 */ /* 0x000fe400078e02ff */
[----:B---3--:R-:W-:-:S02]  /*27ff0*/  IMAD R3, R233, c[0x0][0x190], RZ ;  /* 0x00006400e9037a24 */ /* 0x008fc400078e02ff */
[----:B------:R-:W3:Y:S04]  /*28000*/  LDL.LU R233, [R1+0x750] ;  /* 0x0007500001e97983 */ /* 0x000ee80000300800 */
[----:B------:R1:W-:Y:S04]  /*28010*/  STL [R1+0x5cc], R3 ;  /* 0x0005cc0301007387 */ /* 0x0003e80000100800 */
[----:B------:R-:W3:Y:S04]  /*28020*/  LDL.LU R226, [R1+0x748] ;  /* 0x0007480001e27983 */ /* 0x000ee80000300800 */
[----:B------:R-:W3:Y:S01]  /*28030*/  LDL.LU R229, [R1+0x744] ;  /* 0x0007440001e57983 */ /* 0x000ee20000300800 */
[----:B-1----:R-:W-:-:S05]  /*28040*/  IMAD R2, R232, c[0x0][0x190], RZ ;  /* 0x00006400e8027a24 */ /* 0x002fca00078e02ff */
[----:B------:R1:W-:Y:S04]  /*28050*/  STL [R1+0x704], R2 ;  /* 0x0007040201007387 */ /* 0x0003e80000100800 */
[----:B------:R-:W3:Y:S01]  /*28060*/  LDL.LU R232, [R1+0x73c] ;  /* 0x00073c0001e87983 */ /* 0x000ee20000300800 */
[----:B------:R-:W-:-:S03]  /*28070*/  IMAD R55, R234, c[0x0][0x190], RZ ;  /* 0x00006400ea377a24 */ /* 0x000fc600078e02ff */
[----:B------:R-:W3:Y:S04]  /*28080*/  LDL.LU R234, [R1+0x738] ;  /* 0x0007380001ea7983 */ /* 0x000ee80000300800 */
[----:B------:R-:W-:Y:S01]  /*28090*/  STL.64 [R1+0x5778], R54 ;  /* 0x0057783601007387 */ /* 0x000fe20000100a00 */
[----:B------:R-:W-:Y:S02]  /*280a0*/  IMAD R56, R219, c[0x0][0x190], RZ ;  /* 0x00006400db387a24 */ /* 0x000fe400078e02ff */
[----:B------:R-:W-:-:S05]  /*280b0*/  IMAD R57, R218, c[0x0][0x190], RZ ;  /* 0x00006400da397a24 */ /* 0x000fca00078e02ff */
[----:B------:R-:W-:Y:S01]  /*280c0*/  STL.64 [R1+0x5780], R56 ;  /* 0x0057803801007387 */ /* 0x000fe20000100a00 */
[----:B------:R-:W-:Y:S02]  /*280d0*/  IMAD R3, R221, c[0x0][0x190], RZ ;  /* 0x00006400dd037a24 */ /* 0x000fe400078e02ff */
[----:B-1----:R-:W-:Y:S02]  /*280e0*/  IMAD R2, R235, c[0x0][0x190], RZ ;  /* 0x00006400eb027a24 */ /* 0x002fe400078e02ff */
[----:B------:R-:W3:Y:S04]  /*280f0*/  LDL.LU R235, [R1+0x734] ;  /* 0x0007340001eb7983 */ /* 0x000ee80000300800 */
[----:B------:R-:W-:Y:S01]  /*28100*/  STL [R1+0x5c8], R3 ;  /* 0x0005c80301007387 */ /* 0x000fe20000100800 */
[----:B------:R-:W-:-:S03]  /*28110*/  IMAD R58, R220, c[0x0][0x190], RZ ;  /* 0x00006400dc3a7a24 */ /* 0x000fc600078e02ff */
[----:B------:R1:W-:Y:S01]  /*28120*/  STL [R1+0x700], R2 ;  /* 0x0007000201007387 */ /* 0x0003e20000100800 */
[----:B------:R-:W-:-:S03]  /*28130*/  IMAD R59, R228, c[0x0][0x190], RZ ;  /* 0x00006400e43b7a24 */ /* 0x000fc600078e02ff */
[----:B------:R-:W3:Y:S04]  /*28140*/  LDL.LU R228, [R1+0x730] ;  /* 0x0007300001e47983 */ /* 0x000ee80000300800 */
[----:B------:R-:W-:Y:S01]  /*28150*/  STL.64 [R1+0x5788], R58 ;  /* 0x0057883a01007387 */ /* 0x000fe20000100a00 */
[----:B------:R-:W-:-:S03]  /*28160*/  IMAD R60, R222, c[0x0][0x190], RZ ;  /* 0x00006400de3c7a24 */ /* 0x000fc600078e02ff */
[----:B------:R-:W3:Y:S01]  /*28170*/  LDL.LU R221, [R1+0x71c] ;  /* 0x00071c0001dd7983 */ /* 0x000ee20000300800 */
[----:B-1----:R-:W-:-:S05]  /*28180*/  IMAD R2, R227, c[0x0][0x190], RZ ;  /* 0x00006400e3027a24 */ /* 0x002fca00078e02ff */
[----:B------:R3:W-:Y:S01]  /*28190*/  STL [R1+0x5ac], R2 ;  /* 0x0005ac0201007387 */ /* 0x0007e20000100800 */
[----:B--2---:R-:W-:-:S03]  /*281a0*/  IMAD R61, R231, c[0x0][0x190], RZ ;  /* 0x00006400e73d7a24 */ /* 0x004fc600078e02ff */
[----:B------:R-:W2:Y:S04]  /*281b0*/  LDL.LU R231, [R1+0x718] ;  /* 0x0007180001e77983 */ /* 0x000ea80000300800 */
[----:B------:R-:W2:Y:S04]  /*281c0*/  LDL.LU R220, [R1+0x714] ;  /* 0x0007140001dc7983 */ /* 0x000ea80000300800 */
[----:B------:R-:W-:Y:S04]  /*281d0*/  STL.64 [R1+0x5790], R60 ;  /* 0x0057903c01007387 */ /* 0x000fe80000100a00 */
[----:B------:R-:W2:Y:S04]  /*281e0*/  LDL.LU R222, [R1+0x710] ;  /* 0x0007100001de7983 */ /* 0x000ea80000300800 */
[----:B------:R-:W2:Y:S01]  /*281f0*/  LDL.LU R227, [R1+0x6fc] ;  /* 0x0006fc0001e37983 */ /* 0x000ea20000300800 */
[----:B----4-:R-:W-:-:S03]  /*28200*/  IMAD R62, R230, c[0x0][0x190], RZ ;  /* 0x00006400e63e7a24 */ /* 0x010fc600078e02ff */
[----:B------:R-:W4:Y:S01]  /*28210*/  LDL.LU R230, [R1+0x6f8] ;  /* 0x0006f80001e67983 */ /* 0x000f220000300800 */
[----:B------:R-:W-:-:S05]  /*28220*/  IMAD R63, R223, c[0x0][0x190], RZ ;  /* 0x00006400df3f7a24 */ /* 0x000fca00078e02ff */
[----:B------:R-:W-:Y:S01]  /*28230*/  STL.64 [R1+0x5798], R62 ;  /* 0x0057983e01007387 */ /* 0x000fe20000100a00 */
[----:B---3--:R-:W-:-:S03]  /*28240*/  IMAD R2, R233, c[0x0][0x190], RZ ;  /* 0x00006400e9027a24 */ /* 0x008fc600078e02ff */
[----:B------:R-:W3:Y:S04]  /*28250*/  LDL.LU R233, [R1+0x6f4] ;  /* 0x0006f40001e97983 */ /* 0x000ee80000300800 */
[----:B------:R1:W-:Y:S01]  /*28260*/  STL [R1+0x5a8], R2 ;  /* 0x0005a80201007387 */ /* 0x0003e20000100800 */
[----:B------:R-:W-:-:S03]  /*28270*/  IMAD R43, R226, c[0x0][0x190], RZ ;  /* 0x00006400e22b7a24 */ /* 0x000fc600078e02ff */
[----:B------:R-:W3:Y:S01]  /*28280*/  LDL.LU R226, [R1+0x6f0] ;  /* 0x0006f00001e27983 */ /* 0x000ee20000300800 */
[----:B------:R-:W-:-:S03]  /*28290*/  IMAD R50, R229, c[0x0][0x190], RZ ;  /* 0x00006400e5327a24 */ /* 0x000fc600078e02ff */
[----:B------:R-:W3:Y:S01]  /*282a0*/  LDL.LU R229, [R1+0x6ec] ;  /* 0x0006ec0001e57983 */ /* 0x000ee20000300800 */
[----:B------:R-:W-:-:S03]  /*282b0*/  IMAD R64, R232, c[0x0][0x190], RZ ;  /* 0x00006400e8407a24 */ /* 0x000fc600078e02ff */
[----:B------:R-:W3:Y:S01]  /*282c0*/  LDL.LU R232, [R1+0x6dc] ;  /* 0x0006dc0001e87983 */ /* 0x000ee20000300800 */
[----:B------:R-:W-:-:S03]  /*282d0*/  IMAD R65, R234, c[0x0][0x190], RZ ;  /* 0x00006400ea417a24 */ /* 0x000fc600078e02ff */
[----:B------:R-:W3:Y:S04]  /*282e0*/  LDL.LU R234, [R1+0x6d8] ;  /* 0x0006d80001ea7983 */ /* 0x000ee80000300800 */
[----:B------:R-:W-:Y:S04]  /*282f0*/  STL [R1+0x72c], R43 ;  /* 0x00072c2b01007387 */ /* 0x000fe80000100800 */
[----:B------:R-:W-:Y:S04]  /*28300*/  STL [R1+0x5818], R43 ;  /* 0x0058182b01007387 */ /* 0x000fe80000100800 */
[----:B------:R-:W-:Y:S01]  /*28310*/  STL.64 [R1+0x57a0], R64 ;  /* 0x0057a04001007387 */ /* 0x000fe20000100a00 */
[----:B------:R-:W-:-:S03]  /*28320*/  IMAD R66, R235, c[0x0][0x190], RZ ;  /* 0x00006400eb427a24 */ /* 0x000fc600078e02ff */
[----:B------:R-:W3:Y:S04]  /*28330*/  LDL.LU R235, [R1+0x6d4] ;  /* 0x0006d40001eb7983 */ /* 0x000ee80000300800 */
[----:B------:R-:W-:Y:S04]  /*28340*/  STL [R1+0x744], R50 ;  /* 0x0007443201007387 */ /* 0x000fe80000100800 */
[----:B------:R-:W-:Y:S04]  /*28350*/  STL [R1+0x57b4], R50 ;  /* 0x0057b43201007387 */ /* 0x000fe80000100800 */
[----:B------:R-:W3:Y:S01]  /*28360*/  LDL.LU R223, [R1+0x6d0] ;  /* 0x0006d00001df7983 */ /* 0x000ee20000300800 */
[----:B-1----:R-:W-:-:S03]  /*28370*/  IMAD R2, R228, c[0x0][0x190], RZ ;  /* 0x00006400e4027a24 */ /* 0x002fc600078e02ff */
[----:B------:R-:W3:Y:S01]  /*28380*/  LDL.LU R228, [R1+0x6bc] ;  /* 0x0006bc0001e47983 */ /* 0x000ee20000300800 */
[----:B------:R-:W-:-:S03]  /*28390*/  IMAD R67, R221, c[0x0][0x190], RZ ;  /* 0x00006400dd437a24 */ /* 0x000fc600078e02ff */
[----:B------:R1:W-:Y:S04]  /*283a0*/  STL [R1+0x588], R2 ;  /* 0x0005880201007387 */ /* 0x0003e80000100800 */
[----:B------:R-:W-:Y:S01]  /*283b0*/  STL.64 [R1+0x57a8], R66 ;  /* 0x0057a84201007387 */ /* 0x000fe20000100a00 */
[----:B--2---:R-:W-:-:S03]  /*283c0*/  IMAD R68, R231, c[0x0][0x190], RZ ;  /* 0x00006400e7447a24 */ /* 0x004fc600078e02ff */
[----:B------:R-:W2:Y:S01]  /*283d0*/  LDL.LU R231, [R1+0x6b8] ;  /* 0x0006b80001e77983 */ /* 0x000ea20000300800 */
[----:B------:R-:W-:Y:S02]  /*283e0*/  IMAD R69, R220, c[0x0][0x190], RZ ;  /* 0x00006400dc457a24 */ /* 0x000fe400078e02ff */
[----:B-1----:R-:W-:-:S03]  /*283f0*/  IMAD R2, R222, c[0x0][0x190], RZ ;  /* 0x00006400de027a24 */ /* 0x002fc600078e02ff */
[----:B------:R-:W-:Y:S01]  /*28400*/  STL.64 [R1+0x57b8], R68 ;  /* 0x0057b84401007387 */ /* 0x000fe20000100a00 */
[----:B------:R-:W-:-:S03]  /*28410*/  IMAD R70, R227, c[0x0][0x190], RZ ;  /* 0x00006400e3467a24 */ /* 0x000fc600078e02ff */
[----:B------:R1:W-:Y:S01]  /*28420*/  STL [R1+0x56c], R2 ;  /* 0x00056c0201007387 */ /* 0x0003e20000100800 */
[----:B----4-:R-:W-:-:S03]  /*28430*/  IMAD R71, R230, c[0x0][0x190], RZ ;  /* 0x00006400e6477a24 */ /* 0x010fc600078e02ff */
[----:B------:R-:W4:Y:S04]  /*28440*/  LDL.LU R227, [R1+0x6b4] ;  /* 0x0006b40001e37983 */ /* 0x000f280000300800 */
[----:B------:R-:W4:Y:S04]  /*28450*/  LDL.LU R230, [R1+0x6b0] ;  /* 0x0006b00001e67983 */ /* 0x000f280000300800 */
[----:B------:R-:W-:Y:S04]  /*28460*/  STL.64 [R1+0x57c0], R70 ;  /* 0x0057c04601007387 */ /* 0x000fe80000100a00 */
[----:B------:R-:W4:Y:S01]  /*28470*/  LDL.LU R222, [R1+0x6a8] ;  /* 0x0006a80001de7983 */ /* 0x000f220000300800 */
[----:B---3--:R-:W-:-:S03]  /*28480*/  IMAD R72, R233, c[0x0][0x190], RZ ;  /* 0x00006400e9487a24 */ /* 0x008fc600078e02ff */
[----:B------:R-:W3:Y:S01]  /*28490*/  LDL.LU R233, [R1+0x69c] ;  /* 0x00069c0001e97983 */ /* 0x000ee20000300800 */
[----:B-1----:R-:W-:-:S03]  /*284a0*/  IMAD R2, R226, c[0x0][0x190], RZ ;  /* 0x00006400e2027a24 */ /* 0x002fc600078e02ff */
[----:B------:R-:W3:Y:S01]  /*284b0*/  LDL.LU R226, [R1+0x698] ;  /* 0x0006980001e27983 */ /* 0x000ee20000300800 */
[----:B------:R-:W-:-:S03]  /*284c0*/  IMAD R43, R229, c[0x0][0x190], RZ ;  /* 0x00006400e52b7a24 */ /* 0x000fc600078e02ff */
[----:B------:R1:W-:Y:S04]  /*284d0*/  STL [R1+0x54c], R2 ;  /* 0x00054c0201007387 */ /* 0x0003e80000100800 */
[----:B------:R-:W3:Y:S01]  /*284e0*/  LDL.LU R229, [R1+0x694] ;  /* 0x0006940001e57983 */ /* 0x000ee20000300800 */
[----:B------:R-:W-:-:S05]  /*284f0*/  IMAD R73, R232, c[0x0][0x190], RZ ;  /* 0x00006400e8497a24 */ /* 0x000fca00078e02ff */
[----:B------:R-:W-:Y:S01]  /*28500*/  STL.64 [R1+0x57c8], R72 ;  /* 0x0057c84801007387 */ /* 0x000fe20000100a00 */
[----:B------:R-:W-:-:S03]  /*28510*/  IMAD R74, R234, c[0x0][0x190], RZ ;  /* 0x00006400ea4a7a24 */ /* 0x000fc600078e02ff */
[----:B------:R-:W3:Y:S04]  /*28520*/  LDL.LU R234, [R1+0x690] ;  /* 0x0006900001ea7983 */ /* 0x000ee80000300800 */
[----:B------:R-:W-:Y:S04]  /*28530*/  STL [R1+0x6ec], R43 ;  /* 0x0006ec2b01007387 */ /* 0x000fe80000100800 */
[----:B------:R-:W-:Y:S04]  /*28540*/  STL [R1+0x58a0], R43 ;  /* 0x0058a02b01007387 */ /* 0x000fe80000100800 */
[----:B------:R-:W3:Y:S01]  /*28550*/  LDL.LU R232, [R1+0x67c] ;  /* 0x00067c0001e87983 */ /* 0x000ee20000300800 */
[----:B------:R-:W-:-:S03]  /*28560*/  IMAD R75, R235, c[0x0][0x190], RZ ;  /* 0x00006400eb4b7a24 */ /* 0x000fc600078e02ff */
[----:B------:R-:W3:Y:S04]  /*28570*/  LDL.LU R235, [R1+0x678] ;  /* 0x0006780001eb7983 */ /* 0x000ee80000300800 */
[----:B------:R-:W-:Y:S04]  /*28580*/  STL.64 [R1+0x57d0], R74 ;  /* 0x0057d04a01007387 */ /* 0x000fe80000100a00 */
[----:B------:R-:W3:Y:S01]  /*28590*/  LDL.LU R219, [R1+0x674] ;  /* 0x0006740001db7983 */ /* 0x000ee20000300800 */
[----:B-1----:R-:W-:-:S05]  /*285a0*/  IMAD R2, R223, c[0x0][0x190], RZ ;  /* 0x00006400df027a24 */ /* 0x002fca00078e02ff */
[----:B------:R1:W-:Y:S04]  /*285b0*/  STL [R1+0x548], R2 ;  /* 0x0005480201007387 */ /* 0x0003e80000100800 */
[----:B------:R-:W3:Y:S04]  /*285c0*/  LDL.LU R218, [R1+0x670] ;  /* 0x0006700001da7983 */ /* 0x000ee80000300800 */
[----:B------:R-:W3:Y:S01]  /*285d0*/  LDL.LU R221, [R1+0x65c] ;  /* 0x00065c0001dd7983 */ /* 0x000ee20000300800 */
[----:B------:R-:W-:-:S03]  /*285e0*/  IMAD R76, R228, c[0x0][0x190], RZ ;  /* 0x00006400e44c7a24 */ /* 0x000fc600078e02ff */
[----:B------:R-:W3:Y:S04]  /*285f0*/  LDL.LU R220, [R1+0x658] ;  /* 0x0006580001dc7983 */ /* 0x000ee80000300800 */
[----:B------:R-:W3:Y:S04]  /*28600*/  LDL.LU R223, [R1+0x654] ;  /* 0x0006540001df7983 */ /* 0x000ee80000300800 */
[----:B------:R-:W3:Y:S01]  /*28610*/  LDL.LU R228, [R1+0x650] ;  /* 0x0006500001e47983 */ /* 0x000ee20000300800 */
[----:B--2---:R-:W-:-:S03]  /*28620*/  IMAD R77, R231, c[0x0][0x190], RZ ;  /* 0x00006400e74d7a24 */ /* 0x004fc600078e02ff */
[----:B------:R-:W2:Y:S04]  /*28630*/  LDL.LU R231, [R1+0x64c] ;  /* 0x00064c0001e77983 */ /* 0x000ea80000300800 */
[----:B------:R-:W-:Y:S01]  /*28640*/  STL.64 [R1+0x57d8], R76 ;  /* 0x0057d84c01007387 */ /* 0x000fe20000100a00 */
[----:B----4-:R-:W-:-:S03]  /*28650*/  IMAD R78, R227, c[0x0][0x190], RZ ;  /* 0x00006400e34e7a24 */ /* 0x010fc600078e02ff */
[----:B------:R-:W4:Y:S01]  /*28660*/  LDL.LU R227, [R1+0x63c] ;  /* 0x00063c0001e37983 */ /* 0x000f220000300800 */
[----:B-1----:R-:W-:-:S03]  /*28670*/  IMAD R2, R230, c[0x0][0x190], RZ ;  /* 0x00006400e6027a24 */ /* 0x002fc600078e02ff */
[----:B------:R-:W4:Y:S04]  /*28680*/  LDL.LU R230, [R1+0x638] ;  /* 0x0006380001e67983 */ /* 0x000f280000300800 */
[----:B------:R1:W-:Y:S01]  /*28690*/  STL [R1+0x52c], R2 ;  /* 0x00052c0201007387 */ /* 0x0003e20000100800 */
[----:B------:R-:W-:Y:S02]  /*286a0*/  IMAD R65, R222, c[0x0][0x190], RZ ;  /* 0x00006400de417a24 */ /* 0x000fe400078e02ff */
[----:B---3--:R-:W-:Y:S02]  /*286b0*/  IMAD R79, R233, c[0x0][0x190], RZ ;  /* 0x00006400e94f7a24 */ /* 0x008fe400078e02ff */
[----:B------:R-:W3:Y:S04]  /*286c0*/  LDL.LU R233, [R1+0x634] ;  /* 0x0006340001e97983 */ /* 0x000ee80000300800 */
[----:B------:R-:W-:Y:S01]  /*286d0*/  STL.64 [R1+0x57e0], R78 ;  /* 0x0057e04e01007387 */ /* 0x000fe20000100a00 */
[----:B------:R-:W-:-:S03]  /*286e0*/  IMAD R80, R226, c[0x0][0x190], RZ ;  /* 0x00006400e2507a24 */ /* 0x000fc600078e02ff */
[----:B------:R-:W3:Y:S04]  /*286f0*/  LDL.LU R222, [R1+0x630] ;  /* 0x0006300001de7983 */ /* 0x000ee80000300800 */
[----:B------:R-:W3:Y:S01]  /*28700*/  LDL.LU R226, [R1+0x62c] ;  /* 0x00062c0001e27983 */ /* 0x000ee20000300800 */
[----:B------:R-:W-:-:S03]  /*28710*/  IMAD R81, R229, c[0x0][0x190], RZ ;  /* 0x00006400e5517a24 */ /* 0x000fc600078e02ff */
[----:B------:R-:W3:Y:S04]  /*28720*/  LDL.LU R229, [R1+0x624] ;  /* 0x0006240001e57983 */ /* 0x000ee80000300800 */
[----:B------:R-:W-:Y:S04]  /*28730*/  STL.64 [R1+0x57e8], R80 ;  /* 0x0057e85001007387 */ /* 0x000fe80000100a00 */
[----:B------:R-:W-:Y:S01]  /*28740*/  STL [R1+0x6a8], R65 ;  /* 0x0006a84101007387 */ /* 0x000fe20000100800 */
[----:B-1----:R-:W-:-:S03]  /*28750*/  IMAD R2, R234, c[0x0][0x190], RZ ;  /* 0x00006400ea027a24 */ /* 0x002fc600078e02ff */
[----:B------:R-:W3:Y:S04]  /*28760*/  LDL.LU R234, [R1+0x61c] ;  /* 0x00061c0001ea7983 */ /* 0x000ee80000300800 */
[----:B------:R1:W-:Y:S01]  /*28770*/  STL [R1+0x528], R2 ;  /* 0x0005280201007387 */ /* 0x0003e20000100800 */
[----:B------:R-:W-:-:S03]  /*28780*/  IMAD R82, R232, c[0x0][0x190], RZ ;  /* 0x00006400e8527a24 */ /* 0x000fc600078e02ff */
[----:B------:R-:W3:Y:S01]  /*28790*/  LDL.LU R232, [R1+0x618] ;  /* 0x0006180001e87983 */ /* 0x000ee20000300800 */
[----:B------:R-:W-:-:S03]  /*287a0*/  IMAD R83, R235, c[0x0][0x190], RZ ;  /* 0x00006400eb537a24 */ /* 0x000fc600078e02ff */
[----:B------:R-:W3:Y:S01]  /*287b0*/  LDL.LU R235, [R1+0x614] ;  /* 0x0006140001eb7983 */ /* 0x000ee20000300800 */
[----:B------:R-:W-:-:S03]  /*287c0*/  IMAD R84, R219, c[0x0][0x190], RZ ;  /* 0x00006400db547a24 */ /* 0x000fc600078e02ff */
[----:B------:R-:W-:Y:S01]  /*287d0*/  STL.64 [R1+0x57f0], R82 ;  /* 0x0057f05201007387 */ /* 0x000fe20000100a00 */
[----:B-1----:R-:W-:Y:S02]  /*287e0*/  IMAD R2, R218, c[0x0][0x190], RZ ;  /* 0x00006400da027a24 */ /* 0x002fe400078e02ff */
[----:B------:R-:W-:Y:S02]  /*287f0*/  IMAD R85, R221, c[0x0][0x190], RZ ;  /* 0x00006400dd557a24 */ /* 0x000fe400078e02ff */
[----:B------:R-:W-:-:S03]  /*28800*/  IMAD R86, R220, c[0x0][0x190], RZ ;  /* 0x00006400dc567a24 */ /* 0x000fc600078e02ff */
[----:B------:R-:W-:Y:S01]  /*28810*/  STL.64 [R1+0x57f8], R84 ;  /* 0x0057f85401007387 */ /* 0x000fe20000100a00 */
[----:B------:R-:W-:-:S03]  /*28820*/  IMAD R87, R223, c[0x0][0x190], RZ ;  /* 0x00006400df577a24 */ /* 0x000fc600078e02ff */
[----:B------:R1:W-:Y:S04]  /*28830*/  STL [R1+0x524], R2 ;  /* 0x0005240201007387 */ /* 0x0003e80000100800 */
[----:B------:R2:W-:Y:S01]  /*28840*/  STL.64 [R1+0x5800], R86 ;  /* 0x0058005601007387 */ /* 0x0005e20000100a00 */
[----:B-1----:R-:W-:-:S03]  /*28850*/  IMAD R2, R228, c[0x0][0x190], RZ ;  /* 0x00006400e4027a24 */ /* 0x002fc600078e02ff */
[----:B------:R-:W3:Y:S04]  /*28860*/  LDL.LU R228, [R1+0x610] ;  /* 0x0006100001e47983 */ /* 0x000ee80000300800 */
[----:B------:R1:W-:Y:S01]  /*28870*/  STL [R1+0x50c], R2 ;  /* 0x00050c0201007387 */ /* 0x0003e20000100800 */
[----:B--2---:R-:W-:-:S03]  /*28880*/  IMAD R86, R231, c[0x0][0x190], RZ ;  /* 0x00006400e7567a24 */ /* 0x004fc600078e02ff */
[----:B------:R-:W2:Y:S01]  /*28890*/  LDL.LU R231, [R1+0x608] ;  /* 0x0006080001e77983 */ /* 0x000ea20000300800 */
[----:B----4-:R-:W-:-:S03]  /*288a0*/  IMAD R88, R227, c[0x0][0x190], RZ ;  /* 0x00006400e3587a24 */ /* 0x010fc600078e02ff */
[----:B------:R-:W4:Y:S01]  /*288b0*/  LDL.LU R227, [R1+0x5fc] ;  /* 0x0005fc0001e37983 */ /* 0x000f220000300800 */
[----:B------:R-:W-:-:S03]  /*288c0*/  IMAD R89, R230, c[0x0][0x190], RZ ;  /* 0x00006400e6597a24 */ /* 0x000fc600078e02ff */
[----:B------:R-:W4:Y:S04]  /*288d0*/  LDL.LU R230, [R1+0x5f8] ;  /* 0x0005f80001e67983 */ /* 0x000f280000300800 */
[----:B------:R-:W-:Y:S01]  /*288e0*/  STL.64 [R1+0x5808], R88 ;  /* 0x0058085801007387 */ /* 0x000fe20000100a00 */
[----:B---3--:R-:W-:-:S03]  /*288f0*/  IMAD R90, R233, c[0x0][0x190], RZ ;  /* 0x00006400e95a7a24 */ /* 0x008fc600078e02ff */
[----:B------:R-:W3:Y:S04]  /*28900*/  LDL.LU R233, [R1+0x5f4] ;  /* 0x0005f40001e97983 */ /* 0x000ee80000300800 */
[----:B------:R-:W-:Y:S01]  /*28910*/  STL [R1+0x64c], R86 ;  /* 0x00064c5601007387 */ /* 0x000fe20000100800 */
[----:B-1----:R-:W-:-:S03]  /*28920*/  IMAD R2, R222, c[0x0][0x190], RZ ;  /* 0x00006400de027a24 */ /* 0x002fc600078e02ff */
[----:B------:R-:W-:Y:S01]  /*28930*/  STL [R1+0x58a4], R86 ;  /* 0x0058a45601007387 */ /* 0x000fe20000100800 */
[----:B------:R-:W-:-:S03]  /*28940*/  IMAD R85, R226, c[0x0][0x190], RZ ;  /* 0x00006400e2557a24 */ /* 0x000fc600078e02ff */
[----:B------:R-:W3:Y:S01]  /*28950*/  LDL.LU R226, [R1+0x5f0] ;  /* 0x0005f00001e27983 */ /* 0x000ee20000300800 */
[----:B------:R-:W-:-:S03]  /*28960*/  IMAD R49, R229, c[0x0][0x190], RZ ;  /* 0x00006400e5317a24 */ /* 0x000fc600078e02ff */
[----:B------:R1:W-:Y:S04]  /*28970*/  STL [R1+0x508], R2 ;  /* 0x0005080201007387 */ /* 0x0003e80000100800 */
[----:B------:R-:W3:Y:S01]  /*28980*/  LDL.LU R229, [R1+0x5e0] ;  /* 0x0005e00001e57983 */ /* 0x000ee20000300800 */
[----:B------:R-:W-:-:S03]  /*28990*/  IMAD R91, R234, c[0x0][0x190], RZ ;  /* 0x00006400ea5b7a24 */ /* 0x000fc600078e02ff */
[----:B------:R-:W3:Y:S04]  /*289a0*/  LDL.LU R234, [R1+0x5dc] ;  /* 0x0005dc0001ea7983 */ /* 0x000ee80000300800 */
[----:B------:R-:W-:Y:S04]  /*289b0*/  STL.64 [R1+0x5810], R90 ;  /* 0x0058105a01007387 */ /* 0x000fe80000100a00 */
[----:B------:R-:W-:Y:S04]  /*289c0*/  STL [R1+0x62c], R85 ;  /* 0x00062c5501007387 */ /* 0x000fe80000100800 */
[----:B------:R-:W3:Y:S04]  /*289d0*/  LDL.LU R219, [R1+0x5d8] ;  /* 0x0005d80001db7983 */ /* 0x000ee80000300800 */
[----:B------:R-:W3:Y:S01]  /*289e0*/  LDL.LU R218, [R1+0x5d4] ;  /* 0x0005d40001da7983 */ /* 0x000ee20000300800 */
[----:B------:R-:W-:-:S03]  /*289f0*/  IMAD R92, R232, c[0x0][0x190], RZ ;  /* 0x00006400e85c7a24 */ /* 0x000fc600078e02ff */
[----:B------:R-:W3:Y:S04]  /*28a00*/  LDL.LU R232, [R1+0x5d0] ;  /* 0x0005d00001e87983 */ /* 0x000ee80000300800 */
[----:B------:R-:W3:Y:S04]  /*28a10*/  LDL.LU R221, [R1+0x5c0] ;  /* 0x0005c00001dd7983 */ /* 0x000ee80000300800 */
[----:B------:R-:W3:Y:S01]  /*28a20*/  LDL.LU R223, [R1+0x5bc] ;  /* 0x0005bc0001df7983 */ /* 0x000ee20000300800 */
[----:B------:R-:W-:-:S03]  /*28a30*/  IMAD R93, R235, c[0x0][0x190], RZ ;  /* 0x00006400eb5d7a24 */ /* 0x000fc600078e02ff */
[----:B------:R-:W3:Y:S04]  /*28a40*/  LDL.LU R235, [R1+0x5b8] ;  /* 0x0005b80001eb7983 */ /* 0x000ee80000300800 */
[----:B------:R-:W-:Y:S04]  /*28a50*/  STL.64 [R1+0x5820], R92 ;  /* 0x0058205c01007387 */ /* 0x000fe80000100a00 */
[----:B------:R-:W-:Y:S04]  /*28a60*/  STL [R1+0x624], R49 ;  /* 0x0006243101007387 */ /* 0x000fe80000100800 */
[----:B------:R-:W-:Y:S01]  /*28a70*/  STL [R1+0x58a8], R49 ;  /* 0x0058a83101007387 */ /* 0x000fe20000100800 */
[----:B-1----:R-:W-:-:S03]  /*28a80*/  IMAD R2, R228, c[0x0][0x190], RZ ;  /* 0x00006400e4027a24 */ /* 0x002fc600078e02ff */
[----:B------:R-:W3:Y:S04]  /*28a90*/  LDL.LU R228, [R1+0x5b4] ;  /* 0x0005b40001e47983 */ /* 0x000ee80000300800 */
[----:B------:R1:W-:Y:S01]  /*28aa0*/  STL [R1+0x4e4], R2 ;  /* 0x0004e40201007387 */ /* 0x0003e20000100800 */
[----:B--2---:R-:W-:-:S03]  /*28ab0*/  IMAD R64, R231, c[0x0][0x190], RZ ;  /* 0x00006400e7407a24 */ /* 0x004fc600078e02ff */
[----:B------:R-:W2:Y:S04]  /*28ac0*/  LDL.LU R231, [R1+0x5b0] ;  /* 0x0005b00001e77983 */ /* 0x000ea80000300800 */
[----:B------:R-:W2:Y:S01]  /*28ad0*/  LDL.LU R220, [R1+0x5a0] ;  /* 0x0005a00001dc7983 */ /* 0x000ea20000300800 */
[----:B----4-:R-:W-:Y:S02]  /*28ae0*/  IMAD R94, R227, c[0x0][0x190], RZ ;  /* 0x00006400e35e7a24 */ /* 0x010fe400078e02ff */
[----:B------:R-:W-:Y:S02]  /*28af0*/  IMAD R95, R230, c[0x0][0x190], RZ ;  /* 0x00006400e65f7a24 */ /* 0x000fe400078e02ff */
[----:B------:R-:W4:Y:S04]  /*28b00*/  LDL.LU R230, [R1+0x59c] ;  /* 0x00059c0001e67983 */ /* 0x000f280000300800 */
[----:B------:R-:W-:Y:S01]  /*28b10*/  STL.64 [R1+0x5828], R94 ;  /* 0x0058285e01007387 */ /* 0x000fe20000100a00 */
[----:B---3--:R-:W-:-:S03]  /*28b20*/  IMAD R96, R233, c[0x0][0x190], RZ ;  /* 0x00006400e9607a24 */ /* 0x008fc600078e02ff */
[----:B------:R-:W3:Y:S04]  /*28b30*/  LDL.LU R233, [R1+0x598] ;  /* 0x0005980001e97983 */ /* 0x000ee80000300800 */
[----:B------:R-:W-:Y:S04]  /*28b40*/  STL [R1+0x608], R64 ;  /* 0x0006084001007387 */ /* 0x000fe80000100800 */
[----:B------:R-:W-:Y:S01]  /*28b50*/  STL.64 [R1+0x5830], R64 ;  /* 0x0058304001007387 */ /* 0x000fe20000100a00 */
[----:B-1----:R-:W-:-:S03]  /*28b60*/  IMAD R2, R226, c[0x0][0x190], RZ ;  /* 0x00006400e2027a24 */ /* 0x002fc600078e02ff */
[----:B------:R-:W3:Y:S04]  /*28b70*/  LDL.LU R222, [R1+0x594] ;  /* 0x0005940001de7983 */ /* 0x000ee80000300800 */
[----:B------:R1:W-:Y:S01]  /*28b80*/  STL [R1+0x4e0], R2 ;  /* 0x0004e00201007387 */ /* 0x0003e20000100800 */
[----:B------:R-:W-:-:S03]  /*28b90*/  IMAD R237, R229, c[0x0][0x190], RZ ;  /* 0x00006400e5ed7a24 */ /* 0x000fc600078e02ff */
[----:B------:R-:W3:Y:S04]  /*28ba0*/  LDL.LU R227, [R1+0x590] ;  /* 0x0005900001e37983 */ /* 0x000ee80000300800 */
[----:B------:R-:W3:Y:S04]  /*28bb0*/  LDL.LU R226, [R1+0x58c] ;  /* 0x00058c0001e27983 */ /* 0x000ee80000300800 */
[----:B------:R-:W3:Y:S01]  /*28bc0*/  LDL.LU R229, [R1+0x580] ;  /* 0x0005800001e57983 */ /* 0x000ee20000300800 */
[----:B------:R-:W-:-:S03]  /*28bd0*/  IMAD R97, R234, c[0x0][0x190], RZ ;  /* 0x00006400ea617a24 */ /* 0x000fc600078e02ff */
[----:B------:R-:W3:Y:S04]  /*28be0*/  LDL.LU R234, [R1+0x57c] ;  /* 0x00057c0001ea7983 */ /* 0x000ee80000300800 */
[----:B------:R-:W-:Y:S01]  /*28bf0*/  STL.64 [R1+0x5838], R96 ;  /* 0x0058386001007387 */ /* 0x000fe20000100a00 */
[----:B------:R-:W-:Y:S02]  /*28c00*/  IMAD R98, R219, c[0x0][0x190], RZ ;  /* 0x00006400db627a24 */ /* 0x000fe400078e02ff */
[----:B------:R-:W-:Y:S02]  /*28c10*/  IMAD R99, R218, c[0x0][0x190], RZ ;  /* 0x00006400da637a24 */ /* 0x000fe400078e02ff */
[----:B-1----:R-:W-:-:S03]  /*28c20*/  IMAD R2, R232, c[0x0][0x190], RZ ;  /* 0x00006400e8027a24 */ /* 0x002fc600078e02ff */
[----:B------:R-:W-:Y:S04]  /*28c30*/  STL.64 [R1+0x5840], R98 ;  /* 0x0058406201007387 */ /* 0x000fe80000100a00 */
[----:B------:R-:W3:Y:S01]  /*28c40*/  LDL.LU R232, [R1+0x578] ;  /* 0x0005780001e87983 */ /* 0x000ee20000300800 */
[----:B------:R-:W-:-:S03]  /*28c50*/  IMAD R100, R223, c[0x0][0x190], RZ ;  /* 0x00006400df647a24 */ /* 0x000fc600078e02ff */
[----:B------:R1:W-:Y:S04]  /*28c60*/  STL [R1+0x4c8], R2 ;  /* 0x0004c80201007387 */ /* 0x0003e80000100800 */
[----:B------:R-:W3:Y:S01]  /*28c70*/  LDL.LU R223, [R1+0x574] ;  /* 0x0005740001df7983 */ /* 0x000ee20000300800 */
[----:B------:R-:W-:-:S03]  /*28c80*/  IMAD R101, R235, c[0x0][0x190], RZ ;  /* 0x00006400eb657a24 */ /* 0x000fc600078e02ff */
[----:B------:R-:W3:Y:S01]  /*28c90*/  LDL.LU R235, [R1+0x570] ;  /* 0x0005700001eb7983 */ /* 0x000ee20000300800 */
[----:B------:R-:W-:-:S03]  /*28ca0*/  IMAD R238, R221, c[0x0][0x190], RZ ;  /* 0x00006400ddee7a24 */ /* 0x000fc600078e02ff */
[----:B------:R-:W-:Y:S01]  /*28cb0*/  STL.64 [R1+0x5848], R100 ;  /* 0x0058486401007387 */ /* 0x000fe20000100a00 */
[----:B------:R-:W-:-:S03]  /*28cc0*/  IMAD R102, R228, c[0x0][0x190], RZ ;  /* 0x00006400e4667a24 */ /* 0x000fc600078e02ff */
[----:B------:R-:W3:Y:S01]  /*28cd0*/  LDL.LU R228, [R1+0x568] ;  /* 0x0005680001e47983 */ /* 0x000ee20000300800 */
[----:B--2---:R-:W-:-:S03]  /*28ce0*/  IMAD R49, R231, c[0x0][0x190], RZ ;  /* 0x00006400e7317a24 */ /* 0x004fc600078e02ff */
[----:B------:R-:W2:Y:S01]  /*28cf0*/  LDL.LU R231, [R1+0x560] ;  /* 0x0005600001e77983 */ /* 0x000ea20000300800 */
[----:B------:R-:W-:-:S05]  /*28d00*/  IMAD R239, R220, c[0x0][0x190], RZ ;  /* 0x00006400dcef7a24 */ /* 0x000fca00078e02ff */
[----:B------:R1:W-:Y:S01]  /*28d10*/  STL.64 [R1+0x5850], R238 ;  /* 0x005850ee01007387 */ /* 0x0003e20000100a00 */
[----:B----4-:R-:W-:-:S03]  /*28d20*/  IMAD R103, R230, c[0x0][0x190], RZ ;  /* 0x00006400e6677a24 */ /* 0x010fc600078e02ff */
[----:B------:R-:W4:Y:S04]  /*28d30*/  LDL.LU R230, [R1+0x55c] ;  /* 0x00055c0001e67983 */ /* 0x000f280000300800 */
[----:B------:R-:W-:Y:S04]  /*28d40*/  STL [R1+0x4c0], R49 ;  /* 0x0004c03101007387 */ /* 0x000fe80000100800 */
[----:B------:R-:W-:Y:S01]  /*28d50*/  STL.64 [R1+0x5858], R102 ;  /* 0x0058586601007387 */ /* 0x000fe20000100a00 */
[----:B---3--:R-:W-:-:S03]  /*28d60*/  IMAD R104, R233, c[0x0][0x190], RZ ;  /* 0x00006400e9687a24 */ /* 0x008fc600078e02ff */
[----:B------:R-:W3:Y:S01]  /*28d70*/  LDL.LU R233, [R1+0x558] ;  /* 0x0005580001e97983 */ /* 0x000ee20000300800 */
[----:B------:R-:W-:-:S05]  /*28d80*/  IMAD R105, R222, c[0x0][0x190], RZ ;  /* 0x00006400de697a24 */ /* 0x000fca00078e02ff */
[----:B------:R-:W-:Y:S04]  /*28d90*/  STL.64 [R1+0x5860], R104 ;  /* 0x0058606801007387 */ /* 0x000fe80000100a00 */
[----:B------:R-:W3:Y:S01]  /*28da0*/  LDL.LU R222, [R1+0x554] ;  /* 0x0005540001de7983 */ /* 0x000ee20000300800 */
[----:B------:R-:W-:-:S03]  /*28db0*/  IMAD R86, R227, c[0x0][0x190], RZ ;  /* 0x00006400e3567a24 */ /* 0x000fc600078e02ff */
[----:B------:R-:W3:Y:S01]  /*28dc0*/  LDL.LU R227, [R1+0x550] ;  /* 0x0005500001e37983 */ /* 0x000ee20000300800 */
[----:B------:R-:W-:-:S03]  /*28dd0*/  IMAD R106, R234, c[0x0][0x190], RZ ;  /* 0x00006400ea6a7a24 */ /* 0x000fc600078e02ff */
[----:B------:R-:W3:Y:S01]  /*28de0*/  LDL.LU R234, [R1+0x540] ;  /* 0x0005400001ea7983 */ /* 0x000ee20000300800 */
[----:B------:R-:W-:Y:S02]  /*28df0*/  IMAD R84, R226, c[0x0][0x190], RZ ;  /* 0x00006400e2547a24 */ /* 0x000fe400078e02ff */
[----:B-1----:R-:W-:Y:S01]  /*28e00*/  IMAD R2, R229, c[0x0][0x190], RZ ;  /* 0x00006400e5027a24 */ /* 0x002fe200078e02ff */
[----:B------:R-:W3:Y:S04]  /*28e10*/  LDL.LU R226, [R1+0x53c] ;  /* 0x00053c0001e27983 */ /* 0x000ee80000300800 */
[----:B------:R-:W3:Y:S04]  /*28e20*/  LDL.LU R229, [R1+0x538] ;  /* 0x0005380001e57983 */ /* 0x000ee80000300800 */
[----:B------:R-:W-:Y:S01]  /*28e30*/  STL [R1+0x4a8], R86 ;  /* 0x0004a85601007387 */ /* 0x000fe20000100800 */
[----:B------:R-:W-:-:S03]  /*28e40*/  IMAD R107, R232, c[0x0][0x190], RZ ;  /* 0x00006400e86b7a24 */ /* 0x000fc600078e02ff */
[----:B------:R-:W3:Y:S04]  /*28e50*/  LDL.LU R232, [R1+0x534] ;  /* 0x0005340001e87983 */ /* 0x000ee80000300800 */
[----:B------:R-:W-:Y:S04]  /*28e60*/  STL.64 [R1+0x5868], R106 ;  /* 0x0058686a01007387 */ /* 0x000fe80000100a00 */
[----:B------:R-:W-:Y:S01]  /*28e70*/  STL [R1+0x58c], R84 ;  /* 0x00058c5401007387 */ /* 0x000fe20000100800 */
[----:B------:R-:W-:-:S03]  /*28e80*/  IMAD R43, R235, c[0x0][0x190], RZ ;  /* 0x00006400eb2b7a24 */ /* 0x000fc600078e02ff */
[----:B------:R-:W-:Y:S01]  /*28e90*/  STL.64 [R1+0x5870], R84 ;  /* 0x0058705401007387 */ /* 0x000fe20000100a00 */
[----:B------:R-:W-:-:S03]  /*28ea0*/  IMAD R108, R223, c[0x0][0x190], RZ ;  /* 0x00006400df6c7a24 */ /* 0x000fc600078e02ff */
[----:B------:R-:W3:Y:S04]  /*28eb0*/  LDL.LU R221, [R1+0x530] ;  /* 0x0005300001dd7983 */ /* 0x000ee80000300800 */
[----:B------:R-:W3:Y:S04]  /*28ec0*/  LDL.LU R235, [R1+0x520] ;  /* 0x0005200001eb7983 */ /* 0x000ee80000300800 */
[----:B------:R-:W3:Y:S01]  /*28ed0*/  LDL.LU R223, [R1+0x51c] ;  /* 0x00051c0001df7983 */ /* 0x000ee20000300800 */
[----:B------:R-:W-:-:S03]  /*28ee0*/  IMAD R63, R228, c[0x0][0x190], RZ ;  /* 0x00006400e43f7a24 */ /* 0x000fc600078e02ff */
[----:B------:R-:W3:Y:S01]  /*28ef0*/  LDL.LU R228, [R1+0x518] ;  /* 0x0005180001e47983 */ /* 0x000ee20000300800 */
[----:B--2---:R-:W-:-:S03]  /*28f00*/  IMAD R3, R231, c[0x0][0x190], RZ ;  /* 0x00006400e7037a24 */ /* 0x004fc600078e02ff */
[----:B------:R-:W2:Y:S04]  /*28f10*/  LDL.LU R231, [R1+0x514] ;  /* 0x0005140001e77983 */ /* 0x000ea80000300800 */
[----:B------:R-:W-:Y:S04]  /*28f20*/  STL.64 [R1+0x5878], R2 ;  /* 0x0058780201007387 */ /* 0x000fe80000100a00 */
[----:B------:R-:W-:Y:S01]  /*28f30*/  STL [R1+0x4a4], R43 ;  /* 0x0004a42b01007387 */ /* 0x000fe20000100800 */
[----:B----4-:R-:W-:-:S05]  /*28f40*/  IMAD R109, R230, c[0x0][0x190], RZ ;  /* 0x00006400e66d7a24 */ /* 0x010fca00078e02ff */
[----:B------:R-:W-:Y:S04]  /*28f50*/  STL.64 [R1+0x5880], R108 ;  /* 0x0058806c01007387 */ /* 0x000fe80000100a00 */
[----:B------:R-:W4:Y:S01]  /*28f60*/  LDL.LU R230, [R1+0x510] ;  /* 0x0005100001e67983 */ /* 0x000f220000300800 */
[----:B---3--:R-:W-:-:S03]  /*28f70*/  IMAD R110, R233, c[0x0][0x190], RZ ;  /* 0x00006400e96e7a24 */ /* 0x008fc600078e02ff */
[----:B------:R-:W3:Y:S04]  /*28f80*/  LDL.LU R233, [R1+0x504] ;  /* 0x0005040001e97983 */ /* 0x000ee80000300800 */
[----:B------:R-:W-:Y:S04]  /*28f90*/  STL [R1+0x568], R63 ;  /* 0x0005683f01007387 */ /* 0x000fe80000100800 */
[----:B------:R-:W3:Y:S01]  /*28fa0*/  LDL.LU R220, [R1+0x500] ;  /* 0x0005000001dc7983 */ /* 0x000ee20000300800 */
[----:B------:R-:W-:-:S03]  /*28fb0*/  IMAD R111, R222, c[0x0][0x190], RZ ;  /* 0x00006400de6f7a24 */ /* 0x000fc600078e02ff */
[----:B------:R-:W3:Y:S04]  /*28fc0*/  LDL.LU R222, [R1+0x4f8] ;  /* 0x0004f80001de7983 */ /* 0x000ee80000300800 */
[----:B------:R-:W-:Y:S01]  /*28fd0*/  STL.64 [R1+0x5888], R110 ;  /* 0x0058886e01007387 */ /* 0x000fe20000100a00 */
[----:B------:R-:W-:-:S03]  /*28fe0*/  IMAD R4, R234, c[0x0][0x190], RZ ;  /* 0x00006400ea047a24 */ /* 0x000fc600078e02ff */
[----:B------:R-:W3:Y:S01]  /*28ff0*/  LDL.LU R234, [R1+0x4f4] ;  /* 0x0004f40001ea7983 */ /* 0x000ee20000300800 */
[----:B------:R-:W-:Y:S02]  /*29000*/  IMAD R239, R227, c[0x0][0x190], RZ ;  /* 0x00006400e3ef7a24 */ /* 0x000fe400078e02ff */
[----:B------:R-:W-:Y:S01]  /*29010*/  IMAD R112, R226, c[0x0][0x190], RZ ;  /* 0x00006400e2707a24 */ /* 0x000fe200078e02ff */
[----:B------:R-:W3:Y:S01]  /*29020*/  LDL.LU R227, [R1+0x4f0] ;  /* 0x0004f00001e37983 */ /* 0x000ee20000300800 */
[----:B------:R-:W-:-:S03]  /*29030*/  IMAD R113, R229, c[0x0][0x190], RZ ;  /* 0x00006400e5717a24 */ /* 0x000fc600078e02ff */
[----:B------:R-:W-:Y:S04]  /*29040*/  STL [R1+0x4a0], R239 ;  /* 0x0004a0ef01007387 */ /* 0x000fe80000100800 */
[----:B------:R1:W-:Y:S04]  /*29050*/  STL.64 [R1+0x5890], R112 ;  /* 0x0058907001007387 */ /* 0x0003e80000100a00 */
[----:B------:R-:W3:Y:S04]  /*29060*/  LDL.LU R226, [R1+0x4ec] ;  /* 0x0004ec0001e27983 */ /* 0x000ee80000300800 */
[----:B------:R-:W3:Y:S01]  /*29070*/  LDL.LU R229, [R1+0x4e8] ;  /* 0x0004e80001e57983 */ /* 0x000ee20000300800 */
[----:B------:R-:W-:-:S03]  /*29080*/  IMAD R114, R232, c[0x0][0x190], RZ ;  /* 0x00006400e8727a24 */ /* 0x000fc600078e02ff */
[----:B------:R-:W3:Y:S01]  /*29090*/  LDL.LU R232, [R1+0x4dc] ;  /* 0x0004dc0001e87983 */ /* 0x000ee20000300800 */
[----:B-1----:R-:W-:Y:S02]  /*290a0*/  IMAD R112, R221, c[0x0][0x190], RZ ;  /* 0x00006400dd707a24 */ /* 0x002fe400078e02ff */
[----:B------:R-:W-:Y:S02]  /*290b0*/  IMAD R5, R235, c[0x0][0x190], RZ ;  /* 0x00006400eb057a24 */ /* 0x000fe400078e02ff */
[----:B------:R-:W3:Y:S01]  /*290c0*/  LDL.LU R235, [R1+0x4d8] ;  /* 0x0004d80001eb7983 */ /* 0x000ee20000300800 */
[----:B------:R-:W-:-:S03]  /*290d0*/  IMAD R115, R223, c[0x0][0x190], RZ ;  /* 0x00006400df737a24 */ /* 0x000fc600078e02ff */
[----:B------:R-:W-:Y:S04]  /*290e0*/  STL.64 [R1+0x5898], R4 ;  /* 0x0058980401007387 */ /* 0x000fe80000100a00 */
[----:B------:R-:W-:Y:S04]  /*290f0*/  STL.64 [R1+0x58b0], R114 ;  /* 0x0058b07201007387 */ /* 0x000fe80000100a00 */
[----:B------:R-:W-:Y:S04]  /*29100*/  STL [R1+0x484], R112 ;  /* 0x0004847001007387 */ /* 0x000fe80000100800 */
[----:B------:R-:W3:Y:S01]  /*29110*/  LDL.LU R223, [R1+0x4d4] ;  /* 0x0004d40001df7983 */ /* 0x000ee20000300800 */
[----:B------:R-:W-:-:S03]  /*29120*/  IMAD R116, R228, c[0x0][0x190], RZ ;  /* 0x00006400e4747a24 */ /* 0x000fc600078e02ff */
[----:B------:R-:W3:Y:S01]  /*29130*/  LDL.LU R228, [R1+0x4d0] ;  /* 0x0004d00001e47983 */ /* 0x000ee20000300800 */
[----:B--2---:R-:W-:-:S05]  /*29140*/  IMAD R117, R231, c[0x0][0x190], RZ ;  /* 0x00006400e7757a24 */ /* 0x004fca00078e02ff */
[----:B------:R-:W-:Y:S04]  /*29150*/  STL.64 [R1+0x58b8], R116 ;  /* 0x0058b87401007387 */ /* 0x000fe80000100a00 */
[----:B------:R-:W2:Y:S01]  /*29160*/  LDL.LU R231, [R1+0x4cc] ;  /* 0x0004cc0001e77983 */ /* 0x000ea20000300800 */
[----:B----4-:R-:W-:-:S03]  /*29170*/  IMAD R111, R230, c[0x0][0x190], RZ ;  /* 0x00006400e66f7a24 */ /* 0x010fc600078e02ff */
[----:B------:R-:W4:Y:S01]  /*29180*/  LDL.LU R230, [R1+0x4c4] ;  /* 0x0004c40001e67983 */ /* 0x000f220000300800 */
[----:B---3--:R-:W-:-:S03]  /*29190*/  IMAD R48, R233, c[0x0][0x190], RZ ;  /* 0x00006400e9307a24 */ /* 0x008fc600078e02ff */
[----:B------:R-:W3:Y:S01]  /*291a0*/  LDL.LU R233, [R1+0x4bc] ;  /* 0x0004bc0001e97983 */ /* 0x000ee20000300800 */
[----:B------:R-:W-:-:S03]  /*291b0*/  IMAD R118, R222, c[0x0][0x190], RZ ;  /* 0x00006400de767a24 */ /* 0x000fc600078e02ff */
[----:B------:R-:W3:Y:S04]  /*291c0*/  LDL.LU R222, [R1+0x4b8] ;  /* 0x0004b80001de7983 */ /* 0x000ee80000300800 */
[----:B------:R-:W-:Y:S01]  /*291d0*/  STL [R1+0x480], R111 ;  /* 0x0004806f01007387 */ /* 0x000fe20000100800 */
[----:B------:R-:W-:-:S03]  /*291e0*/  IMAD R119, R234, c[0x0][0x190], RZ ;  /* 0x00006400ea777a24 */ /* 0x000fc600078e02ff */
[----:B------:R-:W3:Y:S01]  /*291f0*/  LDL.LU R234, [R1+0x4b4] ;  /* 0x0004b40001ea7983 */ /* 0x000ee20000300800 */
[----:B------:R-:W-:-:S03]  /*29200*/  IMAD R120, R227, c[0x0][0x190], RZ ;  /* 0x00006400e3787a24 */ /* 0x000fc600078e02ff */
[----:B------:R-:W-:Y:S01]  /*29210*/  STL.64 [R1+0x58c0], R118 ;  /* 0x0058c07601007387 */ /* 0x000fe20000100a00 */
[----:B------:R-:W-:-:S03]  /*29220*/  IMAD R6, R220, c[0x0][0x190], RZ ;  /* 0x00006400dc067a24 */ /* 0x000fc600078e02ff */
[----:B------:R-:W-:Y:S04]  /*29230*/  STL [R1+0x504], R48 ;  /* 0x0005043001007387 */ /* 0x000fe80000100800 */
[----:B------:R-:W-:Y:S01]  /*29240*/  STL.64 [R1+0x58c8], R48 ;  /* 0x0058c83001007387 */ /* 0x000fe20000100a00 */
[----:B------:R-:W-:-:S03]  /*29250*/  IMAD R110, R226, c[0x0][0x190], RZ ;  /* 0x00006400e26e7a24 */ /* 0x000fc600078e02ff */
[----:B------:R-:W3:Y:S04]  /*29260*/  LDL.LU R227, [R1+0x4b0] ;  /* 0x0004b00001e37983 */ /* 0x000ee80000300800 */
[----:B------:R-:W3:Y:S01]  /*29270*/  LDL.LU R226, [R1+0x4ac] ;  /* 0x0004ac0001e27983 */ /* 0x000ee20000300800 */
[----:B------:R-:W-:-:S03]  /*29280*/  IMAD R7, R232, c[0x0][0x190], RZ ;  /* 0x00006400e8077a24 */ /* 0x000fc600078e02ff */
[----:B------:R-:W3:Y:S01]  /*29290*/  LDL.LU R232, [R1+0x49c] ;  /* 0x00049c0001e87983 */ /* 0x000ee20000300800 */
[----:B------:R-:W-:-:S03]  /*292a0*/  IMAD R80, R229, c[0x0][0x190], RZ ;  /* 0x00006400e5507a24 */ /* 0x000fc600078e02ff */
[----:B------:R-:W-:Y:S04]  /*292b0*/  STL.64 [R1+0x58d0], R6 ;  /* 0x0058d00601007387 */ /* 0x000fe80000100a00 */
[----:B------:R-:W3:Y:S01]  /*292c0*/  LDL.LU R229, [R1+0x498] ;  /* 0x0004980001e57983 */ /* 0x000ee20000300800 */
[----:B------:R-:W-:-:S03]  /*292d0*/  IMAD R121, R235, c[0x0][0x190], RZ ;  /* 0x00006400eb797a24 */ /* 0x000fc600078e02ff */
[----:B------:R-:W3:Y:S04]  /*292e0*/  LDL.LU R235, [R1+0x494] ;  /* 0x0004940001eb7983 */ /* 0x000ee80000300800 */
[----:B------:R-:W-:Y:S04]  /*292f0*/  STL.64 [R1+0x58d8], R120 ;  /* 0x0058d87801007387 */ /* 0x000fe80000100a00 */
[----:B------:R-:W-:Y:S04]  /*29300*/  STL [R1+0x464], R110 ;  /* 0x0004646e01007387 */ /* 0x000fe80000100800 */
[----:B------:R-:W-:Y:S01]  /*29310*/  STL.64 [R1+0x58e0], R110 ;  /* 0x0058e06e01007387 */ /* 0x000fe20000100a00 */
[----:B------:R-:W-:-:S03]  /*29320*/  IMAD R122, R223, c[0x0][0x190], RZ ;  /* 0x00006400df7a7a24 */ /* 0x000fc600078e02ff */
[----:B------:R-:W-:Y:S01]  /*29330*/  STL [R1+0x4e8], R80 ;  /* 0x0004e85001007387 */ /* 0x000fe20000100800 */
[----:B------:R-:W-:-:S03]  /*29340*/  IMAD R123, R228, c[0x0][0x190], RZ ;  /* 0x00006400e47b7a24 */ /* 0x000fc600078e02ff */
[----:B------:R-:W3:Y:S04]  /*29350*/  LDL.LU R228, [R1+0x490] ;  /* 0x0004900001e47983 */ /* 0x000ee80000300800 */
[----:B------:R-:W-:Y:S01]  /*29360*/  STL.64 [R1+0x58e8], R122 ;  /* 0x0058e87a01007387 */ /* 0x000fe20000100a00 */
[----:B--2---:R-:W-:-:S03]  /*29370*/  IMAD R109, R231, c[0x0][0x190], RZ ;  /* 0x00006400e76d7a24 */ /* 0x004fc600078e02ff */
[----:B------:R-:W2:Y:S01]  /*29380*/  LDL.LU R231, [R1+0x48c] ;  /* 0x00048c0001e77983 */ /* 0x000ea20000300800 */
[----:B----4-:R-:W-:-:S03]  /*29390*/  IMAD R62, R230, c[0x0][0x190], RZ ;  /* 0x00006400e63e7a24 */ /* 0x010fc600078e02ff */
[----:B------:R-:W4:Y:S01]  /*293a0*/  LDL.LU R230, [R1+0x47c] ;  /* 0x00047c0001e67983 */ /* 0x000f220000300800 */
[----:B---3--:R-:W-:-:S03]  /*293b0*/  IMAD R8, R233, c[0x0][0x190], RZ ;  /* 0x00006400e9087a24 */ /* 0x008fc600078e02ff */
[----:B------:R-:W3:Y:S04]  /*293c0*/  LDL.LU R233, [R1+0x478] ;  /* 0x0004780001e97983 */ /* 0x000ee80000300800 */
[----:B------:R-:W-:Y:S01]  /*293d0*/  STL [R1+0x460], R109 ;  /* 0x0004606d01007387 */ /* 0x000fe20000100800 */
[----:B------:R-:W-:-:S03]  /*293e0*/  IMAD R127, R234, c[0x0][0x190], RZ ;  /* 0x00006400ea7f7a24 */ /* 0x000fc600078e02ff */
[----:B------:R-:W3:Y:S01]  /*293f0*/  LDL.LU R234, [R1+0x474] ;  /* 0x0004740001ea7983 */ /* 0x000ee20000300800 */
[----:B------:R-:W-:-:S05]  /*29400*/  IMAD R126, R222, c[0x0][0x190], RZ ;  /* 0x00006400de7e7a24 */ /* 0x000fca00078e02ff */
[----:B------:R-:W-:Y:S04]  /*29410*/  STL.64 [R1+0x58f0], R126 ;  /* 0x0058f07e01007387 */ /* 0x000fe80000100a00 */
[----:B------:R-:W-:Y:S04]  /*29420*/  STL [R1+0x4c4], R62 ;  /* 0x0004c43e01007387 */ /* 0x000fe80000100800 */
[----:B------:R-:W-:Y:S04]  /*29430*/  STL.64 [R1+0x58f8], R62 ;  /* 0x0058f83e01007387 */ /* 0x000fe80000100a00 */
[----:B------:R-:W3:Y:S04]  /*29440*/  LDL.LU R218, [R1+0x470] ;  /* 0x0004700001da7983 */ /* 0x000ee80000300800 */
[----:B------:R-:W3:Y:S01]  /*29450*/  LDL.LU R221, [R1+0x46c] ;  /* 0x00046c0001dd7983 */ /* 0x000ee20000300800 */
[----:B------:R-:W-:-:S03]  /*29460*/  IMAD R9, R232, c[0x0][0x190], RZ ;  /* 0x00006400e8097a24 */ /* 0x000fc600078e02ff */
[----:B------:R-:W3:Y:S01]  /*29470*/  LDL.LU R220, [R1+0x45c] ;  /* 0x00045c0001dc7983 */ /* 0x000ee20000300800 */
[----:B------:R-:W-:-:S03]  /*29480*/  IMAD R128, R227, c[0x0][0x190], RZ ;  /* 0x00006400e3807a24 */ /* 0x000fc600078e02ff */
[----:B------:R-:W3:Y:S01]  /*29490*/  LDL.LU R223, [R1+0x458] ;  /* 0x0004580001df7983 */ /* 0x000ee20000300800 */
[----:B------:R-:W-:-:S03]  /*294a0*/  IMAD R129, R229, c[0x0][0x190], RZ ;  /* 0x00006400e5817a24 */ /* 0x000fc600078e02ff */
[----:B------:R-:W3:Y:S01]  /*294b0*/  LDL.LU R232, [R1+0x454] ;  /* 0x0004540001e87983 */ /* 0x000ee20000300800 */
[----:B------:R-:W-:-:S03]  /*294c0*/  IMAD R108, R226, c[0x0][0x190], RZ ;  /* 0x00006400e26c7a24 */ /* 0x000fc600078e02ff */
[----:B------:R-:W-:Y:S04]  /*294d0*/  STL.64 [R1+0x5900], R8 ;  /* 0x0059000801007387 */ /* 0x000fe80000100a00 */
[----:B------:R-:W3:Y:S01]  /*294e0*/  LDL.LU R222, [R1+0x450] ;  /* 0x0004500001de7983 */ /* 0x000ee20000300800 */
[----:B------:R-:W-:-:S03]  /*294f0*/  IMAD R130, R235, c[0x0][0x190], RZ ;  /* 0x00006400eb827a24 */ /* 0x000fc600078e02ff */
[----:B------:R-:W-:Y:S04]  /*29500*/  STL.64 [R1+0x5908], R128 ;  /* 0x0059088001007387 */ /* 0x000fe80000100a00 */
[----:B------:R-:W3:Y:S04]  /*29510*/  LDL.LU R235, [R1+0x44c] ;  /* 0x00044c0001eb7983 */ /* 0x000ee80000300800 */
[----:B------:R-:W-:Y:S04]  /*29520*/  STL [R1+0x448], R108 ;  /* 0x0004486c01007387 */ /* 0x000fe80000100800 */
[----:B------:R-:W-:Y:S04]  /*29530*/  STL.64 [R1+0x5910], R108 ;  /* 0x0059106c01007387 */ /* 0x000fe80000100a00 */
[----:B------:R-:W3:Y:S04]  /*29540*/  LDL.LU R227, [R1+0x43c] ;  /* 0x00043c0001e37983 */ /* 0x000ee80000300800 */
[----:B------:R-:W3:Y:S04]  /*29550*/  LDL.LU R226, [R1+0x438] ;  /* 0x0004380001e27983 */ /* 0x000ee80000300800 */
[----:B------:R-:W3:Y:S01]  /*29560*/  LDL.LU R229, [R1+0x434] ;  /* 0x0004340001e57983 */ /* 0x000ee20000300800 */
[----:B------:R-:W-:-:S05]  /*29570*/  IMAD R131, R228, c[0x0][0x190], RZ ;  /* 0x00006400e4837a24 */ /* 0x000fca00078e02ff */
[----:B------:R-:W-:Y:S04]  /*29580*/  STL.64 [R1+0x5918], R130 ;  /* 0x0059188201007387 */ /* 0x000fe80000100a00 */
[----:B------:R-:W3:Y:S01]  /*29590*/  LDL.LU R228, [R1+0x430] ;  /* 0x0004300001e47983 */ /* 0x000ee20000300800 */
[----:B--2---:R-:W-:-:S03]  /*295a0*/  IMAD R107, R231, c[0x0][0x190], RZ ;  /* 0x00006400e76b7a24 */ /* 0x004fc600078e02ff */
[----:B------:R-:W2:Y:S01]  /*295b0*/  LDL.LU R231, [R1+0x42c] ;  /* 0x00042c0001e77983 */ /* 0x000ea20000300800 */
[----:B----4-:R-:W-:-:S03]  /*295c0*/  IMAD R10, R230, c[0x0][0x190], RZ ;  /* 0x00006400e60a7a24 */ /* 0x010fc600078e02ff */
[----:B------:R-:W4:Y:S01]  /*295d0*/  LDL.LU R230, [R1+0x424] ;  /* 0x0004240001e67983 */ /* 0x000f220000300800 */
[----:B---3--:R-:W-:-:S03]  /*295e0*/  IMAD R132, R233, c[0x0][0x190], RZ ;  /* 0x00006400e9847a24 */ /* 0x008fc600078e02ff */
[----:B------:R-:W3:Y:S01]  /*295f0*/  LDL.LU R233, [R1+0x41c] ;  /* 0x00041c0001e97983 */ /* 0x000ee20000300800 */
[----:B------:R-:W-:-:S03]  /*29600*/  IMAD R133, R234, c[0x0][0x190], RZ ;  /* 0x00006400ea857a24 */ /* 0x000fc600078e02ff */
[----:B------:R-:W2:Y:S04]  /*29610*/  LDL.LU R234, [R1+0x418] ;  /* 0x0004180001ea7983 */ /* 0x000ea80000300800 */
[----:B------:R-:W-:Y:S04]  /*29620*/  STL.64 [R1+0x5920], R132 ;  /* 0x0059208401007387 */ /* 0x000fe80000100a00 */
[----:B------:R-:W-:Y:S01]  /*29630*/  STL [R1+0x444], R107 ;  /* 0x0004446b01007387 */ /* 0x000fe20000100800 */
[----:B------:R-:W-:Y:S02]  /*29640*/  IMAD R134, R218, c[0x0][0x190], RZ ;  /* 0x00006400da867a24 */ /* 0x000fe400078e02ff */
[----:B------:R-:W-:-:S02]  /*29650*/  IMAD R85, R221, c[0x0][0x190], RZ ;  /* 0x00006400dd557a24 */ /* 0x000fc400078e02ff */
[----:B------:R-:W-:Y:S02]  /*29660*/  IMAD R11, R220, c[0x0][0x190], RZ ;  /* 0x00006400dc0b7a24 */ /* 0x000fe400078e02ff */
[----:B------:R-:W-:-:S03]  /*29670*/  IMAD R135, R223, c[0x0][0x190], RZ ;  /* 0x00006400df877a24 */ /* 0x000fc600078e02ff */
[----:B------:R-:W-:Y:S01]  /*29680*/  STL.64 [R1+0x5928], R10 ;  /* 0x0059280a01007387 */ /* 0x000fe20000100a00 */
[----:B------:R-:W-:-:S03]  /*29690*/  IMAD R136, R232, c[0x0][0x190], RZ ;  /* 0x00006400e8887a24 */ /* 0x000fc600078e02ff */
[----:B------:R1:W-:Y:S04]  /*296a0*/  STL.64 [R1+0x5930], R134 ;  /* 0x0059308601007387 */ /* 0x0003e80000100a00 */
[----:B------:R-:W4:Y:S01]  /*296b0*/  LDL.LU R232, [R1+0x414] ;  /* 0x0004140001e87983 */ /* 0x000f220000300800 */
[----:B------:R-:W-:-:S03]  /*296c0*/  IMAD R137, R222, c[0x0][0x190], RZ ;  /* 0x00006400de897a24 */ /* 0x000fc600078e02ff */
[----:B------:R-:W-:Y:S04]  /*296d0*/  STL [R1+0x440], R85 ;  /* 0x0004405501007387 */ /* 0x000fe80000100800 */
[----:B------:R-:W4:Y:S04]  /*296e0*/  LDL.LU R220, [R1+0x410] ;  /* 0x0004100001dc7983 */ /* 0x000f280000300800 */
[----:B------:R-:W-:Y:S01]  /*296f0*/  STL.64 [R1+0x5938], R136 ;  /* 0x0059388801007387 */ /* 0x000fe20000100a00 */
[----:B------:R-:W-:-:S03]  /*29700*/  IMAD R3, R235, c[0x0][0x190], RZ ;  /* 0x00006400eb037a24 */ /* 0x000fc600078e02ff */
[----:B------:R-:W4:Y:S04]  /*29710*/  LDL.LU R223, [R1+0x40c] ;  /* 0x00040c0001df7983 */ /* 0x000f280000300800 */
[----:B------:R-:W4:Y:S01]  /*29720*/  LDL.LU R222, [R1+0x408] ;  /* 0x0004080001de7983 */ /* 0x000f220000300800 */
[----:B------:R-:W-:-:S03]  /*29730*/  IMAD R12, R227, c[0x0][0x190], RZ ;  /* 0x00006400e30c7a24 */ /* 0x000fc600078e02ff */
[----:B------:R-:W1:Y:S04]  /*29740*/  LDL.LU R235, [R1+0x404] ;  /* 0x0004040001eb7983 */ /* 0x000e680000300800 */
[----:B------:R-:W4:Y:S01]  /*29750*/  LDL.LU R227, [R1+0x39c] ;  /* 0x00039c0001e37983 */ /* 0x000f220000300800 */
[----:B------:R-:W-:Y:S02]  /*29760*/  IMAD R138, R226, c[0x0][0x190], RZ ;  /* 0x00006400e28a7a24 */ /* 0x000fe400078e02ff */
[----:B------:R-:W-:Y:S01]  /*29770*/  IMAD R139, R229, c[0x0][0x190], RZ ;  /* 0x00006400e58b7a24 */ /* 0x000fe200078e02ff */
[----:B------:R-:W4:Y:S04]  /*29780*/  LDL.LU R226, [R1+0x400] ;  /* 0x0004000001e27983 */ /* 0x000f280000300800 */
[----:B------:R-:W-:Y:S04]  /*29790*/  STL.64 [R1+0x5940], R138 ;  /* 0x0059408a01007387 */ /* 0x000fe80000100a00 */
[----:B------:R-:W-:Y:S01]  /*297a0*/  STL [R1+0x428], R3 ;  /* 0x0004280301007387 */ /* 0x000fe20000100800 */
[----:B---3--:R-:W-:-:S05]  /*297b0*/  IMAD R13, R233, c[0x0][0x190], RZ ;  /* 0x00006400e90d7a24 */ /* 0x008fca00078e02ff */
[----:B------:R-:W-:Y:S01]  /*297c0*/  STL.64 [R1+0x5948], R12 ;  /* 0x0059480c01007387 */ /* 0x000fe20000100a00 */
[----:B--2---:R-:W-:-:S03]  /*297d0*/  IMAD R141, R234, c[0x0][0x190], RZ ;  /* 0x00006400ea8d7a24 */ /* 0x004fc600078e02ff */
[----:B------:R-:W2:Y:S01]  /*297e0*/  LDL.LU R234, [R1+0x3fc] ;  /* 0x0003fc0001ea7983 */ /* 0x000ea20000300800 */
[----:B------:R-:W-:-:S03]  /*297f0*/  IMAD R140, R228, c[0x0][0x190], RZ ;  /* 0x00006400e48c7a24 */ /* 0x000fc600078e02ff */
[----:B------:R-:W3:Y:S01]  /*29800*/  LDL.LU R218, [R1+0x3f8] ;  /* 0x0003f80001da7983 */ /* 0x000ee20000300800 */
[----:B------:R-:W-:-:S03]  /*29810*/  IMAD R2, R231, c[0x0][0x190], RZ ;  /* 0x00006400e7027a24 */ /* 0x000fc600078e02ff */
[----:B------:R-:W3:Y:S01]  /*29820*/  LDL.LU R229, [R1+0x3f4] ;  /* 0x0003f40001e57983 */ /* 0x000ee20000300800 */
[----:B----4-:R-:W-:-:S03]  /*29830*/  IMAD R61, R230, c[0x0][0x190], RZ ;  /* 0x00006400e63d7a24 */ /* 0x010fc600078e02ff */
[----:B------:R-:W4:Y:S04]  /*29840*/  LDL.LU R228, [R1+0x3f0] ;  /* 0x0003f00001e47983 */ /* 0x000f280000300800 */
[----:B------:R-:W4:Y:S04]  /*29850*/  LDL.LU R231, [R1+0x388] ;  /* 0x0003880001e77983 */ /* 0x000f280000300800 */
[----:B------:R-:W4:Y:S04]  /*29860*/  LDL.LU R230, [R1+0x3ec] ;  /* 0x0003ec0001e67983 */ /* 0x000f280000300800 */
[----:B------:R-:W4:Y:S04]  /*29870*/  LDL.LU R233, [R1+0x3e8] ;  /* 0x0003e80001e97983 */ /* 0x000f280000300800 */
[----:B------:R-:W-:Y:S04]  /*29880*/  STL.64 [R1+0x5950], R140 ;  /* 0x0059508c01007387 */ /* 0x000fe80000100a00 */
[----:B------:R-:W-:Y:S01]  /*29890*/  STL [R1+0x420], R2 ;  /* 0x0004200201007387 */ /* 0x000fe20000100800 */
[----:B------:R-:W-:-:S03]  /*298a0*/  IMAD R144, R232, c[0x0][0x190], RZ ;  /* 0x00006400e8907a24 */ /* 0x000fc600078e02ff */
[----:B------:R1:W-:Y:S04]  /*298b0*/  STL.64 [R1+0x5958], R2 ;  /* 0x0059580201007387 */ /* 0x0003e80000100a00 */
[----:B------:R-:W4:Y:S01]  /*298c0*/  LDL.LU R232, [R1+0x3e4] ;  /* 0x0003e40001e87983 */ /* 0x000f220000300800 */
[----:B------:R-:W-:-:S03]  /*298d0*/  IMAD R145, R220, c[0x0][0x190], RZ ;  /* 0x00006400dc917a24 */ /* 0x000fc600078e02ff */
[----:B------:R-:W-:Y:S04]  /*298e0*/  STL [R1+0x490], R61 ;  /* 0x0004903d01007387 */ /* 0x000fe80000100800 */
[----:B------:R-:W-:Y:S01]  /*298f0*/  STL.64 [R1+0x5960], R144 ;  /* 0x0059609001007387 */ /* 0x000fe20000100a00 */
[----:B------:R-:W-:Y:S02]  /*29900*/  IMAD R84, R223, c[0x0][0x190], RZ ;  /* 0x00006400df547a24 */ /* 0x000fe400078e02ff */
[----:B-1----:R-:W-:Y:S02]  /*29910*/  IMAD R134, R235, c[0x0][0x190], RZ ;  /* 0x00006400eb867a24 */ /* 0x002fe400078e02ff */
[----:B------:R-:W4:Y:S01]  /*29920*/  LDL.LU R235, [R1+0x3e0] ;  /* 0x0003e00001eb7983 */ /* 0x000f220000300800 */
[----:B------:R-:W-:-:S03]  /*29930*/  IMAD R2, R227, c[0x0][0x190], RZ ;  /* 0x00006400e3027a24 */ /* 0x000fc600078e02ff */
[----:B------:R-:W-:Y:S04]  /*29940*/  STL [R1+0x40c], R84 ;  /* 0x00040c5401007387 */ /* 0x000fe80000100800 */
[----:B------:R-:W-:Y:S04]  /*29950*/  STL.64 [R1+0x5968], R84 ;  /* 0x0059685401007387 */ /* 0x000fe80000100a00 */
[----:B------:R1:W-:Y:S04]  /*29960*/  STL [R1+0x39c], R2 ;  /* 0x00039c0201007387 */ /* 0x0003e80000100800 */
[----:B------:R-:W4:Y:S04]  /*29970*/  LDL.LU R221, [R1+0x3dc] ;  /* 0x0003dc0001dd7983 */ /* 0x000f280000300800 */
[----:B------:R-:W4:Y:S04]  /*29980*/  LDL.LU R220, [R1+0x3d8] ;  /* 0x0003d80001dc7983 */ /* 0x000f280000300800 */
[----:B------:R-:W4:Y:S01]  /*29990*/  LDL.LU R223, [R1+0x3d4] ;  /* 0x0003d40001df7983 */ /* 0x000f220000300800 */
[----:B------:R-:W-:-:S02]  /*299a0*/  IMAD R67, R222, c[0x0][0x190], RZ ;  /* 0x00006400de437a24 */ /* 0x000fc400078e02ff */
[----:B------:R-:W-:Y:S01]  /*299b0*/  IMAD R14, R226, c[0x0][0x190], RZ ;  /* 0x00006400e20e7a24 */ /* 0x000fe200078e02ff */
[----:B------:R-:W4:Y:S04]  /*299c0*/  LDL.LU R222, [R1+0x3d0] ;  /* 0x0003d00001de7983 */ /* 0x000f280000300800 */
[----:B------:R-:W4:Y:S04]  /*299d0*/  LDL.LU R227, [R1+0x3cc] ;  /* 0x0003cc0001e37983 */ /* 0x000f280000300800 */
[----:B------:R-:W4:Y:S04]  /*299e0*/  LDL.LU R226, [R1+0x3c8] ;  /* 0x0003c80001e27983 */ /* 0x000f280000300800 */
[----:B------:R-:W-:Y:S04]  /*299f0*/  STL [R1+0x404], R134 ;  /* 0x0004048601007387 */ /* 0x000fe80000100800 */
[----:B------:R-:W-:Y:S01]  /*29a00*/  STL [R1+0x408], R67 ;  /* 0x0004084301007387 */ /* 0x000fe20000100800 */
[----:B--2---:R-:W-:-:S03]  /*29a10*/  IMAD R146, R234, c[0x0][0x190], RZ ;  /* 0x00006400ea927a24 */ /* 0x004fc600078e02ff */
[----:B------:R-:W2:Y:S01]  /*29a20*/  LDL.LU R234, [R1+0x3c4] ;  /* 0x0003c40001ea7983 */ /* 0x000ea20000300800 */
[----:B---3--:R-:W-:-:S05]  /*29a30*/  IMAD R147, R218, c[0x0][0x190], RZ ;  /* 0x00006400da937a24 */ /* 0x008fca00078e02ff */
[----:B------:R-:W-:Y:S01]  /*29a40*/  STL.64 [R1+0x5970], R146 ;  /* 0x0059709201007387 */ /* 0x000fe20000100a00 */
[----:B----4-:R-:W-:Y:S02]  /*29a50*/  IMAD R106, R228, c[0x0][0x190], RZ ;  /* 0x00006400e46a7a24 */ /* 0x010fe400078e02ff */
[----:B-1----:R-:W-:Y:S02]  /*29a60*/  IMAD R2, R231, c[0x0][0x190], RZ ;  /* 0x00006400e7027a24 */ /* 0x002fe400078e02ff */
[----:B------:R-:W-:-:S03]  /*29a70*/  IMAD R148, R229, c[0x0][0x190], RZ ;  /* 0x00006400e5947a24 */ /* 0x000fc600078e02ff */
[----:B------:R1:W-:Y:S01]  /*29a80*/  STL [R1+0x388], R2 ;  /* 0x0003880201007387 */ /* 0x0003e20000100800 */
[----:B------:R-:W-:-:S03]  /*29a90*/  IMAD R136, R230, c[0x0][0x190], RZ ;  /* 0x00006400e6887a24 */ /* 0x000fc600078e02ff */
[----:B------:R-:W-:Y:S04]  /*29aa0*/  STL [R1+0x3f0], R106 ;  /* 0x0003f06a01007387 */ /* 0x000fe80000100800 */
[----:B------:R-:W-:Y:S04]  /*29ab0*/  STL.64 [R1+0x5978], R106 ;  /* 0x0059786a01007387 */ /* 0x000fe80000100a00 */
[----:B------:R-:W3:Y:S04]  /*29ac0*/  LDL.LU R229, [R1+0x3c0] ;  /* 0x0003c00001e57983 */ /* 0x000ee80000300800 */
[----:B------:R-:W4:Y:S01]  /*29ad0*/  LDL.LU R228, [R1+0x3bc] ;  /* 0x0003bc0001e47983 */ /* 0x000f220000300800 */
[----:B------:R-:W-:-:S03]  /*29ae0*/  IMAD R15, R232, c[0x0][0x190], RZ ;  /* 0x00006400e80f7a24 */ /* 0x000fc600078e02ff */
[----:B------:R-:W4:Y:S01]  /*29af0*/  LDL.LU R231, [R1+0x3b8] ;  /* 0x0003b80001e77983 */ /* 0x000f220000300800 */
[----:B------:R-:W-:-:S03]  /*29b00*/  IMAD R47, R233, c[0x0][0x190], RZ ;  /* 0x00006400e92f7a24 */ /* 0x000fc600078e02ff */
[----:B------:R-:W4:Y:S04]  /*29b10*/  LDL.LU R230, [R1+0x3b4] ;  /* 0x0003b40001e67983 */ /* 0x000f280000300800 */
[----:B------:R-:W-:Y:S04]  /*29b20*/  STL.64 [R1+0x5980], R14 ;  /* 0x0059800e01007387 */ /* 0x000fe80000100a00 */
[----:B------:R-:W-:Y:S04]  /*29b30*/  STL [R1+0x3ec], R136 ;  /* 0x0003ec8801007387 */ /* 0x000fe80000100800 */
[----:B------:R-:W4:Y:S01]  /*29b40*/  LDL.LU R233, [R1+0x38c] ;  /* 0x00038c0001e97983 */ /* 0x000f220000300800 */
[----:B------:R-:W-:-:S03]  /*29b50*/  IMAD R149, R235, c[0x0][0x190], RZ ;  /* 0x00006400eb957a24 */ /* 0x000fc600078e02ff */
[----:B------:R-:W4:Y:S04]  /*29b60*/  LDL.LU R232, [R1+0x3b0] ;  /* 0x0003b00001e87983 */ /* 0x000f280000300800 */
[----:B------:R-:W4:Y:S04]  /*29b70*/  LDL.LU R235, [R1+0x3a4] ;  /* 0x0003a40001eb7983 */ /* 0x000f280000300800 */
[----:B------:R-:W-:Y:S01]  /*29b80*/  STL.64 [R1+0x5988], R148 ;  /* 0x0059889401007387 */ /* 0x000fe20000100a00 */
[----:B------:R-:W-:Y:S02]  /*29b90*/  IMAD R150, R221, c[0x0][0x190], RZ ;  /* 0x00006400dd967a24 */ /* 0x000fe400078e02ff */
[----:B------:R-:W-:Y:S01]  /*29ba0*/  IMAD R151, R220, c[0x0][0x190], RZ ;  /* 0x00006400dc977a24 */ /* 0x000fe200078e02ff */
[----:B------:R-:W-:Y:S01]  /*29bb0*/  STL [R1+0x3e8], R47 ;  /* 0x0003e82f01007387 */ /* 0x000fe20000100800 */
[----:B------:R-:W-:-:S03]  /*29bc0*/  IMAD R105, R223, c[0x0][0x190], RZ ;  /* 0x00006400df697a24 */ /* 0x000fc600078e02ff */
[----:B------:R-:W-:Y:S04]  /*29bd0*/  STL.64 [R1+0x5990], R150 ;  /* 0x0059909601007387 */ /* 0x000fe80000100a00 */
[----:B------:R-:W-:Y:S04]  /*29be0*/  STL [R1+0x3ac], R105 ;  /* 0x0003ac6901007387 */ /* 0x000fe80000100800 */
[----:B------:R-:W4:Y:S01]  /*29bf0*/  LDL.LU R219, [R1+0x3a0] ;  /* 0x0003a00001db7983 */ /* 0x000f220000300800 */
[----:B------:R-:W-:-:S03]  /*29c00*/  IMAD R77, R222, c[0x0][0x190], RZ ;  /* 0x00006400de4d7a24 */ /* 0x000fc600078e02ff */
[----:B------:R-:W4:Y:S01]  /*29c10*/  LDL.LU R218, [R1+0x398] ;  /* 0x0003980001da7983 */ /* 0x000f220000300800 */
[----:B------:R-:W-:-:S03]  /*29c20*/  IMAD R137, R227, c[0x0][0x190], RZ ;  /* 0x00006400e3897a24 */ /* 0x000fc600078e02ff */
[----:B------:R-:W4:Y:S04]  /*29c30*/  LDL.LU R221, [R1+0x380] ;  /* 0x0003800001dd7983 */ /* 0x000f280000300800 */
[----:B------:R-:W4:Y:S04]  /*29c40*/  LDL.LU R220, [R1+0x37c] ;  /* 0x00037c0001dc7983 */ /* 0x000f280000300800 */
[----:B------:R-:W4:Y:S04]  /*29c50*/  LDL.LU R223, [R1+0x378] ;  /* 0x0003780001df7983 */ /* 0x000f280000300800 */
[----:B------:R-:W4:Y:S04]  /*29c60*/  LDL.LU R222, [R1+0x374] ;  /* 0x0003740001de7983 */ /* 0x000f280000300800 */
[----:B------:R-:W4:Y:S01]  /*29c70*/  LDL.LU R227, [R1+0x370] ;  /* 0x0003700001e37983 */ /* 0x000f220000300800 */
[----:B--2---:R-:W-:-:S03]  /*29c80*/  IMAD R16, R234, c[0x0][0x190], RZ ;  /* 0x00006400ea107a24 */ /* 0x004fc600078e02ff */
[----:B------:R-:W1:Y:S01]  /*29c90*/  LDL.LU R234, [R1+0x36c] ;  /* 0x00036c0001ea7983 */ /* 0x000e620000300800 */
[----:B------:R-:W-:-:S03]  /*29ca0*/  IMAD R139, R226, c[0x0][0x190], RZ ;  /* 0x00006400e28b7a24 */ /* 0x000fc600078e02ff */
[----:B------:R-:W-:Y:S04]  /*29cb0*/  STL [R1+0x3e0], R137 ;  /* 0x0003e08901007387 */ /* 0x000fe80000100800 */
[----:B------:R-:W-:Y:S04]  /*29cc0*/  STL.64 [R1+0x5998], R136 ;  /* 0x0059988801007387 */ /* 0x000fe80000100a00 */
[----:B------:R-:W-:Y:S04]  /*29cd0*/  STL [R1+0x3e4], R139 ;  /* 0x0003e48b01007387 */ /* 0x000fe80000100800 */
[----:B------:R-:W-:Y:S04]  /*29ce0*/  STL [R1+0x3d0], R77 ;  /* 0x0003d04d01007387 */ /* 0x000fe80000100800 */
[----:B------:R-:W2:Y:S01]  /*29cf0*/  LDL.LU R226, [R1+0x368] ;  /* 0x0003680001e27983 */ /* 0x000ea20000300800 */
[----:B---3--:R-:W-:-:S03]  /*29d00*/  IMAD R152, R229, c[0x0][0x190], RZ ;  /* 0x00006400e5987a24 */ /* 0x008fc600078e02ff */
[----:B------:R-:W3:Y:S01]  /*29d10*/  LDL.LU R229, [R1+0x364] ;  /* 0x0003640001e57983 */ /* 0x000ee20000300800 */
[----:B----4-:R-:W-:-:S03]  /*29d20*/  IMAD R153, R228, c[0x0][0x190], RZ ;  /* 0x00006400e4997a24 */ /* 0x010fc600078e02ff */
        /* <DEDUP_REMOVED lines=13> */
[----:B------:R-:W-:Y:S04]  /*29e00*/  STL [R1+0x3b0], R138 ;  /* 0x0003b08a01007387 */ /* 0x000fe80000100800 */
[----:B------:R-:W-:Y:S01]  /*29e10*/  STL [R1+0x3a4], R140 ;  /* 0x0003a48c01007387 */ /* 0x000fe20000100800 */
[----:B-1----:R-:W-:-:S03]  /*29e20*/  IMAD R2, R234, c[0x0][0x190], RZ ;  /* 0x00006400ea027a24 */ /* 0x002fc600078e02ff */
[----:B------:R-:W4:Y:S01]  /*29e30*/  LDL.LU R234, [R1+0x348] ;  /* 0x0003480001ea7983 */ /* 0x000f220000300800 */
[----:B------:R-:W-:Y:S02]  /*29e40*/  IMAD R155, R218, c[0x0][0x190], RZ ;  /* 0x00006400da9b7a24 */ /* 0x000fe400078e02ff */
[----:B------:R-:W-:Y:S01]  /*29e50*/  IMAD R156, R221, c[0x0][0x190], RZ ;  /* 0x00006400dd9c7a24 */ /* 0x000fe200078e02ff */
[----:B------:R-:W4:Y:S01]  /*29e60*/  LDL.LU R218, [R1+0x344] ;  /* 0x0003440001da7983 */ /* 0x000f220000300800 */
[----:B------:R-:W-:Y:S02]  /*29e70*/  IMAD R157, R220, c[0x0][0x190], RZ ;  /* 0x00006400dc9d7a24 */ /* 0x000fe400078e02ff */
[----:B------:R-:W-:Y:S01]  /*29e80*/  IMAD R103, R223, c[0x0][0x190], RZ ;  /* 0x00006400df677a24 */ /* 0x000fe200078e02ff */
[----:B------:R-:W4:Y:S01]  /*29e90*/  LDL.LU R221, [R1+0x340] ;  /* 0x0003400001dd7983 */ /* 0x000f220000300800 */
[----:B------:R-:W-:Y:S02]  /*29ea0*/  IMAD R12, R227, c[0x0][0x190], RZ ;  /* 0x00006400e30c7a24 */ /* 0x000fe400078e02ff */
[----:B------:R-:W-:Y:S01]  /*29eb0*/  IMAD R76, R222, c[0x0][0x190], RZ ;  /* 0x00006400de4c7a24 */ /* 0x000fe200078e02ff */
[----:B------:R-:W4:Y:S04]  /*29ec0*/  LDL.LU R220, [R1+0x33c] ;  /* 0x00033c0001dc7983 */ /* 0x000f280000300800 */
[----:B------:R-:W4:Y:S04]  /*29ed0*/  LDL.LU R223, [R1+0x338] ;  /* 0x0003380001df7983 */ /* 0x000f280000300800 */
[----:B------:R-:W4:Y:S04]  /*29ee0*/  LDL.LU R222, [R1+0x334] ;  /* 0x0003340001de7983 */ /* 0x000f280000300800 */
[----:B------:R-:W4:Y:S01]  /*29ef0*/  LDL.LU R227, [R1+0x330] ;  /* 0x0003300001e37983 */ /* 0x000f220000300800 */
[----:B--2---:R-:W-:-:S03]  /*29f00*/  IMAD R18, R226, c[0x0][0x190], RZ ;  /* 0x00006400e2127a24 */ /* 0x004fc600078e02ff */
[----:B------:R-:W-:Y:S04]  /*29f10*/  STL [R1+0x378], R103 ;  /* 0x0003786701007387 */ /* 0x000fe80000100800 */
[----:B------:R-:W-:Y:S01]  /*29f20*/  STL [R1+0x370], R12 ;  /* 0x0003700c01007387 */ /* 0x000fe20000100800 */
[----:B---3--:R-:W-:-:S03]  /*29f30*/  IMAD R158, R229, c[0x0][0x190], RZ ;  /* 0x00006400e59e7a24 */ /* 0x008fc600078e02ff */
[----:B------:R-:W-:Y:S01]  /*29f40*/  STL [R1+0x36c], R2 ;  /* 0x00036c0201007387 */ /* 0x000fe20000100800 */
[----:B------:R-:W-:-:S03]  /*29f50*/  IMAD R159, R228, c[0x0][0x190], RZ ;  /* 0x00006400e49f7a24 */ /* 0x000fc600078e02ff */
[----:B------:R-:W-:Y:S01]  /*29f60*/  STL [R1+0x374], R76 ;  /* 0x0003744c01007387 */ /* 0x000fe20000100800 */
[----:B------:R-:W-:-:S03]  /*29f70*/  IMAD R160, R231, c[0x0][0x190], RZ ;  /* 0x00006400e7a07a24 */ /* 0x000fc600078e02ff */
[----:B------:R-:W2:Y:S01]  /*29f80*/  LDL.LU R226, [R1+0x32c] ;  /* 0x00032c0001e27983 */ /* 0x000ea20000300800 */
[----:B------:R-:W-:-:S03]  /*29f90*/  IMAD R102, R230, c[0x0][0x190], RZ ;  /* 0x00006400e6667a24 */ /* 0x000fc600078e02ff */
[----:B------:R-:W3:Y:S04]  /*29fa0*/  LDL.LU R229, [R1+0x328] ;  /* 0x0003280001e57983 */ /* 0x000ee80000300800 */
[----:B------:R-:W3:Y:S01]  /*29fb0*/  LDL.LU R228, [R1+0x324] ;  /* 0x0003240001e47983 */ /* 0x000ee20000300800 */
[----:B------:R-:W-:-:S03]  /*29fc0*/  IMAD R130, R233, c[0x0][0x190], RZ ;  /* 0x00006400e9827a24 */ /* 0x000fc600078e02ff */
[----:B------:R-:W3:Y:S01]  /*29fd0*/  LDL.LU R231, [R1+0x320] ;  /* 0x0003200001e77983 */ /* 0x000ee20000300800 */
[----:B------:R-:W-:-:S03]  /*29fe0*/  IMAD R10, R232, c[0x0][0x190], RZ ;  /* 0x00006400e80a7a24 */ /* 0x000fc600078e02ff */
[----:B------:R-:W3:Y:S01]  /*29ff0*/  LDL.LU R230, [R1+0x31c] ;  /* 0x00031c0001e67983 */ /* 0x000ee20000300800 */
[----:B------:R-:W-:-:S03]  /*2a000*/  IMAD R3, R235, c[0x0][0x190], RZ ;  /* 0x00006400eb037a24 */ /* 0x000fc600078e02ff */
[----:B------:R-:W3:Y:S04]  /*2a010*/  LDL.LU R233, [R1+0x318] ;  /* 0x0003180001e97983 */ /* 0x000ee80000300800 */
[----:B------:R-:W3:Y:S04]  /*2a020*/  LDL.LU R232, [R1+0x314] ;  /* 0x0003140001e87983 */ /* 0x000ee80000300800 */
[----:B------:R-:W3:Y:S04]  /*2a030*/  LDL.LU R235, [R1+0x310] ;  /* 0x0003100001eb7983 */ /* 0x000ee80000300800 */
[----:B------:R-:W-:Y:S04]  /*2a040*/  STL [R1+0x358], R102 ;  /* 0x0003586601007387 */ /* 0x000fe80000100800 */
[----:B------:R-:W-:Y:S04]  /*2a050*/  STL [R1+0x354], R130 ;  /* 0x0003548201007387 */ /* 0x000fe80000100800 */
[----:B------:R-:W-:Y:S04]  /*2a060*/  STL [R1+0x350], R10 ;  /* 0x0003500a01007387 */ /* 0x000fe80000100800 */
[----:B------:R-:W-:Y:S01]  /*2a070*/  STL [R1+0x34c], R3 ;  /* 0x00034c0301007387 */ /* 0x000fe20000100800 */
[----:B----4-:R-:W-:-:S03]  /*2a080*/  IMAD R19, R234, c[0x0][0x190], RZ ;  /* 0x00006400ea137a24 */ /* 0x010fc600078e02ff */
[----:B------:R-:W4:Y:S01]  /*2a090*/  LDL.LU R234, [R1+0x30c] ;  /* 0x00030c0001ea7983 */ /* 0x000f220000300800 */
[----:B------:R-:W-:Y:S02]  /*2a0a0*/  IMAD R17, R219, c[0x0][0x190], RZ ;  /* 0x00006400db117a24 */ /* 0x000fe400078e02ff */
[----:B------:R-:W-:Y:S01]  /*2a0b0*/  IMAD R161, R218, c[0x0][0x190], RZ ;  /* 0x00006400daa17a24 */ /* 0x000fe200078e02ff */
[----:B------:R-:W4:Y:S01]  /*2a0c0*/  LDL.LU R219, [R1+0x308] ;  /* 0x0003080001db7983 */ /* 0x000f220000300800 */
[----:B------:R-:W-:-:S03]  /*2a0d0*/  IMAD R162, R221, c[0x0][0x190], RZ ;  /* 0x00006400dda27a24 */ /* 0x000fc600078e02ff */
        /* <DEDUP_REMOVED lines=8> */
[----:B------:R-:W4:Y:S04]  /*2a160*/  LDL.LU R222, [R1+0x2f4] ;  /* 0x0002f40001de7983 */ /* 0x000f280000300800 */
[----:B------:R-:W4:Y:S04]  /*2a170*/  LDL.LU R227, [R1+0x2f0] ;  /* 0x0002f00001e37983 */ /* 0x000f280000300800 */
[----:B------:R-:W-:Y:S01]  /*2a180*/  STL [R1+0x338], R238 ;  /* 0x000338ee01007387 */ /* 0x000fe20000100800 */
[----:B--2---:R-:W-:-:S05]  /*2a190*/  IMAD R4, R226, c[0x0][0x190], RZ ;  /* 0x00006400e2047a24 */ /* 0x004fca00078e02ff */
[----:B------:R4:W-:Y:S01]  /*2a1a0*/  STL [R1+0x32c], R4 ;  /* 0x00032c0401007387 */ /* 0x0009e20000100800 */
[----:B---3--:R-:W-:-:S03]  /*2a1b0*/  IMAD R20, R229, c[0x0][0x190], RZ ;  /* 0x00006400e5147a24 */ /* 0x008fc600078e02ff */
[----:B------:R-:W-:Y:S04]  /*2a1c0*/  STL [R1+0x330], R11 ;  /* 0x0003300b01007387 */ /* 0x000fe80000100800 */
[----:B------:R-:W-:Y:S01]  /*2a1d0*/  STL [R1+0x334], R75 ;  /* 0x0003344b01007387 */ /* 0x000fe20000100800 */
[----:B------:R-:W-:-:S03]  /*2a1e0*/  IMAD R164, R228, c[0x0][0x190], RZ ;  /* 0x00006400e4a47a24 */ /* 0x000fc600078e02ff */
[----:B------:R-:W2:Y:S01]  /*2a1f0*/  LDL.LU R229, [R1+0x2ec] ;  /* 0x0002ec0001e57983 */ /* 0x000ea20000300800 */
        /* <DEDUP_REMOVED lines=10> */
[----:B------:R-:W3:Y:S01]  /*2a2a0*/  LDL.LU R232, [R1+0x2d4] ;  /* 0x0002d40001e87983 */ /* 0x000ee20000300800 */
[----:B----4-:R-:W-:-:S03]  /*2a2b0*/  IMAD R4, R234, c[0x0][0x190], RZ ;  /* 0x00006400ea047a24 */ /* 0x010fc600078e02ff */
[----:B------:R-:W4:Y:S04]  /*2a2c0*/  LDL.LU R234, [R1+0x2d0] ;  /* 0x0002d00001ea7983 */ /* 0x000f280000300800 */
[----:B------:R2:W-:Y:S04]  /*2a2d0*/  STL [R1+0x30c], R4 ;  /* 0x00030c0401007387 */ /* 0x0005e80000100800 */
[----:B------:R-:W4:Y:S01]  /*2a2e0*/  LDL.LU R235, [R1+0x2cc] ;  /* 0x0002cc0001eb7983 */ /* 0x000f220000300800 */
[----:B------:R-:W-:-:S03]  /*2a2f0*/  IMAD R21, R219, c[0x0][0x190], RZ ;  /* 0x00006400db157a24 */ /* 0x000fc600078e02ff */
[----:B------:R-:W-:Y:S01]  /*2a300*/  STL [R1+0x318], R101 ;  /* 0x0003186501007387 */ /* 0x000fe20000100800 */
[----:B------:R-:W-:-:S03]  /*2a310*/  IMAD R167, R218, c[0x0][0x190], RZ ;  /* 0x00006400daa77a24 */ /* 0x000fc600078e02ff */
[----:B------:R-:W-:Y:S01]  /*2a320*/  STL [R1+0x314], R131 ;  /* 0x0003148301007387 */ /* 0x000fe20000100800 */
[----:B------:R-:W-:-:S03]  /*2a330*/  IMAD R168, R221, c[0x0][0x190], RZ ;  /* 0x00006400dda87a24 */ /* 0x000fc600078e02ff */
[----:B------:R-:W-:Y:S01]  /*2a340*/  STL [R1+0x310], R13 ;  /* 0x0003100d01007387 */ /* 0x000fe20000100800 */
        /* <DEDUP_REMOVED lines=9> */
[----:B------:R-:W4:Y:S04]  /*2a3e0*/  LDL.LU R222, [R1+0x2b4] ;  /* 0x0002b40001de7983 */ /* 0x000f280000300800 */
[----:B------:R-:W4:Y:S01]  /*2a3f0*/  LDL.LU R227, [R1+0x2b0] ;  /* 0x0002b00001e37983 */ /* 0x000f220000300800 */
[----:B--2---:R-:W-:-:S03]  /*2a400*/  IMAD R4, R229, c[0x0][0x190], RZ ;  /* 0x00006400e5047a24 */ /* 0x004fc600078e02ff */
[----:B------:R-:W2:Y:S04]  /*2a410*/  LDL.LU R229, [R1+0x2ac] ;  /* 0x0002ac0001e57983 */ /* 0x000ea80000300800 */
[----:B------:R1:W-:Y:S01]  /*2a420*/  STL [R1+0x2ec], R4 ;  /* 0x0002ec0401007387 */ /* 0x0003e20000100800 */
[----:B---3--:R-:W-:-:S03]  /*2a430*/  IMAD R22, R226, c[0x0][0x190], RZ ;  /* 0x00006400e2167a24 */ /* 0x008fc600078e02ff */
[----:B------:R-:W-:Y:S01]  /*2a440*/  STL [R1+0x2f8], R100 ;  /* 0x0002f86401007387 */ /* 0x000fe20000100800 */
[----:B------:R-:W-:-:S03]  /*2a450*/  IMAD R170, R228, c[0x0][0x190], RZ ;  /* 0x00006400e4aa7a24 */ /* 0x000fc600078e02ff */
[----:B------:R-:W-:Y:S04]  /*2a460*/  STL [R1+0x2f0], R49 ;  /* 0x0002f03101007387 */ /* 0x000fe80000100800 */
[----:B------:R-:W-:Y:S04]  /*2a470*/  STL [R1+0x2f4], R74 ;  /* 0x0002f44a01007387 */ /* 0x000fe80000100800 */
[----:B------:R-:W3:Y:S01]  /*2a480*/  LDL.LU R226, [R1+0x2a8] ;  /* 0x0002a80001e27983 */ /* 0x000ee20000300800 */
[----:B------:R-:W-:-:S03]  /*2a490*/  IMAD R171, R231, c[0x0][0x190], RZ ;  /* 0x00006400e7ab7a24 */ /* 0x000fc600078e02ff */
[----:B------:R-:W3:Y:S01]  /*2a4a0*/  LDL.LU R228, [R1+0x2a4] ;  /* 0x0002a40001e47983 */ /* 0x000ee20000300800 */
[----:B------:R-:W-:Y:S02]  /*2a4b0*/  IMAD R172, R230, c[0x0][0x190], RZ ;  /* 0x00006400e6ac7a24 */ /* 0x000fe400078e02ff */
[----:B------:R-:W-:Y:S02]  /*2a4c0*/  IMAD R99, R233, c[0x0][0x190], RZ ;  /* 0x00006400e9637a24 */ /* 0x000fe400078e02ff */
[----:B----4-:R-:W-:Y:S02]  /*2a4d0*/  IMAD R62, R234, c[0x0][0x190], RZ ;  /* 0x00006400ea3e7a24 */ /* 0x010fe400078e02ff */
[----:B------:R-:W4:Y:S04]  /*2a4e0*/  LDL.LU R234, [R1+0x2a0] ;  /* 0x0002a00001ea7983 */ /* 0x000f280000300800 */
[----:B------:R-:W4:Y:S01]  /*2a4f0*/  LDL.LU R231, [R1+0x29c] ;  /* 0x00029c0001e77983 */ /* 0x000f220000300800 */
[----:B------:R-:W-:-:S03]  /*2a500*/  IMAD R5, R235, c[0x0][0x190], RZ ;  /* 0x00006400eb057a24 */ /* 0x000fc600078e02ff */
[----:B------:R-:W4:Y:S04]  /*2a510*/  LDL.LU R230, [R1+0x298] ;  /* 0x0002980001e67983 */ /* 0x000f280000300800 */
[----:B------:R2:W-:Y:S04]  /*2a520*/  STL [R1+0x2cc], R5 ;  /* 0x0002cc0501007387 */ /* 0x0005e80000100800 */
[----:B------:R-:W4:Y:S01]  /*2a530*/  LDL.LU R233, [R1+0x294] ;  /* 0x0002940001e97983 */ /* 0x000f220000300800 */
[----:B-1----:R-:W-:-:S03]  /*2a540*/  IMAD R4, R232, c[0x0][0x190], RZ ;  /* 0x00006400e8047a24 */ /* 0x002fc600078e02ff */
[----:B------:R-:W4:Y:S04]  /*2a550*/  LDL.LU R232, [R1+0x290] ;  /* 0x0002900001e87983 */ /* 0x000f280000300800 */
        /* <DEDUP_REMOVED lines=15> */
[----:B------:R-:W4:Y:S01]  /*2a650*/  LDL.LU R223, [R1+0x220] ;  /* 0x0002200001df7983 */ /* 0x000f220000300800 */
[----:B--2---:R-:W-:-:S03]  /*2a660*/  IMAD R46, R229, c[0x0][0x190], RZ ;  /* 0x00006400e52e7a24 */ /* 0x004fc600078e02ff */
[----:B------:R-:W2:Y:S04]  /*2a670*/  LDL.LU R222, [R1+0x21c] ;  /* 0x00021c0001de7983 */ /* 0x000ea80000300800 */
[----:B------:R-:W2:Y:S04]  /*2a680*/  LDL.LU R227, [R1+0x218] ;  /* 0x0002180001e37983 */ /* 0x000ea80000300800 */
[----:B------:R-:W2:Y:S04]  /*2a690*/  LDL.LU R229, [R1+0x214] ;  /* 0x0002140001e57983 */ /* 0x000ea80000300800 */
[----:B------:R-:W-:Y:S04]  /*2a6a0*/  STL [R1+0x2b8], R98 ;  /* 0x0002b86201007387 */ /* 0x000fe80000100800 */
[----:B------:R-:W-:Y:S04]  /*2a6b0*/  STL [R1+0x2b4], R73 ;  /* 0x0002b44901007387 */ /* 0x000fe80000100800 */
[----:B------:R-:W-:Y:S01]  /*2a6c0*/  STL [R1+0x2b0], R60 ;  /* 0x0002b03c01007387 */ /* 0x000fe20000100800 */
[----:B---3--:R-:W-:-:S02]  /*2a6d0*/  IMAD R24, R226, c[0x0][0x190], RZ ;  /* 0x00006400e2187a24 */ /* 0x008fc400078e02ff */
[----:B------:R-:W-:Y:S02]  /*2a6e0*/  IMAD R176, R228, c[0x0][0x190], RZ ;  /* 0x00006400e4b07a24 */ /* 0x000fe400078e02ff */
[----:B----4-:R-:W-:Y:S02]  /*2a6f0*/  IMAD R177, R234, c[0x0][0x190], RZ ;  /* 0x00006400eab17a24 */ /* 0x010fe400078e02ff */
[----:B------:R-:W3:Y:S04]  /*2a700*/  LDL.LU R234, [R1+0x210] ;  /* 0x0002100001ea7983 */ /* 0x000ee80000300800 */
[----:B------:R-:W-:Y:S01]  /*2a710*/  STL [R1+0x2fc], R46 ;  /* 0x0002fc2e01007387 */ /* 0x000fe20000100800 */
[----:B------:R-:W-:-:S05]  /*2a720*/  IMAD R5, R233, c[0x0][0x190], RZ ;  /* 0x00006400e9057a24 */ /* 0x000fca00078e02ff */
[----:B------:R1:W-:Y:S04]  /*2a730*/  STL [R1+0x294], R5 ;  /* 0x0002940501007387 */ /* 0x0003e80000100800 */
[----:B------:R-:W4:Y:S04]  /*2a740*/  LDL.LU R226, [R1+0x20c] ;  /* 0x00020c0001e27983 */ /* 0x000f280000300800 */
[----:B------:R-:W4:Y:S01]  /*2a750*/  LDL.LU R228, [R1+0x208] ;  /* 0x0002080001e47983 */ /* 0x000f220000300800 */
[----:B------:R-:W-:-:S03]  /*2a760*/  IMAD R178, R231, c[0x0][0x190], RZ ;  /* 0x00006400e7b27a24 */ /* 0x000fc600078e02ff */
[----:B------:R-:W4:Y:S01]  /*2a770*/  LDL.LU R231, [R1+0x204] ;  /* 0x0002040001e77983 */ /* 0x000f220000300800 */
[----:B------:R-:W-:-:S03]  /*2a780*/  IMAD R97, R230, c[0x0][0x190], RZ ;  /* 0x00006400e6617a24 */ /* 0x000fc600078e02ff */
[----:B------:R-:W4:Y:S04]  /*2a790*/  LDL.LU R230, [R1+0x200] ;  /* 0x0002000001e67983 */ /* 0x000f280000300800 */
[----:B------:R-:W1:Y:S01]  /*2a7a0*/  LDL.LU R233, [R1+0x1fc] ;  /* 0x0001fc0001e97983 */ /* 0x000e620000300800 */
[----:B------:R-:W-:Y:S02]  /*2a7b0*/  IMAD R63, R232, c[0x0][0x190], RZ ;  /* 0x00006400e83f7a24 */ /* 0x000fe400078e02ff */
[----:B------:R-:W-:Y:S01]  /*2a7c0*/  IMAD R141, R235, c[0x0][0x190], RZ ;  /* 0x00006400eb8d7a24 */ /* 0x000fe200078e02ff */
[----:B------:R-:W4:Y:S01]  /*2a7d0*/  LDL.LU R232, [R1+0x1f8] ;  /* 0x0001f80001e87983 */ /* 0x000f220000300800 */
[----:B------:R-:W-:-:S03]  /*2a7e0*/  IMAD R25, R219, c[0x0][0x190], RZ ;  /* 0x00006400db197a24 */ /* 0x000fc600078e02ff */
        /* <DEDUP_REMOVED lines=9> */
[----:B--2---:R-:W-:-:S03]  /*2a880*/  IMAD R72, R222, c[0x0][0x190], RZ ;  /* 0x00006400de487a24 */ /* 0x004fc600078e02ff */
[----:B------:R-:W2:Y:S04]  /*2a890*/  LDL.LU R218, [R1+0x1ec] ;  /* 0x0001ec0001da7983 */ /* 0x000ea80000300800 */
[----:B------:R-:W2:Y:S04]  /*2a8a0*/  LDL.LU R221, [R1+0x1e8] ;  /* 0x0001e80001dd7983 */ /* 0x000ea80000300800 */
[----:B------:R-:W2:Y:S04]  /*2a8b0*/  LDL.LU R220, [R1+0x1e4] ;  /* 0x0001e40001dc7983 */ /* 0x000ea80000300800 */
[----:B------:R-:W2:Y:S04]  /*2a8c0*/  LDL.LU R223, [R1+0x1e0] ;  /* 0x0001e00001df7983 */ /* 0x000ea80000300800 */
[----:B------:R-:W2:Y:S04]  /*2a8d0*/  LDL.LU R222, [R1+0x1dc] ;  /* 0x0001dc0001de7983 */ /* 0x000ea80000300800 */
[----:B------:R-:W-:Y:S01]  /*2a8e0*/  STL [R1+0x220], R79 ;  /* 0x0002204f01007387 */ /* 0x000fe20000100800 */
[----:B------:R-:W-:-:S02]  /*2a8f0*/  IMAD R109, R227, c[0x0][0x190], RZ ;  /* 0x00006400e36d7a24 */ /* 0x000fc400078e02ff */
[----:B------:R-:W-:Y:S02]  /*2a900*/  IMAD R144, R229, c[0x0][0x190], RZ ;  /* 0x00006400e5907a24 */ /* 0x000fe400078e02ff */
[----:B---3--:R-:W-:Y:S02]  /*2a910*/  IMAD R26, R234, c[0x0][0x190], RZ ;  /* 0x00006400ea1a7a24 */ /* 0x008fe400078e02ff */
[----:B------:R-:W3:Y:S04]  /*2a920*/  LDL.LU R234, [R1+0x1d8] ;  /* 0x0001d80001ea7983 */ /* 0x000ee80000300800 */
[----:B------:R-:W3:Y:S04]  /*2a930*/  LDL.LU R229, [R1+0x1d4] ;  /* 0x0001d40001e57983 */ /* 0x000ee80000300800 */
[----:B------:R-:W-:Y:S04]  /*2a940*/  STL [R1+0x218], R109 ;  /* 0x0002186d01007387 */ /* 0x000fe80000100800 */
[----:B------:R-:W-:Y:S04]  /*2a950*/  STL [R1+0x2e4], R144 ;  /* 0x0002e49001007387 */ /* 0x000fe80000100800 */
[----:B------:R-:W-:Y:S01]  /*2a960*/  STL [R1+0x28c], R72 ;  /* 0x00028c4801007387 */ /* 0x000fe20000100800 */
[----:B----4-:R-:W-:-:S03]  /*2a970*/  IMAD R183, R228, c[0x0][0x190], RZ ;  /* 0x00006400e4b77a24 */ /* 0x010fc600078e02ff */
[----:B------:R-:W4:Y:S01]  /*2a980*/  LDL.LU R228, [R1+0x1d0] ;  /* 0x0001d00001e47983 */ /* 0x000f220000300800 */
[----:B------:R-:W-:Y:S02]  /*2a990*/  IMAD R182, R226, c[0x0][0x190], RZ ;  /* 0x00006400e2b67a24 */ /* 0x000fe400078e02ff */
[----:B------:R-:W-:Y:S01]  /*2a9a0*/  IMAD R184, R231, c[0x0][0x190], RZ ;  /* 0x00006400e7b87a24 */ /* 0x000fe200078e02ff */
[----:B------:R-:W4:Y:S04]  /*2a9b0*/  LDL.LU R227, [R1+0x1cc] ;  /* 0x0001cc0001e37983 */ /* 0x000f280000300800 */
[----:B------:R-:W4:Y:S01]  /*2a9c0*/  LDL.LU R226, [R1+0x1c8] ;  /* 0x0001c80001e27983 */ /* 0x000f220000300800 */
[----:B------:R-:W-:-:S03]  /*2a9d0*/  IMAD R96, R230, c[0x0][0x190], RZ ;  /* 0x00006400e6607a24 */ /* 0x000fc600078e02ff */
[----:B------:R-:W4:Y:S01]  /*2a9e0*/  LDL.LU R231, [R1+0x1c4] ;  /* 0x0001c40001e77983 */ /* 0x000f220000300800 */
[----:B-1----:R-:W-:-:S03]  /*2a9f0*/  IMAD R5, R233, c[0x0][0x190], RZ ;  /* 0x00006400e9057a24 */ /* 0x002fc600078e02ff */
[----:B------:R-:W4:Y:S04]  /*2aa00*/  LDL.LU R230, [R1+0x1c0] ;  /* 0x0001c00001e67983 */ /* 0x000f280000300800 */
[----:B------:R-:W4:Y:S01]  /*2aa10*/  LDL.LU R233, [R1+0x1bc] ;  /* 0x0001bc0001e97983 */ /* 0x000f220000300800 */
[----:B------:R-:W-:Y:S02]  /*2aa20*/  IMAD R59, R232, c[0x0][0x190], RZ ;  /* 0x00006400e83b7a24 */ /* 0x000fe400078e02ff */
[----:B------:R-:W-:Y:S01]  /*2aa30*/  IMAD R84, R235, c[0x0][0x190], RZ ;  /* 0x00006400eb547a24 */ /* 0x000fe200078e02ff */
[----:B------:R-:W4:Y:S04]  /*2aa40*/  LDL.LU R232, [R1+0x1b8] ;  /* 0x0001b80001e87983 */ /* 0x000f280000300800 */
[----:B------:R-:W4:Y:S04]  /*2aa50*/  LDL.LU R235, [R1+0x1b4] ;  /* 0x0001b40001eb7983 */ /* 0x000f280000300800 */
[----:B------:R-:W-:Y:S04]  /*2aa60*/  STL [R1+0x200], R96 ;  /* 0x0002006001007387 */ /* 0x000fe80000100800 */
[----:B------:R-:W-:Y:S01]  /*2aa70*/  STL [R1+0x1fc], R5 ;  /* 0x0001fc0501007387 */ /* 0x000fe20000100800 */
[----:B--2---:R-:W-:-:S03]  /*2aa80*/  IMAD R185, R218, c[0x0][0x190], RZ ;  /* 0x00006400dab97a24 */ /* 0x004fc600078e02ff */
[----:B------:R-:W-:Y:S04]  /*2aa90*/  STL [R1+0x2e0], R84 ;  /* 0x0002e05401007387 */ /* 0x000fe80000100800 */
[----:B------:R-:W-:Y:S04]  /*2aaa0*/  STL [R1+0x2a4], R59 ;  /* 0x0002a43b01007387 */ /* 0x000fe80000100800 */
[----:B------:R-:W2:Y:S01]  /*2aab0*/  LDL.LU R218, [R1+0x1b0] ;  /* 0x0001b00001da7983 */ /* 0x000ea20000300800 */
[----:B------:R-:W-:Y:S02]  /*2aac0*/  IMAD R186, R221, c[0x0][0x190], RZ ;  /* 0x00006400ddba7a24 */ /* 0x000fe400078e02ff */
[----:B------:R-:W-:-:S02]  /*2aad0*/  IMAD R187, R220, c[0x0][0x190], RZ ;  /* 0x00006400dcbb7a24 */ /* 0x000fc400078e02ff */
[----:B------:R-:W-:Y:S02]  /*2aae0*/  IMAD R95, R223, c[0x0][0x190], RZ ;  /* 0x00006400df5f7a24 */ /* 0x000fe400078e02ff */
[----:B------:R-:W-:Y:S02]  /*2aaf0*/  IMAD R71, R222, c[0x0][0x190], RZ ;  /* 0x00006400de477a24 */ /* 0x000fe400078e02ff */
[----:B---3--:R-:W-:Y:S02]  /*2ab00*/  IMAD R110, R234, c[0x0][0x190], RZ ;  /* 0x00006400ea6e7a24 */ /* 0x008fe400078e02ff */
[----:B------:R-:W3:Y:S04]  /*2ab10*/  LDL.LU R234, [R1+0x1ac] ;  /* 0x0001ac0001ea7983 */ /* 0x000ee80000300800 */
[----:B------:R-:W3:Y:S01]  /*2ab20*/  LDL.LU R221, [R1+0x1a8] ;  /* 0x0001a80001dd7983 */ /* 0x000ee20000300800 */
[----:B------:R-:W-:-:S03]  /*2ab30*/  IMAD R85, R229, c[0x0][0x190], RZ ;  /* 0x00006400e5557a24 */ /* 0x000fc600078e02ff */
[----:B------:R-:W3:Y:S04]  /*2ab40*/  LDL.LU R220, [R1+0x1a4] ;  /* 0x0001a40001dc7983 */ /* 0x000ee80000300800 */
[----:B------:R-:W3:Y:S04]  /*2ab50*/  LDL.LU R223, [R1+0x1a0] ;  /* 0x0001a00001df7983 */ /* 0x000ee80000300800 */
[----:B------:R-:W3:Y:S04]  /*2ab60*/  LDL.LU R222, [R1+0x19c] ;  /* 0x00019c0001de7983 */ /* 0x000ee80000300800 */
[----:B------:R-:W3:Y:S04]  /*2ab70*/  LDL.LU R229, [R1+0x198] ;  /* 0x0001980001e57983 */ /* 0x000ee80000300800 */
[----:B------:R-:W-:Y:S01]  /*2ab80*/  STL [R1+0x1e0], R95 ;  /* 0x0001e05f01007387 */ /* 0x000fe20000100800 */
[----:B----4-:R-:W-:-:S03]  /*2ab90*/  IMAD R28, R228, c[0x0][0x190], RZ ;  /* 0x00006400e41c7a24 */ /* 0x010fc600078e02ff */
[----:B------:R-:W4:Y:S04]  /*2aba0*/  LDL.LU R228, [R1+0x194] ;  /* 0x0001940001e47983 */ /* 0x000f280000300800 */
[----:B------:R-:W-:Y:S04]  /*2abb0*/  STL [R1+0x1d8], R110 ;  /* 0x0001d86e01007387 */ /* 0x000fe80000100800 */
        /* <DEDUP_REMOVED lines=12> */
[----:B------:R-:W-:Y:S02]  /*2ac80*/  IMAD R58, R232, c[0x0][0x190], RZ ;  /* 0x00006400e83a7a24 */ /* 0x000fe400078e02ff */
[----:B------:R-:W-:Y:S01]  /*2ac90*/  IMAD R145, R235, c[0x0][0x190], RZ ;  /* 0x00006400eb917a24 */ /* 0x000fe200078e02ff */
[----:B------:R-:W4:Y:S04]  /*2aca0*/  LDL.LU R232, [R1+0x17c] ;  /* 0x00017c0001e87983 */ /* 0x000f280000300800 */
[----:B------:R-:W4:Y:S04]  /*2acb0*/  LDL.LU R235, [R1+0x178] ;  /* 0x0001780001eb7983 */ /* 0x000f280000300800 */
[----:B------:R-:W-:Y:S04]  /*2acc0*/  STL [R1+0x1c0], R65 ;  /* 0x0001c04101007387 */ /* 0x000fe80000100800 */
[----:B------:R-:W-:Y:S04]  /*2acd0*/  STL [R1+0x1bc], R6 ;  /* 0x0001bc0601007387 */ /* 0x000fe80000100800 */
[----:B------:R-:W-:Y:S01]  /*2ace0*/  STL [R1+0x2c8], R145 ;  /* 0x0002c89101007387 */ /* 0x000fe20000100800 */
[----:B------:R-:W-:-:S02]  /*2acf0*/  IMAD R27, R219, c[0x0][0x190], RZ ;  /* 0x00006400db1b7a24 */ /* 0x000fc400078e02ff */
[----:B--2---:R-:W-:Y:S02]  /*2ad00*/  IMAD R29, R218, c[0x0][0x190], RZ ;  /* 0x00006400da1d7a24 */ /* 0x004fe400078e02ff */
[----:B---3--:R-:W-:Y:S02]  /*2ad10*/  IMAD R191, R234, c[0x0][0x190], RZ ;  /* 0x00006400eabf7a24 */ /* 0x008fe400078e02ff */
[----:B------:R-:W2:Y:S01]  /*2ad20*/  LDL.LU R234, [R1+0x174] ;  /* 0x0001740001ea7983 */ /* 0x000ea20000300800 */
[----:B------:R-:W-:-:S03]  /*2ad30*/  IMAD R192, R221, c[0x0][0x190], RZ ;  /* 0x00006400ddc07a24 */ /* 0x000fc600078e02ff */
[----:B------:R-:W-:Y:S01]  /*2ad40*/  STL [R1+0x2a0], R58 ;  /* 0x0002a03a01007387 */ /* 0x000fe20000100800 */
[----:B------:R-:W-:-:S03]  /*2ad50*/  IMAD R193, R220, c[0x0][0x190], RZ ;  /* 0x00006400dcc17a24 */ /* 0x000fc600078e02ff */
[----:B------:R-:W3:Y:S01]  /*2ad60*/  LDL.LU R219, [R1+0x170] ;  /* 0x0001700001db7983 */ /* 0x000ee20000300800 */
[----:B------:R-:W-:-:S03]  /*2ad70*/  IMAD R64, R223, c[0x0][0x190], RZ ;  /* 0x00006400df407a24 */ /* 0x000fc600078e02ff */
[----:B------:R-:W3:Y:S04]  /*2ad80*/  LDL.LU R218, [R1+0x16c] ;  /* 0x00016c0001da7983 */ /* 0x000ee80000300800 */
[----:B------:R-:W3:Y:S01]  /*2ad90*/  LDL.LU R221, [R1+0x168] ;  /* 0x0001680001dd7983 */ /* 0x000ee20000300800 */
[----:B------:R-:W-:-:S03]  /*2ada0*/  IMAD R111, R229, c[0x0][0x190], RZ ;  /* 0x00006400e56f7a24 */ /* 0x000fc600078e02ff */
[----:B------:R-:W3:Y:S04]  /*2adb0*/  LDL.LU R220, [R1+0x164] ;  /* 0x0001640001dc7983 */ /* 0x000ee80000300800 */
[----:B------:R-:W3:Y:S01]  /*2adc0*/  LDL.LU R223, [R1+0x160] ;  /* 0x0001600001df7983 */ /* 0x000ee20000300800 */
[----:B----4-:R-:W-:-:S03]  /*2add0*/  IMAD R146, R228, c[0x0][0x190], RZ ;  /* 0x00006400e4927a24 */ /* 0x010fc600078e02ff */
[----:B------:R-:W4:Y:S04]  /*2ade0*/  LDL.LU R229, [R1+0x15c] ;  /* 0x00015c0001e57983 */ /* 0x000f280000300800 */
[----:B------:R-:W-:Y:S04]  /*2adf0*/  STL [R1+0x1a0], R64 ;  /* 0x0001a04001007387 */ /* 0x000fe80000100800 */
[----:B------:R-:W4:Y:S01]  /*2ae00*/  LDL.LU R228, [R1+0x158] ;  /* 0x0001580001e47983 */ /* 0x000f220000300800 */
[----:B------:R-:W-:Y:S02]  /*2ae10*/  IMAD R70, R222, c[0x0][0x190], RZ ;  /* 0x00006400de467a24 */ /* 0x000fe400078e02ff */
[----:B------:R-:W-:-:S02]  /*2ae20*/  IMAD R30, R231, c[0x0][0x190], RZ ;  /* 0x00006400e71e7a24 */ /* 0x000fc400078e02ff */
[----:B------:R-:W4:Y:S04]  /*2ae30*/  LDL.LU R231, [R1+0x154] ;  /* 0x0001540001e77983 */ /* 0x000f280000300800 */
[----:B------:R-:W-:Y:S01]  /*2ae40*/  STL [R1+0x198], R111 ;  /* 0x0001986f01007387 */ /* 0x000fe20000100800 */
[----:B------:R-:W-:-:S03]  /*2ae50*/  IMAD R195, R230, c[0x0][0x190], RZ ;  /* 0x00006400e6c37a24 */ /* 0x000fc600078e02ff */
[----:B------:R-:W-:Y:S01]  /*2ae60*/  STL [R1+0x2c4], R146 ;  /* 0x0002c49201007387 */ /* 0x000fe20000100800 */
[----:B------:R-:W-:-:S03]  /*2ae70*/  IMAD R194, R227, c[0x0][0x190], RZ ;  /* 0x00006400e3c27a24 */ /* 0x000fc600078e02ff */
[----:B------:R-:W-:Y:S01]  /*2ae80*/  STL [R1+0x284], R70 ;  /* 0x0002844601007387 */ /* 0x000fe20000100800 */
[----:B------:R-:W-:-:S03]  /*2ae90*/  IMAD R94, R233, c[0x0][0x190], RZ ;  /* 0x00006400e95e7a24 */ /* 0x000fc600078e02ff */
[----:B------:R-:W4:Y:S04]  /*2aea0*/  LDL.LU R230, [R1+0x150] ;  /* 0x0001500001e67983 */ /* 0x000f280000300800 */
[----:B------:R-:W4:Y:S04]  /*2aeb0*/  LDL.LU R222, [R1+0x14c] ;  /* 0x00014c0001de7983 */ /* 0x000f280000300800 */
[----:B------:R-:W4:Y:S04]  /*2aec0*/  LDL.LU R227, [R1+0x148] ;  /* 0x0001480001e37983 */ /* 0x000f280000300800 */
[----:B------:R-:W4:Y:S01]  /*2aed0*/  LDL.LU R233, [R1+0x144] ;  /* 0x0001440001e97983 */ /* 0x000f220000300800 */
[----:B------:R-:W-:-:S02]  /*2aee0*/  IMAD R196, R226, c[0x0][0x190], RZ ;  /* 0x00006400e2c47a24 */ /* 0x000fc400078e02ff */
[----:B------:R-:W-:Y:S01]  /*2aef0*/  IMAD R7, R232, c[0x0][0x190], RZ ;  /* 0x00006400e8077a24 */ /* 0x000fe200078e02ff */
[----:B------:R-:W4:Y:S01]  /*2af00*/  LDL.LU R226, [R1+0x140] ;  /* 0x0001400001e27983 */ /* 0x000f220000300800 */
[----:B------:R-:W-:-:S03]  /*2af10*/  IMAD R57, R235, c[0x0][0x190], RZ ;  /* 0x00006400eb397a24 */ /* 0x000fc600078e02ff */
[----:B------:R-:W4:Y:S04]  /*2af20*/  LDL.LU R232, [R1+0x13c] ;  /* 0x00013c0001e87983 */ /* 0x000f280000300800 */
[----:B------:R-:W4:Y:S01]  /*2af30*/  LDL.LU R235, [R1+0x138] ;  /* 0x0001380001eb7983 */ /* 0x000f220000300800 */
[----:B--2---:R-:W-:-:S03]  /*2af40*/  IMAD R106, R234, c[0x0][0x190], RZ ;  /* 0x00006400ea6a7a24 */ /* 0x004fc600078e02ff */
[----:B------:R-:W2:Y:S04]  /*2af50*/  LDL.LU R234, [R1+0x134] ;  /* 0x0001340001ea7983 */ /* 0x000ea80000300800 */
[----:B------:R-:W-:Y:S04]  /*2af60*/  STL [R1+0x180], R94 ;  /* 0x0001805e01007387 */ /* 0x000fe80000100800 */
[----:B------:R-:W-:Y:S04]  /*2af70*/  STL [R1+0x17c], R7 ;  /* 0x00017c0701007387 */ /* 0x000fe80000100800 */
[----:B------:R-:W-:Y:S01]  /*2af80*/  STL [R1+0x2c0], R106 ;  /* 0x0002c06a01007387 */ /* 0x000fe20000100800 */
[----:B---3--:R-:W-:-:S03]  /*2af90*/  IMAD R198, R221, c[0x0][0x190], RZ ;  /* 0x00006400ddc67a24 */ /* 0x008fc600078e02ff */
[----:B------:R-:W-:Y:S01]  /*2afa0*/  STL [R1+0x29c], R57 ;  /* 0x00029c3901007387 */ /* 0x000fe20000100800 */
[----:B------:R-:W-:-:S03]  /*2afb0*/  IMAD R199, R220, c[0x0][0x190], RZ ;  /* 0x00006400dcc77a24 */ /* 0x000fc600078e02ff */
[----:B------:R-:W3:Y:S01]  /*2afc0*/  LDL.LU R221, [R1+0x130] ;  /* 0x0001300001dd7983 */ /* 0x000ee20000300800 */
[----:B------:R-:W-:-:S03]  /*2afd0*/  IMAD R93, R223, c[0x0][0x190], RZ ;  /* 0x00006400df5d7a24 */ /* 0x000fc600078e02ff */
[----:B------:R-:W3:Y:S01]  /*2afe0*/  LDL.LU R220, [R1+0x12c] ;  /* 0x00012c0001dc7983 */ /* 0x000ee20000300800 */
[----:B----4-:R-:W-:Y:S02]  /*2aff0*/  IMAD R69, R229, c[0x0][0x190], RZ ;  /* 0x00006400e5457a24 */ /* 0x010fe400078e02ff */
[----:B------:R-:W-:-:S05]  /*2b000*/  IMAD R8, R228, c[0x0][0x190], RZ ;  /* 0x00006400e4087a24 */ /* 0x000fca00078e02ff */
[----:B------:R1:W-:Y:S04]  /*2b010*/  STL [R1+0x158], R8 ;  /* 0x0001580801007387 */ /* 0x0003e80000100800 */
[----:B------:R-:W4:Y:S01]  /*2b020*/  LDL.LU R229, [R1+0x128] ;  /* 0x0001280001e57983 */ /* 0x000f220000300800 */
[----:B------:R-:W-:-:S03]  /*2b030*/  IMAD R14, R231, c[0x0][0x190], RZ ;  /* 0x00006400e70e7a24 */ /* 0x000fc600078e02ff */
[----:B------:R-:W4:Y:S04]  /*2b040*/  LDL.LU R223, [R1+0x124] ;  /* 0x0001240001df7983 */ /* 0x000f280000300800 */
[----:B------:R-:W4:Y:S04]  /*2b050*/  LDL.LU R228, [R1+0x120] ;  /* 0x0001200001e47983 */ /* 0x000f280000300800 */
[----:B------:R-:W-:Y:S01]  /*2b060*/  STL [R1+0x160], R93 ;  /* 0x0001605d01007387 */ /* 0x000fe20000100800 */
[----:B------:R-:W-:-:S03]  /*2b070*/  IMAD R32, R230, c[0x0][0x190], RZ ;  /* 0x00006400e6207a24 */ /* 0x000fc600078e02ff */
[----:B------:R-:W4:Y:S04]  /*2b080*/  LDL.LU R231, [R1+0x11c] ;  /* 0x00011c0001e77983 */ /* 0x000f280000300800 */
[----:B------:R-:W4:Y:S04]  /*2b090*/  LDL.LU R230, [R1+0x118] ;  /* 0x0001180001e67983 */ /* 0x000f280000300800 */
[----:B------:R-:W-:Y:S01]  /*2b0a0*/  STL [R1+0x280], R69 ;  /* 0x0002804501007387 */ /* 0x000fe20000100800 */
[----:B------:R-:W-:-:S03]  /*2b0b0*/  IMAD R202, R233, c[0x0][0x190], RZ ;  /* 0x00006400e9ca7a24 */ /* 0x000fc600078e02ff */
[----:B------:R-:W-:Y:S04]  /*2b0c0*/  STL [R1+0x2bc], R14 ;  /* 0x0002bc0e01007387 */ /* 0x000fe80000100800 */
[----:B------:R-:W4:Y:S01]  /*2b0d0*/  LDL.LU R233, [R1+0x114] ;  /* 0x0001140001e97983 */ /* 0x000f220000300800 */
[----:B------:R-:W-:Y:S02]  /*2b0e0*/  IMAD R31, R219, c[0x0][0x190], RZ ;  /* 0x00006400db1f7a24 */ /* 0x000fe400078e02ff */
[----:B------:R-:W-:Y:S01]  /*2b0f0*/  IMAD R197, R218, c[0x0][0x190], RZ ;  /* 0x00006400dac57a24 */ /* 0x000fe200078e02ff */
[----:B------:R-:W4:Y:S01]  /*2b100*/  LDL.LU R219, [R1+0x110] ;  /* 0x0001100001db7983 */ /* 0x000f220000300800 */
[----:B------:R-:W-:Y:S02]  /*2b110*/  IMAD R200, R222, c[0x0][0x190], RZ ;  /* 0x00006400dec87a24 */ /* 0x000fe400078e02ff */
[----:B------:R-:W-:Y:S01]  /*2b120*/  IMAD R201, R227, c[0x0][0x190], RZ ;  /* 0x00006400e3c97a24 */ /* 0x000fe200078e02ff */
[----:B------:R-:W4:Y:S01]  /*2b130*/  LDL.LU R218, [R1+0x10c] ;  /* 0x00010c0001da7983 */ /* 0x000f220000300800 */
[----:B-1----:R-:W-:-:S03]  /*2b140*/  IMAD R8, R232, c[0x0][0x190], RZ ;  /* 0x00006400e8087a24 */ /* 0x002fc600078e02ff */
[----:B------:R-:W4:Y:S01]  /*2b150*/  LDL.LU R222, [R1+0x108] ;  /* 0x0001080001de7983 */ /* 0x000f220000300800 */
[----:B------:R-:W-:-:S03]  /*2b160*/  IMAD R92, R226, c[0x0][0x190], RZ ;  /* 0x00006400e25c7a24 */ /* 0x000fc600078e02ff */
[----:B------:R-:W4:Y:S01]  /*2b170*/  LDL.LU R227, [R1+0x104] ;  /* 0x0001040001e37983 */ /* 0x000f220000300800 */
[----:B------:R-:W-:-:S03]  /*2b180*/  IMAD R56, R235, c[0x0][0x190], RZ ;  /* 0x00006400eb387a24 */ /* 0x000fc600078e02ff */
[----:B------:R-:W4:Y:S04]  /*2b190*/  LDL.LU R232, [R1+0x100] ;  /* 0x0001000001e87983 */ /* 0x000f280000300800 */
[----:B------:R-:W4:Y:S04]  /*2b1a0*/  LDL.LU R226, [R1+0xfc] ;  /* 0x0000fc0001e27983 */ /* 0x000f280000300800 */
[----:B------:R-:W4:Y:S01]  /*2b1b0*/  LDL.LU R235, [R1+0xf8] ;  /* 0x0000f80001eb7983 */ /* 0x000f220000300800 */
[----:B--2---:R-:W-:-:S03]  /*2b1c0*/  IMAD R15, R234, c[0x0][0x190], RZ ;  /* 0x00006400ea0f7a24 */ /* 0x004fc600078e02ff */
[----:B------:R-:W2:Y:S04]  /*2b1d0*/  LDL.LU R234, [R1+0xf4] ;  /* 0x0000f40001ea7983 */ /* 0x000ea80000300800 */
[----:B------:R-:W-:Y:S04]  /*2b1e0*/  STL [R1+0x140], R92 ;  /* 0x0001405c01007387 */ /* 0x000fe80000100800 */
[----:B------:R-:W-:Y:S04]  /*2b1f0*/  STL [R1+0x13c], R8 ;  /* 0x00013c0801007387 */ /* 0x000fe80000100800 */
[----:B------:R-:W-:Y:S04]  /*2b200*/  STL [R1+0x2ac], R15 ;  /* 0x0002ac0f01007387 */ /* 0x000fe80000100800 */
[----:B------:R-:W-:Y:S01]  /*2b210*/  STL [R1+0x290], R56 ;  /* 0x0002903801007387 */ /* 0x000fe20000100800 */
[----:B---3--:R-:W-:-:S02]  /*2b220*/  IMAD R33, R221, c[0x0][0x190], RZ ;  /* 0x00006400dd217a24 */ /* 0x008fc400078e02ff */
[----:B------:R-:W-:Y:S02]  /*2b230*/  IMAD R203, R220, c[0x0][0x190], RZ ;  /* 0x00006400dccb7a24 */ /* 0x000fe400078e02ff */
[----:B----4-:R-:W-:Y:S02]  /*2b240*/  IMAD R204, R229, c[0x0][0x190], RZ ;  /* 0x00006400e5cc7a24 */ /* 0x010fe400078e02ff */
[----:B------:R-:W3:Y:S01]  /*2b250*/  LDL.LU R229, [R1+0xf0] ;  /* 0x0000f00001e57983 */ /* 0x000ee20000300800 */
[----:B------:R-:W-:-:S03]  /*2b260*/  IMAD R205, R223, c[0x0][0x190], RZ ;  /* 0x00006400dfcd7a24 */ /* 0x000fc600078e02ff */
[----:B------:R-:W4:Y:S01]  /*2b270*/  LDL.LU R221, [R1+0xec] ;  /* 0x0000ec0001dd7983 */ /* 0x000f220000300800 */
[----:B------:R-:W-:-:S03]  /*2b280*/  IMAD R91, R228, c[0x0][0x190], RZ ;  /* 0x00006400e45b7a24 */ /* 0x000fc600078e02ff */
[----:B------:R-:W4:Y:S04]  /*2b290*/  LDL.LU R220, [R1+0xe8] ;  /* 0x0000e80001dc7983 */ /* 0x000f280000300800 */
[----:B------:R-:W4:Y:S01]  /*2b2a0*/  LDL.LU R228, [R1+0xe4] ;  /* 0x0000e40001e47983 */ /* 0x000f220000300800 */
[----:B------:R-:W-:-:S03]  /*2b2b0*/  IMAD R68, R231, c[0x0][0x190], RZ ;  /* 0x00006400e7447a24 */ /* 0x000fc600078e02ff */
[----:B------:R-:W4:Y:S01]  /*2b2c0*/  LDL.LU R223, [R1+0xe0] ;  /* 0x0000e00001df7983 */ /* 0x000f220000300800 */
[----:B------:R-:W-:-:S03]  /*2b2d0*/  IMAD R113, R230, c[0x0][0x190], RZ ;  /* 0x00006400e6717a24 */ /* 0x000fc600078e02ff */
[----:B------:R-:W4:Y:S04]  /*2b2e0*/  LDL.LU R231, [R1+0xdc] ;  /* 0x0000dc0001e77983 */ /* 0x000f280000300800 */
[----:B------:R-:W4:Y:S01]  /*2b2f0*/  LDL.LU R230, [R1+0xd8] ;  /* 0x0000d80001e67983 */ /* 0x000f220000300800 */
[----:B------:R-:W-:-:S03]  /*2b300*/  IMAD R9, R233, c[0x0][0x190], RZ ;  /* 0x00006400e9097a24 */ /* 0x000fc600078e02ff */
[----:B------:R-:W4:Y:S04]  /*2b310*/  LDL.LU R233, [R1+0xd4] ;  /* 0x0000d40001e97983 */ /* 0x000f280000300800 */
[----:B------:R-:W-:Y:S04]  /*2b320*/  STL [R1+0x120], R91 ;  /* 0x0001205b01007387 */ /* 0x000fe80000100800 */
[----:B------:R1:W-:Y:S01]  /*2b330*/  STL [R1+0x114], R9 ;  /* 0x0001140901007387 */ /* 0x0003e20000100800 */
[----:B------:R-:W-:-:S03]  /*2b340*/  IMAD R207, R222, c[0x0][0x190], RZ ;  /* 0x00006400decf7a24 */ /* 0x000fc600078e02ff */
[----:B------:R-:W-:Y:S01]  /*2b350*/  STL [R1+0x118], R113 ;  /* 0x0001187101007387 */ /* 0x000fe20000100800 */
[----:B------:R-:W-:-:S03]  /*2b360*/  IMAD R208, R227, c[0x0][0x190], RZ ;  /* 0x00006400e3d07a24 */ /* 0x000fc600078e02ff */
[----:B------:R-:W-:Y:S01]  /*2b370*/  STL [R1+0x124], R68 ;  /* 0x0001244401007387 */ /* 0x000fe20000100800 */
[----:B------:R-:W-:-:S03]  /*2b380*/  IMAD R90, R232, c[0x0][0x190], RZ ;  /* 0x00006400e85a7a24 */ /* 0x000fc600078e02ff */
[----:B------:R-:W4:Y:S01]  /*2b390*/  LDL.LU R232, [R1+0xd0] ;  /* 0x0000d00001e87983 */ /* 0x000f220000300800 */
[----:B-1----:R-:W-:-:S03]  /*2b3a0*/  IMAD R9, R226, c[0x0][0x190], RZ ;  /* 0x00006400e2097a24 */ /* 0x002fc600078e02ff */
[----:B------:R-:W4:Y:S01]  /*2b3b0*/  LDL.LU R222, [R1+0xcc] ;  /* 0x0000cc0001de7983 */ /* 0x000f220000300800 */
[----:B------:R-:W-:-:S03]  /*2b3c0*/  IMAD R55, R235, c[0x0][0x190], RZ ;  /* 0x00006400eb377a24 */ /* 0x000fc600078e02ff */
[----:B------:R-:W4:Y:S01]  /*2b3d0*/  LDL.LU R227, [R1+0xc8] ;  /* 0x0000c80001e37983 */ /* 0x000f220000300800 */
[----:B------:R-:W-:Y:S02]  /*2b3e0*/  IMAD R34, R219, c[0x0][0x190], RZ ;  /* 0x00006400db227a24 */ /* 0x000fe400078e02ff */
[----:B------:R-:W-:Y:S02]  /*2b3f0*/  IMAD R206, R218, c[0x0][0x190], RZ ;  /* 0x00006400dace7a24 */ /* 0x000fe400078e02ff */
[----:B--2---:R-:W-:-:S05]  /*2b400*/  IMAD R35, R234, c[0x0][0x190], RZ ;  /* 0x00006400ea237a24 */ /* 0x004fca00078e02ff */
[----:B------:R3:W-:Y:S04]  /*2b410*/  STL [R1+0xf4], R35 ;  /* 0x0000f42301007387 */ /* 0x0007e80000100800 */
[----:B------:R-:W2:Y:S04]  /*2b420*/  LDL.LU R235, [R1+0xc4] ;  /* 0x0000c40001eb7983 */ /* 0x000ea80000300800 */
[----:B------:R-:W2:Y:S04]  /*2b430*/  LDL.LU R234, [R1+0xc0] ;  /* 0x0000c00001ea7983 */ /* 0x000ea80000300800 */
[----:B------:R-:W-:Y:S04]  /*2b440*/  STL [R1+0x100], R90 ;  /* 0x0001005a01007387 */ /* 0x000fe80000100800 */
[----:B------:R-:W-:Y:S04]  /*2b450*/  STL [R1+0xfc], R9 ;  /* 0x0000fc0901007387 */ /* 0x000fe80000100800 */
[----:B------:R-:W2:Y:S01]  /*2b460*/  LDL.LU R226, [R1+0xbc] ;  /* 0x0000bc0001e27983 */ /* 0x000ea20000300800 */
[----:B---3--:R-:W-:-:S03]  /*2b470*/  IMAD R35, R229, c[0x0][0x190], RZ ;  /* 0x00006400e5237a24 */ /* 0x008fc600078e02ff */
[----:B------:R-:W3:Y:S04]  /*2b480*/  LDL.LU R229, [R1+0xb8] ;  /* 0x0000b80001e57983 */ /* 0x000ee80000300800 */
[----:B------:R-:W-:Y:S01]  /*2b490*/  STL [R1+0xf8], R55 ;  /* 0x0000f83701007387 */ /* 0x000fe20000100800 */
[----:B----4-:R-:W-:-:S03]  /*2b4a0*/  IMAD R211, R228, c[0x0][0x190], RZ ;  /* 0x00006400e4d37a24 */ /* 0x010fc600078e02ff */
[----:B------:R-:W4:Y:S04]  /*2b4b0*/  LDL.LU R228, [R1+0xb4] ;  /* 0x0000b40001e47983 */ /* 0x000f280000300800 */
[----:B------:R-:W4:Y:S01]  /*2b4c0*/  LDL.LU R217, [R1+0xb0] ;  /* 0x0000b00001d97983 */ /* 0x000f220000300800 */
[----:B------:R-:W-:-:S03]  /*2b4d0*/  IMAD R209, R221, c[0x0][0x190], RZ ;  /* 0x00006400ddd17a24 */ /* 0x000fc600078e02ff */
[----:B------:R-:W4:Y:S01]  /*2b4e0*/  LDL.LU R216, [R1+0xac] ;  /* 0x0000ac0001d87983 */ /* 0x000f220000300800 */
[----:B------:R-:W-:-:S03]  /*2b4f0*/  IMAD R66, R231, c[0x0][0x190], RZ ;  /* 0x00006400e7427a24 */ /* 0x000fc600078e02ff */
[----:B------:R-:W4:Y:S01]  /*2b500*/  LDL.LU R219, [R1+0xa8] ;  /* 0x0000a80001db7983 */ /* 0x000f220000300800 */
[----:B------:R-:W-:-:S03]  /*2b510*/  IMAD R114, R230, c[0x0][0x190], RZ ;  /* 0x00006400e6727a24 */ /* 0x000fc600078e02ff */
[----:B------:R-:W4:Y:S01]  /*2b520*/  LDL.LU R218, [R1+0xa4] ;  /* 0x0000a40001da7983 */ /* 0x000f220000300800 */
[----:B------:R-:W-:-:S05]  /*2b530*/  IMAD R36, R233, c[0x0][0x190], RZ ;  /* 0x00006400e9247a24 */ /* 0x000fca00078e02ff */
[----:B------:R1:W-:Y:S04]  /*2b540*/  STL [R1+0xd4], R36 ;  /* 0x0000d42401007387 */ /* 0x0003e80000100800 */
[----:B------:R-:W4:Y:S04]  /*2b550*/  LDL.LU R221, [R1+0xa0] ;  /* 0x0000a00001dd7983 */ /* 0x000f280000300800 */
[----:B------:R-:W4:Y:S04]  /*2b560*/  LDL.LU R231, [R1+0x9c] ;  /* 0x00009c0001e77983 */ /* 0x000f280000300800 */
[----:B------:R-:W4:Y:S01]  /*2b570*/  LDL.LU R230, [R1+0x98] ;  /* 0x0000980001e67983 */ /* 0x000f220000300800 */
[----:B------:R-:W-:-:S02]  /*2b580*/  IMAD R89, R223, c[0x0][0x190], RZ ;  /* 0x00006400df597a24 */ /* 0x000fc400078e02ff */
[----:B-1----:R-:W-:Y:S01]  /*2b590*/  IMAD R36, R232, c[0x0][0x190], RZ ;  /* 0x00006400e8247a24 */ /* 0x002fe200078e02ff */
[----:B------:R-:W4:Y:S01]  /*2b5a0*/  LDL.LU R233, [R1+0x94] ;  /* 0x0000940001e97983 */ /* 0x000f220000300800 */
[----:B------:R-:W-:-:S03]  /*2b5b0*/  IMAD R210, R220, c[0x0][0x190], RZ ;  /* 0x00006400dcd27a24 */ /* 0x000fc600078e02ff */
[----:B------:R-:W-:Y:S04]  /*2b5c0*/  STL [R1+0xe0], R89 ;  /* 0x0000e05901007387 */ /* 0x000fe80000100800 */
[----:B------:R-:W4:Y:S04]  /*2b5d0*/  LDL.LU R232, [R1+0x90] ;  /* 0x0000900001e87983 */ /* 0x000f280000300800 */
[----:B------:R-:W-:Y:S04]  /*2b5e0*/  STL [R1+0xd8], R114 ;  /* 0x0000d87201007387 */ /* 0x000fe80000100800 */
[----:B------:R-:W-:Y:S04]  /*2b5f0*/  STL [R1+0xdc], R66 ;  /* 0x0000dc4201007387 */ /* 0x000fe80000100800 */
[----:B------:R-:W4:Y:S01]  /*2b600*/  LDL.LU R220, [R1+0x8c] ;  /* 0x00008c0001dc7983 */ /* 0x000f220000300800 */
[----:B------:R-:W-:-:S02]  /*2b610*/  IMAD R212, R222, c[0x0][0x190], RZ ;  /* 0x00006400ded47a24 */ /* 0x000fc400078e02ff */
[----:B------:R-:W-:Y:S02]  /*2b620*/  IMAD R213, R227, c[0x0][0x190], RZ ;  /* 0x00006400e3d57a24 */ /* 0x000fe400078e02ff */
[----:B--2---:R-:W-:Y:S02]  /*2b630*/  IMAD R214, R235, c[0x0][0x190], RZ ;  /* 0x00006400ebd67a24 */ /* 0x004fe400078e02ff */
[----:B------:R-:W2:Y:S01]  /*2b640*/  LDL.LU R235, [R1+0x88] ;  /* 0x0000880001eb7983 */ /* 0x000ea20000300800 */
[----:B------:R-:W-:-:S03]  /*2b650*/  IMAD R88, R234, c[0x0][0x190], RZ ;  /* 0x00006400ea587a24 */ /* 0x000fc600078e02ff */
[----:B------:R-:W2:Y:S04]  /*2b660*/  LDL.LU R234, [R1+0x84] ;  /* 0x0000840001ea7983 */ /* 0x000ea80000300800 */
[----:B------:R-:W2:Y:S01]  /*2b670*/  LDL.LU R223, [R1+0x80] ;  /* 0x0000800001df7983 */ /* 0x000ea20000300800 */
[----:B------:R-:W-:-:S05]  /*2b680*/  IMAD R37, R226, c[0x0][0x190], RZ ;  /* 0x00006400e2257a24 */ /* 0x000fca00078e02ff */
[----:B------:R4:W-:Y:S04]  /*2b690*/  STL [R1+0xbc], R37 ;  /* 0x0000bc2501007387 */ /* 0x0009e80000100800 */
[----:B------:R-:W2:Y:S04]  /*2b6a0*/  LDL.LU R222, [R1+0x7c] ;  /* 0x00007c0001de7983 */ /* 0x000ea80000300800 */
[----:B------:R-:W2:Y:S04]  /*2b6b0*/  LDL.LU R227, [R1+0x78] ;  /* 0x0000780001e37983 */ /* 0x000ea80000300800 */
[----:B------:R-:W2:Y:S01]  /*2b6c0*/  LDL.LU R226, [R1+0x74] ;  /* 0x0000740001e27983 */ /* 0x000ea20000300800 */
[----:B---3--:R-:W-:-:S03]  /*2b6d0*/  IMAD R54, R229, c[0x0][0x190], RZ ;  /* 0x00006400e5367a24 */ /* 0x008fc600078e02ff */
[----:B------:R-:W3:Y:S01]  /*2b6e0*/  LDL.LU R229, [R1+0x70] ;  /* 0x0000700001e57983 */ /* 0x000ee20000300800 */
[----:B----4-:R-:W-:-:S03]  /*2b6f0*/  IMAD R37, R228, c[0x0][0x190], RZ ;  /* 0x00006400e4257a24 */ /* 0x010fc600078e02ff */
[----:B------:R-:W4:Y:S04]  /*2b700*/  LDL.LU R228, [R1+0x6c] ;  /* 0x00006c0001e47983 */ /* 0x000f280000300800 */
[----:B------:R1:W-:Y:S04]  /*2b710*/  STL [R1+0xb4], R37 ;  /* 0x0000b42501007387 */ /* 0x0003e80000100800 */
[----:B------:R-:W-:Y:S04]  /*2b720*/  STL [R1+0xc0], R88 ;  /* 0x0000c05801007387 */ /* 0x000fe80000100800 */
[----:B------:R-:W-:Y:S01]  /*2b730*/  STL [R1+0xb8], R54 ;  /* 0x0000b83601007387 */ /* 0x000fe20000100800 */
[----:B------:R-:W-:-:S03]  /*2b740*/  IMAD R51, R231, c[0x0][0x190], RZ ;  /* 0x00006400e7337a24 */ /* 0x000fc600078e02ff */
[----:B------:R-:W3:Y:S01]  /*2b750*/  LDL.LU R231, [R1+0x68] ;  /* 0x0000680001e77983 */ /* 0x000ee20000300800 */
[----:B------:R-:W-:-:S03]  /*2b760*/  IMAD R115, R230, c[0x0][0x190], RZ ;  /* 0x00006400e6737a24 */ /* 0x000fc600078e02ff */
[----:B------:R-:W3:Y:S01]  /*2b770*/  LDL.LU R230, [R1+0x64] ;  /* 0x0000640001e67983 */ /* 0x000ee20000300800 */
[----:B------:R-:W-:Y:S02]  /*2b780*/  IMAD R87, R221, c[0x0][0x190], RZ ;  /* 0x00006400dd577a24 */ /* 0x000fe400078e02ff */
[----:B------:R-:W-:Y:S02]  /*2b790*/  IMAD R45, R233, c[0x0][0x190], RZ ;  /* 0x00006400e92d7a24 */ /* 0x000fe400078e02ff */
[----:B------:R-:W3:Y:S01]  /*2b7a0*/  LDL.LU R233, [R1+0x60] ;  /* 0x0000600001e97983 */ /* 0x000ee20000300800 */
[----:B-1----:R-:W-:-:S03]  /*2b7b0*/  IMAD R37, R217, c[0x0][0x190], RZ ;  /* 0x00006400d9257a24 */ /* 0x002fc600078e02ff */
[----:B------:R-:W-:Y:S01]  /*2b7c0*/  STL [R1+0xa0], R87 ;  /* 0x0000a05701007387 */ /* 0x000fe20000100800 */
[----:B------:R-:W-:Y:S02]  /*2b7d0*/  IMAD R38, R232, c[0x0][0x190], RZ ;  /* 0x00006400e8267a24 */ /* 0x000fe400078e02ff */
[----:B------:R-:W-:Y:S01]  /*2b7e0*/  IMAD R215, R216, c[0x0][0x190], RZ ;  /* 0x00006400d8d77a24 */ /* 0x000fe200078e02ff */
[----:B------:R-:W3:Y:S01]  /*2b7f0*/  LDL.LU R232, [R1+0x5c] ;  /* 0x00005c0001e87983 */ /* 0x000ee20000300800 */
[----:B------:R-:W-:Y:S02]  /*2b800*/  IMAD R216, R219, c[0x0][0x190], RZ ;  /* 0x00006400dbd87a24 */ /* 0x000fe400078e02ff */
[----:B------:R-:W-:Y:S01]  /*2b810*/  IMAD R217, R218, c[0x0][0x190], RZ ;  /* 0x00006400dad97a24 */ /* 0x000fe200078e02ff */
[----:B------:R-:W-:Y:S04]  /*2b820*/  STL [R1+0x98], R115 ;  /* 0x0000987301007387 */ /* 0x000fe80000100800 */
[----:B------:R-:W-:Y:S01]  /*2b830*/  STL [R1+0x9c], R51 ;  /* 0x00009c3301007387 */ /* 0x000fe20000100800 */
[----:B------:R-:W-:-:S03]  /*2b840*/  IMAD R218, R220, c[0x0][0x190], RZ ;  /* 0x00006400dcda7a24 */ /* 0x000fc600078e02ff */
[----:B------:R-:W-:Y:S01]  /*2b850*/  STL [R1+0x94], R45 ;  /* 0x0000942d01007387 */ /* 0x000fe20000100800 */
[----:B------:R-:W-:Y:S02]  /*2b860*/  ISETP.NE.U32.AND P0, PT, R248, RZ, PT ;  /* 0x000000fff800720c */ /* 0x000fe40003f05070 */
[----:B------:R-:W-:Y:S02]  /*2b870*/  ISETP.NE.U32.AND P6, PT, R247, RZ, PT ;  /* 0x000000fff700720c */ /* 0x000fe40003fc5070 */
[----:B------:R-:W-:Y:S01]  /*2b880*/  ISETP.GE.U32.AND P4, PT, R42, 0x7fffff80, PT ;  /* 0x7fffff802a00780c */ /* 0x000fe20003f86070 */
[----:B--2---:R-:W-:Y:S02]  /*2b890*/  IMAD R219, R235, c[0x0][0x190], RZ ;  /* 0x00006400ebdb7a24 */ /* 0x004fe400078e02ff */
[----:B------:R-:W2:Y:S01]  /*2b8a0*/  LDL.LU R235, [R1+0x58] ;  /* 0x0000580001eb7983 */ /* 0x000ea20000300800 */
[----:B------:R-:W-:-:S03]  /*2b8b0*/  IMAD R220, R234, c[0x0][0x190], RZ ;  /* 0x00006400eadc7a24 */ /* 0x000fc600078e02ff */
[----:B------:R-:W2:Y:S01]  /*2b8c0*/  LDL.LU R234, [R1+0x54] ;  /* 0x0000540001ea7983 */ /* 0x000ea20000300800 */
[----:B------:R-:W-:Y:S02]  /*2b8d0*/  IMAD R83, R223, c[0x0][0x190], RZ ;  /* 0x00006400df537a24 */ /* 0x000fe400078e02ff */
[----:B------:R-:W-:-:S05]  /*2b8e0*/  IMAD R39, R222, c[0x0][0x190], RZ ;  /* 0x00006400de277a24 */ /* 0x000fca00078e02ff */
[----:B------:R3:W-:Y:S01]  /*2b8f0*/  STL [R1+0x7c], R39 ;  /* 0x00007c2701007387 */ /* 0x0007e20000100800 */
[----:B------:R-:W-:Y:S02]  /*2b900*/  IMAD R53, R227, c[0x0][0x190], RZ ;  /* 0x00006400e3357a24 */ /* 0x000fe400078e02ff */
[----:B------:R-:W-:Y:S01]  /*2b910*/  IMAD R107, R226, c[0x0][0x190], RZ ;  /* 0x00006400e26b7a24 */ /* 0x000fe200078e02ff */
[----:B------:R-:W-:Y:S04]  /*2b920*/  STL [R1+0x80], R83 ;  /* 0x0000805301007387 */ /* 0x000fe80000100800 */
[----:B------:R-:W2:Y:S04]  /*2b930*/  LDL.LU R40, [R1+0x50] ;  /* 0x0000500001287983 */ /* 0x000ea80000300800 */
[----:B------:R-:W2:Y:S04]  /*2b940*/  LDL.LU R226, [R1+0x4c] ;  /* 0x00004c0001e27983 */ /* 0x000ea80000300800 */
[----:B------:R-:W2:Y:S01]  /*2b950*/  LDL.LU R227, [R1+0x48] ;  /* 0x0000480001e37983 */ /* 0x000ea20000300800 */
[----:B----4-:R-:W-:-:S03]  /*2b960*/  IMAD R221, R228, c[0x0][0x190], RZ ;  /* 0x00006400e4dd7a24 */ /* 0x010fc600078e02ff */
[----:B------:R-:W4:Y:S04]  /*2b970*/  LDL.LU R228, [R1+0x44] ;  /* 0x0000440001e47983 */ /* 0x000f280000300800 */
[----:B------:R-:W4:Y:S04]  /*2b980*/  LDL.LU R81, [R1+0x40] ;  /* 0x0000400001517983 */ /* 0x000f280000300800 */
[----:B------:R-:W4:Y:S04]  /*2b990*/  LDL.LU R119, [R1+0x3c] ;  /* 0x00003c0001777983 */ /* 0x000f280000300800 */
[----:B------:R-:W4:Y:S01]  /*2b9a0*/  LDL.LU R52, [R1+0x38] ;  /* 0x0000380001347983 */ /* 0x000f220000300800 */
[----:B---3--:R-:W-:-:S03]  /*2b9b0*/  IMAD R39, R229, c[0x0][0x190], RZ ;  /* 0x00006400e5277a24 */ /* 0x008fc600078e02ff */
[----:B------:R-:W3:Y:S04]  /*2b9c0*/  LDL.LU R117, [R1+0x34] ;  /* 0x0000340001757983 */ /* 0x000ee80000300800 */
[----:B------:R-:W-:Y:S04]  /*2b9d0*/  STL [R1+0x84], R107 ;  /* 0x0000846b01007387 */ /* 0x000fe80000100800 */
[----:B------:R-:W-:Y:S04]  /*2b9e0*/  STL [R1+0x78], R53 ;  /* 0x0000783501007387 */ /* 0x000fe80000100800 */
[----:B------:R-:W3:Y:S01]  /*2b9f0*/  LDL.LU R41, [R1+0x30] ;  /* 0x0000300001297983 */ /* 0x000ee20000300800 */
[----:B------:R-:W-:-:S03]  /*2ba00*/  IMAD R222, R231, c[0x0][0x190], RZ ;  /* 0x00006400e7de7a24 */ /* 0x000fc600078e02ff */
[----:B------:R-:W3:Y:S01]  /*2ba10*/  LDL.LU R229, [R1+0x2c] ;  /* 0x00002c0001e57983 */ /* 0x000ee20000300800 */
[----:B------:R-:W-:-:S03]  /*2ba20*/  IMAD R223, R230, c[0x0][0x190], RZ ;  /* 0x00006400e6df7a24 */ /* 0x000fc600078e02ff */
[----:B------:R-:W3:Y:S04]  /*2ba30*/  LDL.LU R230, [R1+0x28] ;  /* 0x0000280001e67983 */ /* 0x000ee80000300800 */
[----:B------:R-:W3:Y:S04]  /*2ba40*/  LDL.LU R231, [R1+0x24] ;  /* 0x0000240001e77983 */ /* 0x000ee80000300800 */
[----:B------:R-:W3:Y:S04]  /*2ba50*/  LDL.LU R78, [R1+0x20] ;  /* 0x00002000014e7983 */ /* 0x000ee80000300800 */
[----:B------:R-:W3:Y:S04]  /*2ba60*/  LDL.LU R44, [R1+0x1c] ;  /* 0x00001c00012c7983 */ /* 0x000ee80000300800 */
[----:B------:R-:W3:Y:S04]  /*2ba70*/  LDL.LU R248, [R1+0x18] ;  /* 0x0000180001f87983 */ /* 0x000ee80000300800 */
[----:B------:R-:W3:Y:S04]  /*2ba80*/  LDL.LU R247, [R1+0x14] ;  /* 0x0000140001f77983 */ /* 0x000ee80000300800 */
[----:B------:R-:W3:Y:S01]  /*2ba90*/  LDL.LU R42, [R1+0x10] ;  /* 0x00001000012a7983 */ /* 0x000ee20000300800 */
[----:B------:R-:W-:-:S02]  /*2baa0*/  IMAD R82, R233, c[0x0][0x190], RZ ;  /* 0x00006400e9527a24 */ /* 0x000fc400078e02ff */
[----:B------:R-:W-:Y:S01]  /*2bab0*/  IMAD R50, R232, c[0x0][0x190], RZ ;  /* 0x00006400e8327a24 */ /* 0x000fe200078e02ff */
[----:B------:R-:W3:Y:S04]  /*2bac0*/  LDL.LU R233, [R1+0xc] ;  /* 0x00000c0001e97983 */ /* 0x000ee80000300800 */
[----:B------:R-:W3:Y:S01]  /*2bad0*/  LDL.LU R232, [R1+0x8] ;  /* 0x0000080001e87983 */ /* 0x000ee20000300800 */
[----:B--2---:R-:W-:-:S03]  /*2bae0*/  IMAD R116, R235, c[0x0][0x190], RZ ;  /* 0x00006400eb747a24 */ /* 0x004fc600078e02ff */
[----:B------:R-:W2:Y:S01]  /*2baf0*/  LDL.LU R235, [R1+0x4] ;  /* 0x0000040001eb7983 */ /* 0x000ea20000300800 */
[----:B------:R-:W-:-:S03]  /*2bb00*/  IMAD R147, R234, c[0x0][0x190], RZ ;  /* 0x00006400ea937a24 */ /* 0x000fc600078e02ff */
[----:B------:R-:W2:Y:S04]  /*2bb10*/  LDL.LU R234, [R1] ;  /* 0x0000000001ea7983 */ /* 0x000ea80000300800 */
[----:B------:R-:W-:Y:S04]  /*2bb20*/  STL [R1+0x60], R82 ;  /* 0x0000605201007387 */ /* 0x000fe80000100800 */
[----:B------:R-:W-:Y:S04]  /*2bb30*/  STL [R1+0x58], R116 ;  /* 0x0000587401007387 */ /* 0x000fe80000100800 */
[----:B------:R-:W-:Y:S04]  /*2bb40*/  STL [R1+0x74], R147 ;  /* 0x0000749301007387 */ /* 0x000fe80000100800 */
[----:B------:R-:W-:Y:S01]  /*2bb50*/  STL [R1+0x5c], R50 ;  /* 0x00005c3201007387 */ /* 0x000fe20000100800 */
[----:B----4-:R-:W-:-:S02]  /*2bb60*/  IMAD R81, R81, c[0x0][0x190], RZ ;  /* 0x0000640051517a24 */ /* 0x010fc400078e02ff */
[----:B------:R-:W-:-:S03]  /*2bb70*/  IMAD R48, R119, c[0x0][0x190], RZ ;  /* 0x0000640077307a24 */ /* 0x000fc600078e02ff */
[----:B------:R-:W-:Y:S01]  /*2bb80*/  STL [R1+0x40], R81 ;  /* 0x0000405101007387 */ /* 0x000fe20000100800 */
[----:B------:R-:W-:Y:S02]  /*2bb90*/  IMAD R52, R52, c[0x0][0x190], RZ ;  /* 0x0000640034347a24 */ /* 0x000fe400078e02ff */
[----:B---3--:R-:W-:Y:S01]  /*2bba0*/  IMAD R148, R117, c[0x0][0x190], RZ ;  /* 0x0000640075947a24 */ /* 0x008fe200078e02ff */
[----:B------:R-:W-:Y:S04]  /*2bbb0*/  STL [R1+0x3c], R48 ;  /* 0x00003c3001007387 */ /* 0x000fe80000100800 */
[----:B------:R-:W-:Y:S04]  /*2bbc0*/  STL [R1+0x34], R148 ;  /* 0x0000349401007387 */ /* 0x000fe80000100800 */
[----:B------:R-:W-:Y:S01]  /*2bbd0*/  STL [R1+0x70], R52 ;  /* 0x0000703401007387 */ /* 0x000fe20000100800 */
[----:B------:R-:W-:-:S02]  /*2bbe0*/  IMAD R78, R78, c[0x0][0x190], RZ ;  /* 0x000064004e4e7a24 */ /* 0x000fc400078e02ff */
[----:B------:R-:W-:-:S03]  /*2bbf0*/  IMAD R149, R44, c[0x0][0x190], RZ ;  /* 0x000064002c957a24 */ /* 0x000fc600078e02ff */
[----:B------:R-:W-:Y:S04]  /*2bc00*/  STL [R1+0x20], R78 ;  /* 0x0000204e01007387 */ /* 0x000fe80000100800 */
[----:B------:R-:W-:Y:S01]  /*2bc10*/  STL [R1+0x1c], R149 ;  /* 0x00001c9501007387 */ /* 0x000fe20000100800 */
[----:B------:R-:W-:-:S05]  /*2bc20*/  IMAD R44, R42, c[0x0][0x190], RZ ;  /* 0x000064002a2c7a24 */ /* 0x000fca00078e02ff */
[----:B------:R-:W-:Y:S04]  /*2bc30*/  STL [R1+0x10], R44 ;  /* 0x0000102c01007387 */ /* 0x000fe80000100800 */
[----:B------:R-:W3:Y:S04]  /*2bc40*/  LDL.LU R137, [R1+0x4fc] ;  /* 0x0004fc0001897983 */ /* 0x000ee80000300800 */
[----:B------:R-:W4:Y:S01]  /*2bc50*/  LDL.LU R150, [R1+0x384] ;  /* 0x0003840001967983 */ /* 0x000f220000300800 */
[----:B------:R-:W-:-:S03]  /*2bc60*/  IMAD R42, R233, c[0x0][0x190], RZ ;  /* 0x00006400e92a7a24 */ /* 0x000fc600078e02ff */
[----:B------:R-:W4:Y:S04]  /*2bc70*/  LDL R151, [R1+0xef4] ;  /* 0x000ef40001977983 */ /* 0x000f280000100800 */
        /* <DEDUP_REMOVED lines=13> */
[----:B------:R-:W4:Y:S01]  /*2bd50*/  LDL R117, [R1+0x8c4] ;  /* 0x0008c40001757983 */ /* 0x000f220000100800 */
[----:B--2---:R-:W-:-:S02]  /*2bd60*/  IMAD R233, R235, c[0x0][0x190], RZ ;  /* 0x00006400ebe97a24 */ /* 0x004fc400078e02ff */
[----:B------:R-:W-:Y:S02]  /*2bd70*/  IMAD R235, R124, c[0x0][0x190], RZ ;  /* 0x000064007ceb7a24 */ /* 0x000fe400078e02ff */
[----:B---3--:R-:W-:Y:S02]  /*2bd80*/  IMAD R124, R137, c[0x0][0x190], RZ ;  /* 0x00006400897c7a24 */ /* 0x008fe400078e02ff */
[----:B----4-:R-:W-:-:S05]  /*2bd90*/  IMAD.WIDE R136, R150, 0x4, R240 ;  /* 0x0000000496887825 */ /* 0x010fca00078e02f0 */
[----:B------:R1:W-:Y:S02]  /*2bda0*/  STL.64 [R1+0x130], R136 ;  /* 0x0001308801007387 */ /* 0x0003e40000100a00 */
[----:B-1----:R-:W-:-:S05]  /*2bdb0*/  IMAD.WIDE R136, R150, 0x4, R242 ;  /* 0x0000000496887825 */ /* 0x002fca00078e02f2 */
[----:B------:R1:W-:Y:S02]  /*2bdc0*/  STL.64 [R1+0x28], R136 ;  /* 0x0000288801007387 */ /* 0x0003e40000100a00 */
[----:B-1----:R-:W-:-:S05]  /*2bdd0*/  IMAD.WIDE R136, R236, 0x4, R240 ;  /* 0x00000004ec887825 */ /* 0x002fca00078e02f0 */
[----:B------:R1:W-:Y:S04]  /*2bde0*/  STL.64 [R1+0x21d0], R136 ;  /* 0x0021d08801007387 */ /* 0x0003e80000100a00 */
[----:B-1----:R-:W2:Y:S04]  /*2bdf0*/  LDL.LU.64 R136, [R1+0x5998] ;  /* 0x0059980001887983 */ /* 0x002ea80000300a00 */
[----:B------:R1:W-:Y:S04]  /*2be00*/  STL [R1+0x564c], R236 ;  /* 0x00564cec01007387 */ /* 0x0003e80000100800 */
[----:B-1----:R-:W3:Y:S01]  /*2be10*/  LDL.LU R236, [R1+0xcd4] ;  /* 0x000cd40001ec7983 */ /* 0x002ee20000300800 */
[----:B------:R-:W-:-:S05]  /*2be20*/  IMAD.WIDE R150, R151, 0x4, R240 ;  /* 0x0000000497967825 */ /* 0x000fca00078e02f0 */
[----:B------:R1:W-:Y:S02]  /*2be30*/  STL.64 [R1+0x21a8], R150 ;  /* 0x0021a89601007387 */ /* 0x0003e40000100a00 */
[----:B-1----:R-:W-:-:S05]  /*2be40*/  IMAD.WIDE R150, R135, 0x4, R240 ;  /* 0x0000000487967825 */ /* 0x002fca00078e02f0 */
[----:B------:R1:W-:Y:S02]  /*2be50*/  STL.64 [R1+0x2160], R150 ;  /* 0x0021609601007387 */ /* 0x0003e40000100a00 */
[----:B-1----:R-:W-:-:S05]  /*2be60*/  IMAD.WIDE R150, R132, 0x4, R240 ;  /* 0x0000000484967825 */ /* 0x002fca00078e02f0 */
[----:B------:R1:W-:Y:S02]  /*2be70*/  STL.64 [R1+0x2158], R150 ;  /* 0x0021589601007387 */ /* 0x0003e40000100a00 */
[----:B-1----:R-:W-:-:S04]  /*2be80*/  IMAD.WIDE R150, R133, 0x4, R240 ;  /* 0x0000000485967825 */ /* 0x002fc800078e02f0 */
[--C-:B------:R-:W-:Y:S01]  /*2be90*/  IMAD.WIDE R132, R128, 0x4, R240.reuse ;  /* 0x0000000480847825 */ /* 0x100fe200078e02f0 */
[----:B------:R-:W-:Y:S03]  /*2bea0*/  STL.64 [R1+0x2148], R150 ;  /* 0x0021489601007387 */ /* 0x000fe60000100a00 */
[--C-:B------:R-:W-:Y:S01]  /*2beb0*/  IMAD.WIDE R128, R129, 0x4, R240.reuse ;  /* 0x0000000481807825 */ /* 0x100fe200078e02f0 */
[----:B------:R1:W-:Y:S04]  /*2bec0*/  STL.64 [R1+0x2138], R132 ;  /* 0x0021388401007387 */ /* 0x0003e80000100a00 */
[----:B------:R4:W-:Y:S01]  /*2bed0*/  STL.64 [R1+0x2128], R128 ;  /* 0x0021288001007387 */ /* 0x0009e20000100a00 */
[----:B-1----:R-:W-:-:S04]  /*2bee0*/  IMAD.WIDE R132, R126, 0x4, R240 ;  /* 0x000000047e847825 */ /* 0x002fc800078e02f0 */
[----:B----4-:R-:W-:-:S04]  /*2bef0*/  IMAD.WIDE R128, R127, 0x4, R240 ;  /* 0x000000047f807825 */ /* 0x010fc800078e02f0 */
[----:B------:R-:W-:-:S04]  /*2bf00*/  IMAD.WIDE R126, R122, 0x4, R240 ;  /* 0x000000047a7e7825 */ /* 0x000fc800078e02f0 */
[----:B------:R-:W-:-:S04]  /*2bf10*/  IMAD.WIDE R122, R123, 0x4, R240 ;  /* 0x000000047b7a7825 */ /* 0x000fc800078e02f0 */
[----:B---3--:R-:W-:-:S05]  /*2bf20*/  IMAD.WIDE R150, R236, 0x4, R240 ;  /* 0x00000004ec967825 */ /* 0x008fca00078e02f0 */
[----:B------:R-:W-:Y:S04]  /*2bf30*/  STL.64 [R1+0x2118], R150 ;  /* 0x0021189601007387 */ /* 0x000fe80000100a00 */
[----:B------:R-:W-:Y:S04]  /*2bf40*/  STL.64 [R1+0x20f8], R132 ;  /* 0x0020f88401007387 */ /* 0x000fe80000100a00 */
[----:B------:R1:W-:Y:S04]  /*2bf50*/  STL.64 [R1+0x20c0], R128 ;  /* 0x0020c08001007387 */ /* 0x0003e80000100a00 */
[----:B------:R3:W-:Y:S04]  /*2bf60*/  STL.64 [R1+0x20b0], R126 ;  /* 0x0020b07e01007387 */ /* 0x0007e80000100a00 */
[----:B------:R4:W-:Y:S01]  /*2bf70*/  STL.64 [R1+0x20a0], R122 ;  /* 0x0020a07a01007387 */ /* 0x0009e20000100a00 */
[----:B-1----:R-:W-:-:S04]  /*2bf80*/  IMAD.WIDE R128, R120, 0x4, R240 ;  /* 0x0000000478807825 */ /* 0x002fc800078e02f0 */
[--C-:B---3--:R-:W-:Y:S01]  /*2bf90*/  IMAD.WIDE R126, R121, 0x4, R240.reuse ;  /* 0x00000004797e7825 */ /* 0x108fe200078e02f0 */
[----:B------:R1:W-:Y:S03]  /*2bfa0*/  STL.64 [R1+0x2090], R128 ;  /* 0x0020908001007387 */ /* 0x0003e60000100a00 */
[--C-:B----4-:R-:W-:Y:S01]  /*2bfb0*/  IMAD.WIDE R122, R118, 0x4, R240.reuse ;  /* 0x00000004767a7825 */ /* 0x110fe200078e02f0 */
[----:B------:R3:W-:Y:S03]  /*2bfc0*/  STL.64 [R1+0x2080], R126 ;  /* 0x0020807e01007387 */ /* 0x0007e60000100a00 */
[--C-:B------:R-:W-:Y:S01]  /*2bfd0*/  IMAD.WIDE R120, R119, 0x4, R240.reuse ;  /* 0x0000000477787825 */ /* 0x100fe200078e02f0 */
[----:B------:R4:W-:Y:S04]  /*2bfe0*/  STL.64 [R1+0x2068], R122 ;  /* 0x0020687a01007387 */ /* 0x0009e80000100a00 */
[----:B------:R-:W2:Y:S01]  /*2bff0*/  LDL R135, [R1+0x8c0] ;  /* 0x0008c00001877983 */ /* 0x000ea20000100800 */
[----:B------:R-:W-:-:S03]  /*2c000*/  IMAD.WIDE R118, R117, 0x4, R240 ;  /* 0x0000000475767825 */ /* 0x000fc600078e02f0 */
[----:B------:R1:W-:Y:S04]  /*2c010*/  STL.64 [R1+0x2050], R120 ;  /* 0x0020507801007387 */ /* 0x0003e80000100a00 */
[----:B------:R-:W2:Y:S04]  /*2c020*/  LDL R132, [R1+0x8bc] ;  /* 0x0008bc0001847983 */ /* 0x000ea80000100800 */
[----:B------:R3:W-:Y:S04]  /*2c030*/  STL.64 [R1+0x1f60], R118 ;  /* 0x001f607601007387 */ /* 0x0007e80000100a00 */
[----:B------:R-:W2:Y:S04]  /*2c040*/  LDL R133, [R1+0x8b8] ;  /* 0x0008b80001857983 */ /* 0x000ea80000100800 */
[----:B-1----:R-:W2:Y:S04]  /*2c050*/  LDL R128, [R1+0x8b4] ;  /* 0x0008b40001807983 */ /* 0x002ea80000100800 */
[----:B------:R-:W2:Y:S04]  /*2c060*/  LDL R129, [R1+0x8b0] ;  /* 0x0008b00001817983 */ /* 0x000ea80000100800 */
[----:B---3--:R-:W3:Y:S04]  /*2c070*/  LDL R126, [R1+0x89c] ;  /* 0x00089c00017e7983 */ /* 0x008ee80000100800 */
[----:B------:R-:W2:Y:S04]  /*2c080*/  LDL R127, [R1+0x898] ;  /* 0x00089800017f7983 */ /* 0x000ea80000100800 */
[----:B----4-:R-:W4:Y:S04]  /*2c090*/  LDL R122, [R1+0x894] ;  /* 0x00089400017a7983 */ /* 0x010f280000100800 */
[----:B------:R-:W2:Y:S04]  /*2c0a0*/  LDL R123, [R1+0x890] ;  /* 0x00089000017b7983 */ /* 0x000ea80000100800 */
[----:B------:R-:W3:Y:S04]  /*2c0b0*/  LDL R120, [R1+0x88c] ;  /* 0x00088c0001787983 */ /* 0x000ee80000100800 */
[----:B------:R-:W3:Y:S04]  /*2c0c0*/  LDL R121, [R1+0x888] ;  /* 0x0008880001797983 */ /* 0x000ee80000100800 */
[----:B------:R-:W3:Y:S04]  /*2c0d0*/  LDL R118, [R1+0x884] ;  /* 0x0008840001767983 */ /* 0x000ee80000100800 */
[----:B------:R-:W3:Y:S04]  /*2c0e0*/  LDL R119, [R1+0x880] ;  /* 0x0008800001777983 */ /* 0x000ee80000100800 */
[----:B------:R-:W3:Y:S01]  /*2c0f0*/  LDL R117, [R1+0x87c] ;  /* 0x00087c0001757983 */ /* 0x000ee20000100800 */
[----:B------:R-:W-:-:S04]  /*2c100*/  IMAD.WIDE R150, R149, 0x4, R240 ;  /* 0x0000000495967825 */ /* 0x000fc800078e02f0 */
[--C-:B------:R-:W-:Y:S01]  /*2c110*/  IMAD.WIDE R148, R148, 0x4, R240.reuse ;  /* 0x0000000494947825 */ /* 0x100fe200078e02f0 */
[----:B------:R1:W-:Y:S04]  /*2c120*/  STL.64 [R1+0x1f58], R150 ;  /* 0x001f589601007387 */ /* 0x0003e80000100a00 */
[----:B-1----:R-:W3:Y:S04]  /*2c130*/  LDL.LU.64 R150, [R1+0x5990] ;  /* 0x0059900001967983 */ /* 0x002ee80000300a00 */
[----:B------:R1:W-:Y:S02]  /*2c140*/  STL.64 [R1+0x1f48], R148 ;  /* 0x001f489401007387 */ /* 0x0003e40000100a00 */
[----:B-1----:R-:W-:-:S05]  /*2c150*/  IMAD.WIDE R148, R147, 0x4, R240 ;  /* 0x0000000493947825 */ /* 0x002fca00078e02f0 */
[----:B------:R1:W-:Y:S02]  /*2c160*/  STL.64 [R1+0x1f38], R148 ;  /* 0x001f389401007387 */ /* 0x0003e40000100a00 */
[----:B-1----:R-:W-:-:S05]  /*2c170*/  IMAD.WIDE R148, R107, 0x4, R240 ;  /* 0x000000046b947825 */ /* 0x002fca00078e02f0 */
[----:B------:R1:W-:Y:S01]  /*2c180*/  STL.64 [R1+0x1f30], R148 ;  /* 0x001f309401007387 */ /* 0x0003e20000100a00 */
[----:B------:R-:W-:-:S04]  /*2c190*/  IMAD.WIDE R106, R106, 0x4, R240 ;  /* 0x000000046a6a7825 */ /* 0x000fc800078e02f0 */
[----:B------:R-:W-:-:S04]  /*2c1a0*/  IMAD.WIDE R146, R146, 0x4, R240 ;  /* 0x0000000492927825 */ /* 0x000fc800078e02f0 */
[----:B-1----:R-:W-:-:S04]  /*2c1b0*/  IMAD.WIDE R148, R15, 0x4, R240 ;  /* 0x000000040f947825 */ /* 0x002fc800078e02f0 */
[--C-:B------:R-:W-:Y:S01]  /*2c1c0*/  IMAD.WIDE R14, R14, 0x4, R240.reuse ;  /* 0x000000040e0e7825 */ /* 0x100fe200078e02f0 */
[----:B------:R1:W-:Y:S04]  /*2c1d0*/  STL.64 [R1+0x1f28], R148 ;  /* 0x001f289401007387 */ /* 0x0003e80000100a00 */
[----:B-1----:R-:W4:Y:S04]  /*2c1e0*/  LDL.LU.64 R148, [R1+0x5988] ;  /* 0x0059880001947983 */ /* 0x002f280000300a00 */
[----:B------:R1:W-:Y:S04]  /*2c1f0*/  STL.64 [R1+0x1f20], R14 ;  /* 0x001f200e01007387 */ /* 0x0003e80000100a00 */
[----:B-1----:R-:W4:Y:S04]  /*2c200*/  LDL.LU.64 R14, [R1+0x5980] ;  /* 0x00598000010e7983 */ /* 0x002f280000300a00 */
[----:B------:R1:W-:Y:S04]  /*2c210*/  STL.64 [R1+0x1f18], R106 ;  /* 0x001f186a01007387 */ /* 0x0003e80000100a00 */
[----:B-1----:R-:W4:Y:S04]  /*2c220*/  LDL.LU.64 R106, [R1+0x5978] ;  /* 0x00597800016a7983 */ /* 0x002f280000300a00 */
[----:B------:R1:W-:Y:S02]  /*2c230*/  STL.64 [R1+0x1f10], R146 ;  /* 0x001f109201007387 */ /* 0x0003e40000100a00 */
[----:B-1----:R-:W-:-:S05]  /*2c240*/  IMAD.WIDE R146, R145, 0x4, R240 ;  /* 0x0000000491927825 */ /* 0x002fca00078e02f0 */
[----:B------:R1:W-:Y:S01]  /*2c250*/  STL.64 [R1+0x1f08], R146 ;  /* 0x001f089201007387 */ /* 0x0003e20000100a00 */
[----:B------:R-:W-:-:S04]  /*2c260*/  IMAD.WIDE R144, R144, 0x4, R240 ;  /* 0x0000000490907825 */ /* 0x000fc800078e02f0 */
[----:B-1----:R-:W-:-:S04]  /*2c270*/  IMAD.WIDE R146, R85, 0x4, R240 ;  /* 0x0000000455927825 */ /* 0x002fc800078e02f0 */
[--C-:B------:R-:W-:Y:S01]  /*2c280*/  IMAD.WIDE R84, R84, 0x4, R240.reuse ;  /* 0x0000000454547825 */ /* 0x100fe200078e02f0 */
        /* <DEDUP_REMOVED lines=16> */
[----:B------:R2:W-:Y:S02]  /*2c390*/  STL.64 [R1+0x2018], R140 ;  /* 0x0020188c01007387 */ /* 0x0005e40000100a00 */
[----:B--2---:R-:W-:-:S05]  /*2c3a0*/  IMAD.WIDE R140, R135, 0x4, R240 ;  /* 0x00000004878c7825 */ /* 0x004fca00078e02f0 */
[----:B------:R1:W-:Y:S02]  /*2c3b0*/  STL.64 [R1+0x2010], R140 ;  /* 0x0020108c01007387 */ /* 0x0003e40000100a00 */
[----:B-1----:R-:W-:-:S04]  /*2c3c0*/  IMAD.WIDE R140, R132, 0x4, R240 ;  /* 0x00000004848c7825 */ /* 0x002fc800078e02f0 */
[--C-:B------:R-:W-:Y:S01]  /*2c3d0*/  IMAD.WIDE R132, R133, 0x4, R240.reuse ;  /* 0x0000000485847825 */ /* 0x100fe200078e02f0 */
[----:B------:R1:W-:Y:S04]  /*2c3e0*/  STL.64 [R1+0x2008], R140 ;  /* 0x0020088c01007387 */ /* 0x0003e80000100a00 */
[----:B-1----:R-:W2:Y:S04]  /*2c3f0*/  LDL.LU.64 R140, [R1+0x5950] ;  /* 0x00595000018c7983 */ /* 0x002ea80000300a00 */
[----:B------:R1:W-:Y:S02]  /*2c400*/  STL.64 [R1+0x2000], R132 ;  /* 0x0020008401007387 */ /* 0x0003e40000100a00 */
[----:B-1----:R-:W-:-:S04]  /*2c410*/  IMAD.WIDE R132, R128, 0x4, R240 ;  /* 0x0000000480847825 */ /* 0x002fc800078e02f0 */
[--C-:B------:R-:W-:Y:S01]  /*2c420*/  IMAD.WIDE R128, R129, 0x4, R240.reuse ;  /* 0x0000000481807825 */ /* 0x100fe200078e02f0 */
[----:B------:R3:W-:Y:S04]  /*2c430*/  STL.64 [R1+0x1ff8], R132 ;  /* 0x001ff88401007387 */ /* 0x0007e80000100a00 */
[----:B------:R1:W-:Y:S01]  /*2c440*/  STL.64 [R1+0x1e50], R128 ;  /* 0x001e508001007387 */ /* 0x0003e20000100a00 */
[----:B---3--:R-:W-:-:S04]  /*2c450*/  IMAD.WIDE R132, R126, 0x4, R240 ;  /* 0x000000047e847825 */ /* 0x008fc800078e02f0 */
[--C-:B-1----:R-:W-:Y:S01]  /*2c460*/  IMAD.WIDE R128, R127, 0x4, R240.reuse ;  /* 0x000000047f807825 */ /* 0x102fe200078e02f0 */
[----:B------:R-:W-:Y:S03]  /*2c470*/  STL.64 [R1+0x1e00], R132 ;  /* 0x001e008401007387 */ /* 0x000fe60000100a00 */
[--C-:B----4-:R-:W-:Y:S01]  /*2c480*/  IMAD.WIDE R126, R122, 0x4, R240.reuse ;  /* 0x000000047a7e7825 */ /* 0x110fe200078e02f0 */
[----:B------:R1:W-:Y:S03]  /*2c490*/  STL.64 [R1+0x1df0], R128 ;  /* 0x001df08001007387 */ /* 0x0003e60000100a00 */
[--C-:B------:R-:W-:Y:S01]  /*2c4a0*/  IMAD.WIDE R122, R123, 0x4, R240.reuse ;  /* 0x000000047b7a7825 */ /* 0x100fe200078e02f0 */
[----:B------:R3:W-:Y:S04]  /*2c4b0*/  STL.64 [R1+0x1dd8], R126 ;  /* 0x001dd87e01007387 */ /* 0x0007e80000100a00 */
[----:B------:R4:W-:Y:S01]  /*2c4c0*/  STL.64 [R1+0x1c00], R122 ;  /* 0x001c007a01007387 */ /* 0x0009e20000100a00 */
[----:B-1----:R-:W-:-:S04]  /*2c4d0*/  IMAD.WIDE R128, R120, 0x4, R240 ;  /* 0x0000000478807825 */ /* 0x002fc800078e02f0 */
[--C-:B---3--:R-:W-:Y:S01]  /*2c4e0*/  IMAD.WIDE R126, R121, 0x4, R240.reuse ;  /* 0x00000004797e7825 */ /* 0x108fe200078e02f0 */
[----:B------:R-:W-:Y:S03]  /*2c4f0*/  STL.64 [R1+0x1bf0], R128 ;  /* 0x001bf08001007387 */ /* 0x000fe60000100a00 */
[--C-:B----4-:R-:W-:Y:S01]  /*2c500*/  IMAD.WIDE R122, R118, 0x4, R240.reuse ;  /* 0x00000004767a7825 */ /* 0x110fe200078e02f0 */
[----:B------:R-:W-:Y:S03]  /*2c510*/  STL.64 [R1+0x1bd8], R126 ;  /* 0x001bd87e01007387 */ /* 0x000fe60000100a00 */
[--C-:B------:R-:W-:Y:S01]  /*2c520*/  IMAD.WIDE R120, R119, 0x4, R240.reuse ;  /* 0x0000000477787825 */ /* 0x100fe200078e02f0 */
[----:B------:R-:W-:Y:S03]  /*2c530*/  STL.64 [R1+0x1bc8], R122 ;  /* 0x001bc87a01007387 */ /* 0x000fe60000100a00 */
[--C-:B------:R-:W-:Y:S01]  /*2c540*/  IMAD.WIDE R118, R117, 0x4, R240.reuse ;  /* 0x0000000475767825 */ /* 0x100fe200078e02f0 */
        /* <DEDUP_REMOVED lines=24> */
[----:B------:R-:W-:Y:S04]  /*2c6d0*/  STL.64 [R1+0x1ab0], R114 ;  /* 0x001ab07201007387 */ /* 0x000fe80000100a00 */
[----:B------:R-:W3:Y:S01]  /*2c6e0*/  LDL R135, [R1+0x878] ;  /* 0x0008780001877983 */ /* 0x000ee20000100800 */
[----:B----4-:R-:W-:-:S03]  /*2c6f0*/  IMAD.WIDE R62, R10, 0x4, R240 ;  /* 0x000000040a3e7825 */ /* 0x010fc600078e02f0 */
[----:B------:R-:W-:Y:S04]  /*2c700*/  STL.64 [R1+0x1aa8], R110 ;  /* 0x001aa86e01007387 */ /* 0x000fe80000100a00 */
[----:B------:R-:W4:Y:S04]  /*2c710*/  LDL R10, [R1+0x874] ;  /* 0x00087400010a7983 */ /* 0x000f280000100800 */
[----:B------:R1:W-:Y:S04]  /*2c720*/  STL.64 [R1+0x1aa0], R62 ;  /* 0x001aa03e01007387 */ /* 0x0003e80000100a00 */
[----:B------:R-:W2:Y:S04]  /*2c730*/  LDL R11, [R1+0x870] ;  /* 0x00087000010b7983 */ /* 0x000ea80000100800 */
[----:B------:R-:W2:Y:S04]  /*2c740*/  LDL R132, [R1+0x86c] ;  /* 0x00086c0001847983 */ /* 0x000ea80000100800 */
[----:B------:R-:W2:Y:S04]  /*2c750*/  LDL R133, [R1+0x868] ;  /* 0x0008680001857983 */ /* 0x000ea80000100800 */
[----:B------:R-:W2:Y:S04]  /*2c760*/  LDL R109, [R1+0x864] ;  /* 0x00086400016d7983 */ /* 0x000ea80000100800 */
[----:B------:R-:W2:Y:S04]  /*2c770*/  LDL R128, [R1+0x860] ;  /* 0x0008600001807983 */ /* 0x000ea80000100800 */
[----:B------:R-:W2:Y:S04]  /*2c780*/  LDL R129, [R1+0x85c] ;  /* 0x00085c0001817983 */ /* 0x000ea80000100800 */
[----:B-1----:R-:W2:Y:S04]  /*2c790*/  LDL R62, [R1+0x858] ;  /* 0x00085800013e7983 */ /* 0x002ea80000100800 */
[----:B------:R-:W2:Y:S04]  /*2c7a0*/  LDL R63, [R1+0x854] ;  /* 0x00085400013f7983 */ /* 0x000ea80000100800 */
        /* <DEDUP_REMOVED lines=15> */
[----:B------:R-:W2:Y:S01]  /*2c8a0*/  LDL R113, [R1+0x7a4] ;  /* 0x0007a40001717983 */ /* 0x000ea20000100800 */
[----:B------:R-:W-:-:S04]  /*2c8b0*/  IMAD.WIDE R12, R12, 0x4, R240 ;  /* 0x000000040c0c7825 */ /* 0x000fc800078e02f0 */
[--C-:B------:R-:W-:Y:S01]  /*2c8c0*/  IMAD.WIDE R138, R138, 0x4, R240.reuse ;  /* 0x000000048a8a7825 */ /* 0x100fe200078e02f0 */
[----:B------:R1:W-:Y:S04]  /*2c8d0*/  STL.64 [R1+0x1a98], R12 ;  /* 0x001a980c01007387 */ /* 0x0003e80000100a00 */
[----:B-1----:R-:W2:Y:S04]  /*2c8e0*/  LDL.LU.64 R12, [R1+0x5948] ;  /* 0x00594800010c7983 */ /* 0x002ea80000300a00 */
[----:B------:R1:W-:Y:S02]  /*2c8f0*/  STL.64 [R1+0x1a90], R138 ;  /* 0x001a908a01007387 */ /* 0x0003e40000100a00 */
[----:B-1----:R-:W-:-:S04]  /*2c900*/  IMAD.WIDE R138, R137, 0x4, R240 ;  /* 0x00000004898a7825 */ /* 0x002fc800078e02f0 */
[--C-:B------:R-:W-:Y:S01]  /*2c910*/  IMAD.WIDE R136, R136, 0x4, R240.reuse ;  /* 0x0000000488887825 */ /* 0x100fe200078e02f0 */
[----:B------:R1:W-:Y:S04]  /*2c920*/  STL.64 [R1+0x1a88], R138 ;  /* 0x001a888a01007387 */ /* 0x0003e80000100a00 */
[----:B-1----:R-:W2:Y:S04]  /*2c930*/  LDL.LU.64 R138, [R1+0x5940] ;  /* 0x00594000018a7983 */ /* 0x002ea80000300a00 */
[----:B------:R1:W-:Y:S02]  /*2c940*/  STL.64 [R1+0x1a80], R136 ;  /* 0x001a808801007387 */ /* 0x0003e40000100a00 */
[----:B-1----:R-:W-:-:S05]  /*2c950*/  IMAD.WIDE R136, R134, 0x4, R240 ;  /* 0x0000000486887825 */ /* 0x002fca00078e02f0 */
[----:B------:R1:W-:Y:S04]  /*2c960*/  STL.64 [R1+0x1a78], R136 ;  /* 0x001a788801007387 */ /* 0x0003e80000100a00 */
[----:B-1----:R-:W2:Y:S01]  /*2c970*/  LDL.LU.64 R136, [R1+0x5938] ;  /* 0x0059380001887983 */ /* 0x002ea20000300a00 */
[----:B------:R-:W-:Y:S02]  /*2c980*/  IMAD R251, R251, c[0x0][0x190], RZ ;  /* 0x00006400fbfb7a24 */ /* 0x000fe400078e02ff */
[----:B---3--:R-:W-:-:S05]  /*2c990*/  IMAD.WIDE R134, R135, 0x4, R240 ;  /* 0x0000000487867825 */ /* 0x008fca00078e02f0 */
[----:B------:R4:W-:Y:S02]  /*2c9a0*/  STL.64 [R1+0x1a70], R134 ;  /* 0x001a708601007387 */ /* 0x0009e40000100a00 */
[----:B----4-:R-:W-:-:S04]  /*2c9b0*/  IMAD.WIDE R134, R10, 0x4, R240 ;  /* 0x000000040a867825 */ /* 0x010fc800078e02f0 */
[--C-:B--2---:R-:W-:Y:S01]  /*2c9c0*/  IMAD.WIDE R10, R11, 0x4, R240.reuse ;  /* 0x000000040b0a7825 */ /* 0x104fe200078e02f0 */
[----:B------:R1:W-:Y:S04]  /*2c9d0*/  STL.64 [R1+0x1a68], R134 ;  /* 0x001a688601007387 */ /* 0x0003e80000100a00 */
[----:B-1----:R-:W2:Y:S04]  /*2c9e0*/  LDL.LU.64 R134, [R1+0x5930] ;  /* 0x0059300001867983 */ /* 0x002ea80000300a00 */
[----:B------:R1:W-:Y:S02]  /*2c9f0*/  STL.64 [R1+0x1a60], R10 ;  /* 0x001a600a01007387 */ /* 0x0003e40000100a00 */
[----:B-1----:R-:W-:-:S04]  /*2ca00*/  IMAD.WIDE R10, R132, 0x4, R240 ;  /* 0x00000004840a7825 */ /* 0x002fc800078e02f0 */
[--C-:B------:R-:W-:Y:S01]  /*2ca10*/  IMAD.WIDE R132, R133, 0x4, R240.reuse ;  /* 0x0000000485847825 */ /* 0x100fe200078e02f0 */
[----:B------:R1:W-:Y:S04]  /*2ca20*/  STL.64 [R1+0x1a58], R10 ;  /* 0x001a580a01007387 */ /* 0x0003e80000100a00 */
[----:B-1----:R-:W3:Y:S04]  /*2ca30*/  LDL.LU.64 R10, [R1+0x5928] ;  /* 0x00592800010a7983 */ /* 0x002ee80000300a00 */
[----:B------:R1:W-:Y:S02]  /*2ca40*/  STL.64 [R1+0x1a50], R132 ;  /* 0x001a508401007387 */ /* 0x0003e40000100a00 */
[----:B-1----:R-:W-:-:S05]  /*2ca50*/  IMAD.WIDE R132, R109, 0x4, R240 ;  /* 0x000000046d847825 */ /* 0x002fca00078e02f0 */
[----:B------:R1:W-:Y:S02]  /*2ca60*/  STL.64 [R1+0x1a48], R132 ;  /* 0x001a488401007387 */ /* 0x0003e40000100a00 */
[----:B-1----:R-:W-:-:S04]  /*2ca70*/  IMAD.WIDE R132, R128, 0x4, R240 ;  /* 0x0000000480847825 */ /* 0x002fc800078e02f0 */
[--C-:B------:R-:W-:Y:S01]  /*2ca80*/  IMAD.WIDE R128, R129, 0x4, R240.reuse ;  /* 0x0000000481807825 */ /* 0x100fe200078e02f0 */
[----:B------:R1:W-:Y:S04]  /*2ca90*/  STL.64 [R1+0x1a40], R132 ;  /* 0x001a408401007387 */ /* 0x0003e80000100a00 */
[----:B------:R4:W-:Y:S01]  /*2caa0*/  STL.64 [R1+0x1a38], R128 ;  /* 0x001a388001007387 */ /* 0x0009e20000100a00 */
[----:B-1----:R-:W-:-:S04]  /*2cab0*/  IMAD.WIDE R132, R62, 0x4, R240 ;  /* 0x000000043e847825 */ /* 0x002fc800078e02f0 */
[--C-:B----4-:R-:W-:Y:S01]  /*2cac0*/  IMAD.WIDE R128, R63, 0x4, R240.reuse ;  /* 0x000000043f807825 */ /* 0x110fe200078e02f0 */
[----:B------:R1:W-:Y:S03]  /*2cad0*/  STL.64 [R1+0x1a30], R132 ;  /* 0x001a308401007387 */ /* 0x0003e60000100a00 */
[--C-:B------:R-:W-:Y:S01]  /*2cae0*/  IMAD.WIDE R62, R127, 0x4, R240.reuse ;  /* 0x000000047f3e7825 */ /* 0x100fe200078e02f0 */
[----:B------:R4:W-:Y:S03]  /*2caf0*/  STL.64 [R1+0x1a28], R128 ;  /* 0x001a288001007387 */ /* 0x0009e60000100a00 */
[----:B-1----:R-:W-:-:S04]  /*2cb00*/  IMAD.WIDE R132, R126, 0x4, R240 ;  /* 0x000000047e847825 */ /* 0x002fc800078e02f0 */
[--C-:B----4-:R-:W-:Y:S01]  /*2cb10*/  IMAD.WIDE R128, R122, 0x4, R240.reuse ;  /* 0x000000047a807825 */ /* 0x110fe200078e02f0 */
[----:B------:R-:W-:Y:S03]  /*2cb20*/  STL.64 [R1+0x1a18], R132 ;  /* 0x001a188401007387 */ /* 0x000fe60000100a00 */
[--C-:B------:R-:W-:Y:S01]  /*2cb30*/  IMAD.WIDE R126, R123, 0x4, R240.reuse ;  /* 0x000000047b7e7825 */ /* 0x100fe200078e02f0 */
[----:B------:R1:W-:Y:S03]  /*2cb40*/  STL.64 [R1+0x1a10], R62 ;  /* 0x001a103e01007387 */ /* 0x0003e60000100a00 */
[--C-:B------:R-:W-:Y:S01]  /*2cb50*/  IMAD.WIDE R122, R111, 0x4, R240.reuse ;  /* 0x000000046f7a7825 */ /* 0x100fe200078e02f0 */
[----:B------:R-:W-:Y:S04]  /*2cb60*/  STL.64 [R1+0x1968], R128 ;  /* 0x0019688001007387 */ /* 0x000fe80000100a00 */
[----:B------:R-:W-:Y:S01]  /*2cb70*/  STL.64 [R1+0x1958], R126 ;  /* 0x0019587e01007387 */ /* 0x000fe20000100a00 */
[----:B-1----:R-:W-:-:S04]  /*2cb80*/  IMAD.WIDE R62, R110, 0x4, R240 ;  /* 0x000000046e3e7825 */ /* 0x002fc800078e02f0 */
[--C-:B------:R-:W-:Y:S01]  /*2cb90*/  IMAD.WIDE R110, R120, 0x4, R240.reuse ;  /* 0x00000004786e7825 */ /* 0x100fe200078e02f0 */
[----:B------:R1:W-:Y:S04]  /*2cba0*/  STL.64 [R1+0x1940], R62 ;  /* 0x0019403e01007387 */ /* 0x0003e80000100a00 */
[----:B------:R-:W-:Y:S04]  /*2cbb0*/  STL.64 [R1+0x1928], R122 ;  /* 0x0019287a01007387 */ /* 0x000fe80000100a00 */
[----:B------:R4:W-:Y:S01]  /*2cbc0*/  STL.64 [R1+0x1908], R110 ;  /* 0x0019086e01007387 */ /* 0x0009e20000100a00 */
[----:B-1----:R-:W-:-:S04]  /*2cbd0*/  IMAD.WIDE R62, R121, 0x4, R240 ;  /* 0x00000004793e7825 */ /* 0x002fc800078e02f0 */
[--C-:B------:R-:W-:Y:S01]  /*2cbe0*/  IMAD.WIDE R120, R49, 0x4, R240.reuse ;  /* 0x0000000431787825 */ /* 0x100fe200078e02f0 */
[----:B------:R1:W-:Y:S03]  /*2cbf0*/  STL.64 [R1+0x18f0], R62 ;  /* 0x0018f03e01007387 */ /* 0x0003e60000100a00 */
[--C-:B----4-:R-:W-:Y:S01]  /*2cc00*/  IMAD.WIDE R110, R118, 0x4, R240.reuse ;  /* 0x00000004766e7825 */ /* 0x110fe200078e02f0 */
        /* <DEDUP_REMOVED lines=12> */
[----:B------:R-:W-:Y:S03]  /*2ccd0*/  STL.64 [R1+0x10e8], R114 ;  /* 0x0010e87201007387 */ /* 0x000fe60000100a00 */
[--C-:B------:R-:W-:Y:S01]  /*2cce0*/  IMAD.WIDE R48, R48, 0x4, R240.reuse ;  /* 0x0000000430307825 */ /* 0x100fe200078e02f0 */
[----:B------:R-:W-:Y:S03]  /*2ccf0*/  STL [R1+0x56e8], R251 ;  /* 0x0056e8fb01007387 */ /* 0x000fe60000100800 */
[--C-:B-1----:R-:W-:Y:S01]  /*2cd00*/  IMAD.WIDE R62, R251, 0x4, R240.reuse ;  /* 0x00000004fb3e7825 */ /* 0x102fe200078e02f0 */
[----:B------:R1:W-:Y:S04]  /*2cd10*/  STL.64 [R1+0x10d8], R110 ;  /* 0x0010d86e01007387 */ /* 0x0003e80000100a00 */
[----:B------:R4:W-:Y:S04]  /*2cd20*/  STL.64 [R1+0x10d0], R62 ;  /* 0x0010d03e01007387 */ /* 0x0009e80000100a00 */
[----:B------:R4:W-:Y:S01]  /*2cd30*/  STL.64 [R1+0x10c8], R48 ;  /* 0x0010c83001007387 */ /* 0x0009e20000100a00 */
[----:B-1----:R-:W-:-:S04]  /*2cd40*/  IMAD.WIDE R110, R9, 0x4, R240 ;  /* 0x00000004096e7825 */ /* 0x002fc800078e02f0 */
[--C-:B----4-:R-:W-:Y:S01]  /*2cd50*/  IMAD.WIDE R62, R8, 0x4, R240.reuse ;  /* 0x00000004083e7825 */ /* 0x110fe200078e02f0 */
[----:B------:R-:W-:Y:S03]  /*2cd60*/  STL.64 [R1+0x10c0], R110 ;  /* 0x0010c06e01007387 */ /* 0x000fe60000100a00 */
[--C-:B------:R-:W-:Y:S01]  /*2cd70*/  IMAD.WIDE R48, R7, 0x4, R240.reuse ;  /* 0x0000000407307825 */ /* 0x100fe200078e02f0 */
[----:B------:R-:W-:Y:S03]  /*2cd80*/  STL.64 [R1+0x10b8], R62 ;  /* 0x0010b83e01007387 */ /* 0x000fe60000100a00 */
[--C-:B------:R-:W-:Y:S01]  /*2cd90*/  IMAD.WIDE R8, R6, 0x4, R240.reuse ;  /* 0x0000000406087825 */ /* 0x100fe200078e02f0 */
[----:B------:R-:W-:Y:S03]  /*2cda0*/  STL.64 [R1+0x10b0], R48 ;  /* 0x0010b03001007387 */ /* 0x000fe60000100a00 */
[--C-:B------:R-:W-:Y:S01]  /*2cdb0*/  IMAD.WIDE R6, R5, 0x4, R240.reuse ;  /* 0x0000000405067825 */ /* 0x100fe200078e02f0 */
[----:B------:R1:W-:Y:S04]  /*2cdc0*/  STL.64 [R1+0x10a8], R8 ;  /* 0x0010a80801007387 */ /* 0x0003e80000100a00 */
[----:B------:R-:W4:Y:S01]  /*2cdd0*/  LDL R109, [R1+0x7a0] ;  /* 0x0007a000016d7983 */ /* 0x000f220000100800 */
[----:B------:R-:W-:-:S03]  /*2cde0*/  IMAD.WIDE R4, R4, 0x4, R240 ;  /* 0x0000000404047825 */ /* 0x000fc600078e02f0 */
[----:B------:R1:W-:Y:S04]  /*2cdf0*/  STL.64 [R1+0x10a0], R6 ;  /* 0x0010a00601007387 */ /* 0x0003e80000100a00 */
[----:B------:R-:W2:Y:S04]  /*2ce00*/  LDL R128, [R1+0x788] ;  /* 0x0007880001807983 */ /* 0x000ea80000100800 */
[----:B------:R3:W-:Y:S04]  /*2ce10*/  STL.64 [R1+0x1098], R4 ;  /* 0x0010980401007387 */ /* 0x0007e80000100a00 */
        /* <DEDUP_REMOVED lines=18> */
[----:B------:R-:W-:-:S03]  /*2cf40*/  IMAD.WIDE R132, R131, 0x4, R240 ;  /* 0x0000000483847825 */ /* 0x000fc600078e02f0 */
[----:B------:R-:W2:Y:S01]  /*2cf50*/  LDL R119, [R1+0x52c] ;  /* 0x00052c0001777983 */ /* 0x000ea20000100800 */
[----:B------:R-:W-:-:S03]  /*2cf60*/  IMAD.WIDE R130, R130, 0x4, R240 ;  /* 0x0000000482827825 */ /* 0x000fc600078e02f0 */
[----:B------:R-:W2:Y:S04]  /*2cf70*/  LDL R116, [R1+0x528] ;  /* 0x0005280001747983 */ /* 0x000ea80000100800 */
[----:B------:R-:W2:Y:S04]  /*2cf80*/  LDL R117, [R1+0x524] ;  /* 0x0005240001757983 */ /* 0x000ea80000100800 */
[----:B------:R-:W2:Y:S04]  /*2cf90*/  LDL R114, [R1+0x50c] ;  /* 0x00050c0001727983 */ /* 0x000ea80000100800 */
[----:B------:R-:W2:Y:S04]  /*2cfa0*/  LDL R115, [R1+0x508] ;  /* 0x0005080001737983 */ /* 0x000ea80000100800 */
[----:B---3--:R-:W3:Y:S04]  /*2cfb0*/  LDL R4, [R1+0x4e4] ;  /* 0x0004e40001047983 */ /* 0x008ee80000100800 */
[----:B------:R-:W3:Y:S04]  /*2cfc0*/  LDL R5, [R1+0x4e0] ;  /* 0x0004e00001057983 */ /* 0x000ee80000100800 */
[----:B------:R-:W3:Y:S04]  /*2cfd0*/  LDL R113, [R1+0x4c8] ;  /* 0x0004c80001717983 */ /* 0x000ee80000100800 */
[----:B------:R1:W-:Y:S04]  /*2cfe0*/  STL.64 [R1+0x1090], R132 ;  /* 0x0010908401007387 */ /* 0x0003e80000100a00 */
[----:B-1----:R-:W3:Y:S04]  /*2cff0*/  LDL.LU.64 R132, [R1+0x5920] ;  /* 0x0059200001847983 */ /* 0x002ee80000300a00 */
[----:B------:R1:W-:Y:S02]  /*2d000*/  STL.64 [R1+0x1088], R130 ;  /* 0x0010888201007387 */ /* 0x0003e40000100a00 */
[----:B-1----:R-:W-:-:S05]  /*2d010*/  IMAD.WIDE R130, R108, 0x4, R240 ;  /* 0x000000046c827825 */ /* 0x002fca00078e02f0 */
[----:B------:R1:W-:Y:S04]  /*2d020*/  STL.64 [R1+0x1080], R130 ;  /* 0x0010808201007387 */ /* 0x0003e80000100a00 */
[----:B-1----:R-:W3:Y:S01]  /*2d030*/  LDL.LU.64 R130, [R1+0x5918] ;  /* 0x0059180001827983 */ /* 0x002ee20000300a00 */
[----:B----4-:R-:W-:-:S05]  /*2d040*/  IMAD.WIDE R108, R109, 0x4, R240 ;  /* 0x000000046d6c7825 */ /* 0x010fca00078e02f0 */
[----:B------:R2:W-:Y:S02]  /*2d050*/  STL.64 [R1+0x1058], R108 ;  /* 0x0010586c01007387 */ /* 0x0005e40000100a00 */
[----:B--2---:R-:W-:-:S04]  /*2d060*/  IMAD.WIDE R108, R128, 0x4, R240 ;  /* 0x00000004806c7825 */ /* 0x004fc800078e02f0 */
[--C-:B------:R-:W-:Y:S01]  /*2d070*/  IMAD.WIDE R128, R129, 0x4, R240.reuse ;  /* 0x0000000481807825 */ /* 0x100fe200078e02f0 */
[----:B------:R1:W-:Y:S04]  /*2d080*/  STL.64 [R1+0x1050], R108 ;  /* 0x0010506c01007387 */ /* 0x0003e80000100a00 */
[----:B-1----:R-:W2:Y:S04]  /*2d090*/  LDL.LU.64 R108, [R1+0x5910] ;  /* 0x00591000016c7983 */ /* 0x002ea80000300a00 */
[----:B------:R1:W-:Y:S02]  /*2d0a0*/  STL.64 [R1+0x1048], R128 ;  /* 0x0010488001007387 */ /* 0x0003e40000100a00 */
[----:B-1----:R-:W-:-:S04]  /*2d0b0*/  IMAD.WIDE R128, R8, 0x4, R240 ;  /* 0x0000000408807825 */ /* 0x002fc800078e02f0 */
[--C-:B------:R-:W-:Y:S01]  /*2d0c0*/  IMAD.WIDE R8, R9, 0x4, R240.reuse ;  /* 0x0000000409087825 */ /* 0x100fe200078e02f0 */
[----:B------:R1:W-:Y:S04]  /*2d0d0*/  STL.64 [R1+0x1040], R128 ;  /* 0x0010408001007387 */ /* 0x0003e80000100a00 */
[----:B-1----:R-:W4:Y:S04]  /*2d0e0*/  LDL.LU.64 R128, [R1+0x5908] ;  /* 0x0059080001807983 */ /* 0x002f280000300a00 */
        /* <DEDUP_REMOVED lines=39> */
[----:B------:R-:W-:-:S05]  /*2d360*/  IMAD.WIDE R118, R119, 0x4, R240 ;  /* 0x0000000477767825 */ /* 0x000fca00078e02f0 */
        /* <DEDUP_REMOVED lines=9> */
[----:B-1----:R-:W4:Y:S04]  /*2d400*/  LDL.LU.64 R116, [R1+0x58b8] ;  /* 0x0058b80001747983 */ /* 0x002f280000300a00 */
[----:B------:R3:W-:Y:S02]  /*2d410*/  STL.64 [R1+0xd40], R114 ;  /* 0x000d407201007387 */ /* 0x0007e40000100a00 */
[----:B---3--:R-:W-:-:S04]  /*2d420*/  IMAD.WIDE R114, R4, 0x4, R240 ;  /* 0x0000000404727825 */ /* 0x008fc800078e02f0 */
[--C-:B------:R-:W-:Y:S01]  /*2d430*/  IMAD.WIDE R4, R5, 0x4, R240.reuse ;  /* 0x0000000405047825 */ /* 0x100fe200078e02f0 */
[----:B------:R1:W-:Y:S04]  /*2d440*/  STL.64 [R1+0xd38], R114 ;  /* 0x000d387201007387 */ /* 0x0003e80000100a00 */
[----:B-1----:R-:W3:Y:S04]  /*2d450*/  LDL.LU.64 R114, [R1+0x58b0] ;  /* 0x0058b00001727983 */ /* 0x002ee80000300a00 */
[----:B------:R1:W-:Y:S02]  /*2d460*/  STL.64 [R1+0xd30], R4 ;  /* 0x000d300401007387 */ /* 0x0003e40000100a00 */
[----:B-1----:R-:W-:-:S05]  /*2d470*/  IMAD.WIDE R4, R113, 0x4, R240 ;  /* 0x0000000471047825 */ /* 0x002fca00078e02f0 */
[----:B------:R2:W-:Y:S01]  /*2d480*/  STL.64 [R1+0xd28], R4 ;  /* 0x000d280401007387 */ /* 0x0005e20000100a00 */
[----:B------:R-:W-:-:S04]  /*2d490*/  IMAD.WIDE R112, R112, 0x4, R240 ;  /* 0x0000000470707825 */ /* 0x000fc800078e02f0 */
[----:B------:R-:W-:Y:S02]  /*2d4a0*/  IMAD R252, R252, c[0x0][0x190], RZ ;  /* 0x00006400fcfc7a24 */ /* 0x000fe400078e02ff */
[--C-:B--2---:R-:W-:Y:S02]  /*2d4b0*/  IMAD.WIDE R4, R49, 0x4, R240.reuse ;  /* 0x0000000431047825 */ /* 0x104fe400078e02f0 */
[----:B------:R-:W2:Y:S04]  /*2d4c0*/  LDL.LU R49, [R1+0x58a8] ;  /* 0x0058a80001317983 */ /* 0x000ea80000300800 */
[----:B------:R1:W-:Y:S02]  /*2d4d0*/  STL.64 [R1+0xd20], R4 ;  /* 0x000d200401007387 */ /* 0x0003e40000100a00 */
[----:B-1----:R-:W-:-:S02]  /*2d4e0*/  IMAD.WIDE R4, R86, 0x4, R240 ;  /* 0x0000000456047825 */ /* 0x002fc400078e02f0 */
[----:B------:R-:W2:Y:S04]  /*2d4f0*/  LDL.LU R86, [R1+0x58a4] ;  /* 0x0058a40001567983 */ /* 0x000ea80000300800 */
[----:B------:R1:W-:Y:S02]  /*2d500*/  STL.64 [R1+0xd18], R4 ;  /* 0x000d180401007387 */ /* 0x0003e40000100a00 */
[--C-:B-1----:R-:W-:Y:S02]  /*2d510*/  IMAD.WIDE R4, R43, 0x4, R240.reuse ;  /* 0x000000042b047825 */ /* 0x102fe400078e02f0 */
[----:B------:R-:W2:Y:S04]  /*2d520*/  LDL.LU R43, [R1+0x58a0] ;  /* 0x0058a000012b7983 */ /* 0x000ea80000300800 */
[----:B------:R1:W-:Y:S02]  /*2d530*/  STL.64 [R1+0xd10], R4 ;  /* 0x000d100401007387 */ /* 0x0003e40000100a00 */
[----:B-1----:R-:W-:-:S05]  /*2d540*/  IMAD.WIDE R4, R239, 0x4, R240 ;  /* 0x00000004ef047825 */ /* 0x002fca00078e02f0 */
        /* <DEDUP_REMOVED lines=22> */
[----:B-1----:R-:W2:Y:S04]  /*2d6b0*/  LDL.LU.64 R108, [R1+0x5880] ;  /* 0x00588000016c7983 */ /* 0x002ea80000300a00 */
[----:B------:R1:W-:Y:S04]  /*2d6c0*/  STL.64 [R1+0xce0], R2 ;  /* 0x000ce00201007387 */ /* 0x0003e80000100a00 */
[----:B-1----:R-:W2:Y:S04]  /*2d6d0*/  LDL.LU.64 R2, [R1+0x5878] ;  /* 0x0058780001027983 */ /* 0x002ea80000300a00 */
[----:B------:R1:W-:Y:S04]  /*2d6e0*/  STL.64 [R1+0xcd8], R84 ;  /* 0x000cd85401007387 */ /* 0x0003e80000100a00 */
[----:B-1----:R-:W2:Y:S04]  /*2d6f0*/  LDL.LU.64 R84, [R1+0x5870] ;  /* 0x0058700001547983 */ /* 0x002ea80000300a00 */
[----:B------:R1:W-:Y:S02]  /*2d700*/  STL.64 [R1+0xdb8], R106 ;  /* 0x000db86a01007387 */ /* 0x0003e40000100a00 */
[----:B-1----:R-:W-:-:S04]  /*2d710*/  IMAD.WIDE R106, R105, 0x4, R240 ;  /* 0x00000004696a7825 */ /* 0x002fc800078e02f0 */
[--C-:B------:R-:W-:Y:S01]  /*2d720*/  IMAD.WIDE R104, R104, 0x4, R240.reuse ;  /* 0x0000000468687825 */ /* 0x100fe200078e02f0 */
[----:B------:R1:W-:Y:S03]  /*2d730*/  STL.64 [R1+0xcc8], R106 ;  /* 0x000cc86a01007387 */ /* 0x0003e60000100a00 */
[--C-:B------:R-:W-:Y:S01]  /*2d740*/  IMAD.WIDE R238, R238, 0x4, R240.reuse ;  /* 0x00000004eeee7825 */ /* 0x100fe200078e02f0 */
[----:B-1----:R-:W2:Y:S04]  /*2d750*/  LDL.LU.64 R106, [R1+0x5868] ;  /* 0x00586800016a7983 */ /* 0x002ea80000300a00 */
[----:B------:R1:W-:Y:S02]  /*2d760*/  STL.64 [R1+0xdc0], R104 ;  /* 0x000dc06801007387 */ /* 0x0003e40000100a00 */
[----:B-1----:R-:W-:-:S04]  /*2d770*/  IMAD.WIDE R104, R103, 0x4, R240 ;  /* 0x0000000467687825 */ /* 0x002fc800078e02f0 */
[--C-:B------:R-:W-:Y:S01]  /*2d780*/  IMAD.WIDE R102, R102, 0x4, R240.reuse ;  /* 0x0000000466667825 */ /* 0x100fe200078e02f0 */
[----:B------:R1:W-:Y:S04]  /*2d790*/  STL.64 [R1+0xcb8], R104 ;  /* 0x000cb86801007387 */ /* 0x0003e80000100a00 */
[----:B-1----:R-:W2:Y:S04]  /*2d7a0*/  LDL.LU.64 R104, [R1+0x5860] ;  /* 0x0058600001687983 */ /* 0x002ea80000300a00 */
        /* <DEDUP_REMOVED lines=14> */
[----:B------:R1:W-:Y:S01]  /*2d890*/  STL.64 [R1+0xde0], R98 ;  /* 0x000de06201007387 */ /* 0x0003e20000100a00 */
[----:B------:R-:W-:-:S04]  /*2d8a0*/  IMAD.WIDE R96, R96, 0x4, R240 ;  /* 0x0000000460607825 */ /* 0x000fc800078e02f0 */
[----:B-1----:R-:W-:-:S05]  /*2d8b0*/  IMAD.WIDE R98, R79, 0x4, R240 ;  /* 0x000000044f627825 */ /* 0x002fca00078e02f0 */
[----:B------:R1:W-:Y:S04]  /*2d8c0*/  STL.64 [R1+0xc98], R98 ;  /* 0x000c986201007387 */ /* 0x0003e80000100a00 */
[----:B-1----:R-:W2:Y:S04]  /*2d8d0*/  LDL.LU.64 R98, [R1+0x5840] ;  /* 0x0058400001627983 */ /* 0x002ea80000300a00 */
[----:B------:R-:W2:Y:S04]  /*2d8e0*/  LDL R79, [R1+0x708] ;  /* 0x00070800014f7983 */ /* 0x000ea80000100800 */
[----:B------:R1:W-:Y:S02]  /*2d8f0*/  STL.64 [R1+0xc90], R96 ;  /* 0x000c906001007387 */ /* 0x0003e40000100a00 */
[----:B-1----:R-:W-:-:S05]  /*2d900*/  IMAD.WIDE R96, R95, 0x4, R240 ;  /* 0x000000045f607825 */ /* 0x002fca00078e02f0 */
[----:B------:R1:W-:Y:S01]  /*2d910*/  STL.64 [R1+0xc88], R96 ;  /* 0x000c886001007387 */ /* 0x0003e20000100a00 */
[----:B------:R-:W-:-:S04]  /*2d920*/  IMAD.WIDE R94, R94, 0x4, R240 ;  /* 0x000000045e5e7825 */ /* 0x000fc800078e02f0 */
[----:B-1----:R-:W-:-:S04]  /*2d930*/  IMAD.WIDE R96, R65, 0x4, R240 ;  /* 0x0000000441607825 */ /* 0x002fc800078e02f0 */
[--C-:B------:R-:W-:Y:S01]  /*2d940*/  IMAD.WIDE R64, R64, 0x4, R240.reuse ;  /* 0x0000000440407825 */ /* 0x100fe200078e02f0 */
[----:B------:R1:W-:Y:S04]  /*2d950*/  STL.64 [R1+0xc80], R96 ;  /* 0x000c806001007387 */ /* 0x0003e80000100a00 */
[----:B-1----:R-:W3:Y:S04]  /*2d960*/  LDL.LU.64 R96, [R1+0x5838] ;  /* 0x0058380001607983 */ /* 0x002ee80000300a00 */
        /* <DEDUP_REMOVED lines=9> */
[----:B-1----:R-:W-:-:S03]  /*2da00*/  IMAD.WIDE R94, R90, 0x4, R240 ;  /* 0x000000045a5e7825 */ /* 0x002fc600078e02f0 */
[----:B------:R-:W3:Y:S04]  /*2da10*/  LDL R90, [R1+0x704] ;  /* 0x00070400015a7983 */ /* 0x000ee80000100800 */
[----:B----4-:R-:W4:Y:S04]  /*2da20*/  LDL R93, [R1+0x60c] ;  /* 0x00060c00015d7983 */ /* 0x010f280000100800 */
[----:B------:R1:W-:Y:S04]  /*2da30*/  STL.64 [R1+0xdf8], R94 ;  /* 0x000df85e01007387 */ /* 0x0003e80000100a00 */
[----:B------:R-:W3:Y:S01]  /*2da40*/  LDL R91, [R1+0x700] ;  /* 0x00070000015b7983 */ /* 0x000ee20000100800 */
[----:B-1----:R-:W-:-:S05]  /*2da50*/  IMAD.WIDE R94, R89, 0x4, R240 ;  /* 0x00000004595e7825 */ /* 0x002fca00078e02f0 */
[----:B------:R1:W-:Y:S02]  /*2da60*/  STL.64 [R1+0xc60], R94 ;  /* 0x000c605e01007387 */ /* 0x0003e40000100a00 */
[----:B-1----:R-:W-:-:S04]  /*2da70*/  IMAD.WIDE R94, R88, 0x4, R240 ;  /* 0x00000004585e7825 */ /* 0x002fc800078e02f0 */
[--C-:B------:R-:W-:Y:S01]  /*2da80*/  IMAD.WIDE R88, R87, 0x4, R240.reuse ;  /* 0x0000000457587825 */ /* 0x100fe200078e02f0 */
[----:B------:R1:W-:Y:S04]  /*2da90*/  STL.64 [R1+0xe00], R94 ;  /* 0x000e005e01007387 */ /* 0x0003e80000100a00 */
[----:B------:R1:W-:Y:S02]  /*2daa0*/  STL.64 [R1+0xc58], R88 ;  /* 0x000c585801007387 */ /* 0x0003e40000100a00 */
[----:B-1----:R-:W-:-:S04]  /*2dab0*/  IMAD.WIDE R94, R83, 0x4, R240 ;  /* 0x00000004535e7825 */ /* 0x002fc800078e02f0 */
[--C-:B------:R-:W-:Y:S01]  /*2dac0*/  IMAD.WIDE R82, R82, 0x4, R240.reuse ;  /* 0x0000000452527825 */ /* 0x100fe200078e02f0 */
[----:B------:R-:W3:Y:S04]  /*2dad0*/  LDL R88, [R1+0x6c8] ;  /* 0x0006c80001587983 */ /* 0x000ee80000100800 */
[----:B------:R-:W3:Y:S04]  /*2dae0*/  LDL R89, [R1+0x6a4] ;  /* 0x0006a40001597983 */ /* 0x000ee80000100800 */
[----:B------:R1:W-:Y:S04]  /*2daf0*/  STL.64 [R1+0xc50], R94 ;  /* 0x000c505e01007387 */ /* 0x0003e80000100a00 */
[----:B------:R-:W3:Y:S04]  /*2db00*/  LDL R87, [R1+0x66c] ;  /* 0x00066c0001577983 */ /* 0x000ee80000100800 */
[----:B------:R1:W-:Y:S02]  /*2db10*/  STL.64 [R1+0xc48], R82 ;  /* 0x000c485201007387 */ /* 0x0003e40000100a00 */
[----:B-1----:R-:W-:-:S05]  /*2db20*/  IMAD.WIDE R94, R81, 0x4, R240 ;  /* 0x00000004515e7825 */ /* 0x002fca00078e02f0 */
[----:B------:R1:W-:Y:S01]  /*2db30*/  STL.64 [R1+0xe08], R94 ;  /* 0x000e085e01007387 */ /* 0x0003e20000100a00 */
[----:B------:R-:W-:-:S05]  /*2db40*/  IMAD.WIDE R82, R78, 0x4, R240 ;  /* 0x000000044e527825 */ /* 0x000fca00078e02f0 */
[----:B------:R1:W-:Y:S02]  /*2db50*/  STL.64 [R1+0xc40], R82 ;  /* 0x000c405201007387 */ /* 0x0003e40000100a00 */
[----:B-1----:R-:W-:Y:S02]  /*2db60*/  IMAD.WIDE R94, R252, 0x4, R240 ;  /* 0x00000004fc5e7825 */ /* 0x002fe400078e02f0 */
[----:B------:R-:W3:Y:S04]  /*2db70*/  LDL R82, [R1+0x6e4] ;  /* 0x0006e40001527983 */ /* 0x000ee80000100800 */
[----:B------:R1:W-:Y:S04]  /*2db80*/  STL [R1+0x56b8], R252 ;  /* 0x0056b8fc01007387 */ /* 0x0003e80000100800 */
[----:B------:R1:W-:Y:S04]  /*2db90*/  STL.64 [R1+0xc38], R94 ;  /* 0x000c385e01007387 */ /* 0x0003e80000100a00 */
[----:B-1----:R-:W3:Y:S01]  /*2dba0*/  LDL.LU R252, [R1+0x6ac] ;  /* 0x0006ac0001fc7983 */ /* 0x002ee20000300800 */
[----:B------:R-:W-:-:S03]  /*2dbb0*/  IMAD R224, R224, c[0x0][0x190], RZ ;  /* 0x00006400e0e07a24 */ /* 0x000fc600078e02ff */
[----:B------:R-:W4:Y:S01]  /*2dbc0*/  LDL R83, [R1+0x684] ;  /* 0x0006840001537983 */ /* 0x000f220000100800 */
[----:B------:R-:W-:-:S03]  /*2dbd0*/  IMAD.WIDE R94, R224, 0x4, R240 ;  /* 0x00000004e05e7825 */ /* 0x000fc600078e02f0 */
[----:B------:R1:W-:Y:S04]  /*2dbe0*/  STL [R1+0x56bc], R224 ;  /* 0x0056bce001007387 */ /* 0x0003e80000100800 */
[----:B------:R2:W-:Y:S04]  /*2dbf0*/  STL.64 [R1+0xc28], R94 ;  /* 0x000c285e01007387 */ /* 0x0005e80000100a00 */
[----:B-1----:R-:W4:Y:S04]  /*2dc00*/  LDL.LU R224, [R1+0x68c] ;  /* 0x00068c0001e07983 */ /* 0x002f280000300800 */
[----:B------:R-:W4:Y:S04]  /*2dc10*/  LDL R81, [R1+0x688] ;  /* 0x0006880001517983 */ /* 0x000f280000100800 */
[----:B------:R-:W4:Y:S01]  /*2dc20*/  LDL R78, [R1+0x668] ;  /* 0x00066800014e7983 */ /* 0x000f220000100800 */
[----:B--2---:R-:W-:-:S05]  /*2dc30*/  IMAD.WIDE R94, R79, 0x4, R240 ;  /* 0x000000044f5e7825 */ /* 0x004fca00078e02f0 */
[----:B------:R3:W-:Y:S02]  /*2dc40*/  STL.64 [R1+0xe10], R94 ;  /* 0x000e105e01007387 */ /* 0x0007e40000100a00 */
[--C-:B---3--:R-:W-:Y:S02]  /*2dc50*/  IMAD.WIDE R94, R252, 0x4, R240.reuse ;  /* 0x00000004fc5e7825 */ /* 0x108fe400078e02f0 */
[----:B------:R1:W-:Y:S04]  /*2dc60*/  STL [R1+0x56c0], R252 ;  /* 0x0056c0fc01007387 */ /* 0x0003e80000100800 */
[----:B-1----:R-:W2:Y:S04]  /*2dc70*/  LDL.LU R252, [R1+0x6cc] ;  /* 0x0006cc0001fc7983 */ /* 0x002ea80000300800 */
[----:B------:R1:W-:Y:S01]  /*2dc80*/  STL.64 [R1+0xe20], R94 ;  /* 0x000e205e01007387 */ /* 0x0003e20000100a00 */
[----:B----4-:R-:W-:-:S04]  /*2dc90*/  IMAD.WIDE R92, R93, 0x4, R240 ;  /* 0x000000045d5c7825 */ /* 0x010fc800078e02f0 */
[----:B-1----:R-:W-:-:S05]  /*2dca0*/  IMAD.WIDE R94, R224, 0x4, R240 ;  /* 0x00000004e05e7825 */ /* 0x002fca00078e02f0 */
[----:B------:R1:W-:Y:S04]  /*2dcb0*/  STL.64 [R1+0xe30], R94 ;  /* 0x000e305e01007387 */ /* 0x0003e80000100a00 */
[----:B-1----:R-:W3:Y:S04]  /*2dcc0*/  LDL.LU.64 R94, [R1+0x5828] ;  /* 0x00582800015e7983 */ /* 0x002ee80000300a00 */
[----:B------:R-:W4:Y:S04]  /*2dcd0*/  LDL R79, [R1+0x628] ;  /* 0x00062800014f7983 */ /* 0x000f280000100800 */
[----:B------:R1:W-:Y:S04]  /*2dce0*/  STL [R1+0x56c4], R224 ;  /* 0x0056c4e001007387 */ /* 0x0003e80000100800 */
[----:B-1----:R-:W3:Y:S04]  /*2dcf0*/  LDL.LU R224, [R1+0x6e8] ;  /* 0x0006e80001e07983 */ /* 0x002ee80000300800 */
[----:B------:R1:W-:Y:S02]  /*2dd00*/  STL.64 [R1+0xe50], R92 ;  /* 0x000e505c01007387 */ /* 0x0003e40000100a00 */
[----:B-1----:R-:W-:-:S04]  /*2dd10*/  IMAD.WIDE R92, R90, 0x4, R240 ;  /* 0x000000045a5c7825 */ /* 0x002fc800078e02f0 */
[--C-:B------:R-:W-:Y:S01]  /*2dd20*/  IMAD.WIDE R90, R91, 0x4, R240.reuse ;  /* 0x000000045b5a7825 */ /* 0x100fe200078e02f0 */
[----:B------:R1:W-:Y:S04]  /*2dd30*/  STL.64 [R1+0xe58], R92 ;  /* 0x000e585c01007387 */ /* 0x0003e80000100a00 */
[----:B-1----:R-:W3:Y:S04]  /*2dd40*/  LDL.LU.64 R92, [R1+0x5820] ;  /* 0x00582000015c7983 */ /* 0x002ee80000300a00 */
[----:B------:R1:W-:Y:S02]  /*2dd50*/  STL.64 [R1+0xe60], R90 ;  /* 0x000e605a01007387 */ /* 0x0003e40000100a00 */
[----:B-1----:R-:W-:-:S02]  /*2dd60*/  IMAD.WIDE R90, R43, 0x4, R240 ;  /* 0x000000042b5a7825 */ /* 0x002fc400078e02f0 */
[----:B------:R-:W3:Y:S04]  /*2dd70*/  LDL.LU R43, [R1+0x5818] ;  /* 0x00581800012b7983 */ /* 0x000ee80000300800 */
[----:B------:R2:W-:Y:S02]  /*2dd80*/  STL.64 [R1+0xe88], R90 ;  /* 0x000e885a01007387 */ /* 0x0005e40000100a00 */
[--C-:B--2---:R-:W-:Y:S02]  /*2dd90*/  IMAD.WIDE R90, R252, 0x4, R240.reuse ;  /* 0x00000004fc5a7825 */ /* 0x104fe400078e02f0 */
[----:B------:R1:W-:Y:S04]  /*2dda0*/  STL [R1+0x56c8], R252 ;  /* 0x0056c8fc01007387 */ /* 0x0003e80000100800 */
[----:B-1----:R-:W2:Y:S04]  /*2ddb0*/  LDL.LU R252, [R1+0x6c4] ;  /* 0x0006c40001fc7983 */ /* 0x002ea80000300800 */
        /* <DEDUP_REMOVED lines=15> */
[----:B------:R1:W-:Y:S04]  /*2deb0*/  STL.64 [R1+0x1000], R84 ;  /* 0x0010005401007387 */ /* 0x0003e80000100a00 */
[----:B---3--:R3:W-:Y:S01]  /*2dec0*/  STL [R1+0x56cc], R224 ;  /* 0x0056cce001007387 */ /* 0x0087e20000100800 */
[----:B-1----:R-:W-:-:S03]  /*2ded0*/  IMAD.WIDE R84, R224, 0x4, R240 ;  /* 0x00000004e0547825 */ /* 0x002fc600078e02f0 */
[----:B---3--:R-:W3:Y:S04]  /*2dee0*/  LDL.LU R224, [R1+0x664] ;  /* 0x0006640001e07983 */ /* 0x008ee80000300800 */
[----:B------:R1:W-:Y:S02]  /*2def0*/  STL.64 [R1+0xff8], R84 ;  /* 0x000ff85401007387 */ /* 0x0003e40000100a00 */
[----:B-1----:R-:W-:-:S05]  /*2df00*/  IMAD.WIDE R84, R82, 0x4, R240 ;  /* 0x0000000452547825 */ /* 0x002fca00078e02f0 */
[----:B------:R2:W-:Y:S02]  /*2df10*/  STL.64 [R1+0xff0], R84 ;  /* 0x000ff05401007387 */ /* 0x0005e40000100a00 */
[----:B--2---:R-:W-:-:S05]  /*2df20*/  IMAD.WIDE R84, R252, 0x4, R240 ;  /* 0x00000004fc547825 */ /* 0x004fca00078e02f0 */
[----:B------:R1:W-:Y:S04]  /*2df30*/  STL.64 [R1+0xfe8], R84 ;  /* 0x000fe85401007387 */ /* 0x0003e80000100a00 */
[----:B-1----:R-:W2:Y:S04]  /*2df40*/  LDL.LU.64 R84, [R1+0x57f8] ;  /* 0x0057f80001547983 */ /* 0x002ea80000300a00 */
[----:B------:R1:W-:Y:S04]  /*2df50*/  STL [R1+0x56d0], R252 ;  /* 0x0056d0fc01007387 */ /* 0x0003e80000100800 */
[----:B-1----:R-:W2:Y:S01]  /*2df60*/  LDL.LU R252, [R1+0x648] ;  /* 0x0006480001fc7983 */ /* 0x002ea20000300800 */
[----:B------:R-:W-:-:S05]  /*2df70*/  IMAD.WIDE R82, R83, 0x4, R240 ;  /* 0x0000000453527825 */ /* 0x000fca00078e02f0 */
[----:B------:R1:W-:Y:S02]  /*2df80*/  STL.64 [R1+0xfe0], R82 ;  /* 0x000fe05201007387 */ /* 0x0003e40000100a00 */
[----:B-1----:R-:W-:-:S04]  /*2df90*/  IMAD.WIDE R82, R80, 0x4, R240 ;  /* 0x0000000450527825 */ /* 0x002fc800078e02f0 */
[--C-:B------:R-:W-:Y:S01]  /*2dfa0*/  IMAD.WIDE R80, R81, 0x4, R240.reuse ;  /* 0x0000000451507825 */ /* 0x100fe200078e02f0 */
[----:B------:R1:W-:Y:S04]  /*2dfb0*/  STL.64 [R1+0xfd8], R82 ;  /* 0x000fd85201007387 */ /* 0x0003e80000100a00 */
[----:B-1----:R-:W4:Y:S04]  /*2dfc0*/  LDL.LU.64 R82, [R1+0x57f0] ;  /* 0x0057f00001527983 */ /* 0x002f280000300a00 */
[----:B------:R1:W-:Y:S02]  /*2dfd0*/  STL.64 [R1+0xfd0], R80 ;  /* 0x000fd05001007387 */ /* 0x0003e40000100a00 */
[----:B-1----:R-:W-:-:S05]  /*2dfe0*/  IMAD.WIDE R80, R78, 0x4, R240 ;  /* 0x000000044e507825 */ /* 0x002fca00078e02f0 */
[----:B------:R3:W-:Y:S02]  /*2dff0*/  STL.64 [R1+0xfc8], R80 ;  /* 0x000fc85001007387 */ /* 0x0007e40000100a00 */
[--C-:B---3--:R-:W-:Y:S02]  /*2e000*/  IMAD.WIDE R80, R224, 0x4, R240.reuse ;  /* 0x00000004e0507825 */ /* 0x108fe400078e02f0 */
[----:B------:R1:W-:Y:S04]  /*2e010*/  STL [R1+0x56d4], R224 ;  /* 0x0056d4e001007387 */ /* 0x0003e80000100800 */
[----:B-1----:R-:W3:Y:S04]  /*2e020*/  LDL.LU R224, [R1+0x388] ;  /* 0x0003880001e07983 */ /* 0x002ee80000300800 */
[----:B------:R2:W-:Y:S02]  /*2e030*/  STL.64 [R1+0xfc0], R80 ;  /* 0x000fc05001007387 */ /* 0x0005e40000100a00 */
[----:B--2---:R-:W-:-:S05]  /*2e040*/  IMAD.WIDE R80, R252, 0x4, R240 ;  /* 0x00000004fc507825 */ /* 0x004fca00078e02f0 */
[----:B------:R1:W-:Y:S04]  /*2e050*/  STL.64 [R1+0xfb8], R80 ;  /* 0x000fb85001007387 */ /* 0x0003e80000100a00 */
[----:B-1----:R-:W2:Y:S04]  /*2e060*/  LDL.LU.64 R80, [R1+0x57e8] ;  /* 0x0057e80001507983 */ /* 0x002ea80000300a00 */
[----:B------:R1:W-:Y:S04]  /*2e070*/  STL [R1+0x56d8], R252 ;  /* 0x0056d8fc01007387 */ /* 0x0003e80000100800 */
[----:B-1----:R-:W2:Y:S01]  /*2e080*/  LDL.LU R252, [R1+0x294] ;  /* 0x0002940001fc7983 */ /* 0x002ea20000300800 */
[----:B----4-:R-:W-:-:S05]  /*2e090*/  IMAD.WIDE R78, R79, 0x4, R240 ;  /* 0x000000044f4e7825 */ /* 0x010fca00078e02f0 */
[----:B------:R1:W-:Y:S02]  /*2e0a0*/  STL.64 [R1+0xfb0], R78 ;  /* 0x000fb04e01007387 */ /* 0x0003e40000100a00 */
[----:B-1----:R-:W-:-:S05]  /*2e0b0*/  IMAD.WIDE R78, R67, 0x4, R240 ;  /* 0x00000004434e7825 */ /* 0x002fca00078e02f0 */
[----:B------:R3:W-:Y:S04]  /*2e0c0*/  STL.64 [R1+0xfa8], R78 ;  /* 0x000fa84e01007387 */ /* 0x0007e80000100a00 */
[----:B------:R-:W4:Y:S01]  /*2e0d0*/  LDL R67, [R1+0x74c] ;  /* 0x00074c0001437983 */ /* 0x000f220000100800 */
[----:B---3--:R-:W-:-:S03]  /*2e0e0*/  IMAD.WIDE R78, R224, 0x4, R240 ;  /* 0x00000004e04e7825 */ /* 0x008fc600078e02f0 */
[----:B------:R1:W-:Y:S04]  /*2e0f0*/  STL [R1+0x56dc], R224 ;  /* 0x0056dce001007387 */ /* 0x0003e80000100800 */
[----:B------:R3:W-:Y:S04]  /*2e100*/  STL.64 [R1+0xfa0], R78 ;  /* 0x000fa04e01007387 */ /* 0x0007e80000100a00 */
[----:B-1----:R-:W4:Y:S01]  /*2e110*/  LDL.LU R224, [R1+0xbc] ;  /* 0x0000bc0001e07983 */ /* 0x002f220000300800 */
[----:B---3--:R-:W-:-:S04]  /*2e120*/  IMAD.WIDE R78, R77, 0x4, R240 ;  /* 0x000000044d4e7825 */ /* 0x008fc800078e02f0 */
[--C-:B------:R-:W-:Y:S01]  /*2e130*/  IMAD.WIDE R76, R76, 0x4, R240.reuse ;  /* 0x000000044c4c7825 */ /* 0x100fe200078e02f0 */
[----:B------:R1:W-:Y:S04]  /*2e140*/  STL.64 [R1+0xf98], R78 ;  /* 0x000f984e01007387 */ /* 0x0003e80000100a00 */
[----:B-1----:R-:W3:Y:S04]  /*2e150*/  LDL.LU.64 R78, [R1+0x57e0] ;  /* 0x0057e000014e7983 */ /* 0x002ee80000300a00 */
        /* <DEDUP_REMOVED lines=24> */
[----:B------:R-:W3:Y:S04]  /*2e2e0*/  LDL.LU R251, [R1+0x604] ;  /* 0x0006040001fb7983 */ /* 0x000ee80000300800 */
[----:B------:R1:W-:Y:S02]  /*2e2f0*/  STL.64 [R1+0xec8], R68 ;  /* 0x000ec84401007387 */ /* 0x0003e40000100a00 */
[----:B-1----:R-:W-:-:S05]  /*2e300*/  IMAD.WIDE R68, R66, 0x4, R240 ;  /* 0x0000000442447825 */ /* 0x002fca00078e02f0 */
[----:B------:R1:W-:Y:S04]  /*2e310*/  STL.64 [R1+0xec0], R68 ;  /* 0x000ec04401007387 */ /* 0x0003e80000100a00 */
[----:B----4-:R4:W-:Y:S01]  /*2e320*/  STL [R1+0x56e4], R224 ;  /* 0x0056e4e001007387 */ /* 0x0109e20000100800 */
[----:B-1----:R-:W-:-:S03]  /*2e330*/  IMAD.WIDE R68, R224, 0x4, R240 ;  /* 0x00000004e0447825 */ /* 0x002fc600078e02f0 */
[----:B----4-:R-:W4:Y:S04]  /*2e340*/  LDL.LU R224, [R1+0x158] ;  /* 0x0001580001e07983 */ /* 0x010f280000300800 */
[----:B------:R1:W-:Y:S02]  /*2e350*/  STL.64 [R1+0xeb8], R68 ;  /* 0x000eb84401007387 */ /* 0x0003e40000100a00 */
[----:B-1----:R-:W-:-:S05]  /*2e360*/  IMAD.WIDE R68, R51, 0x4, R240 ;  /* 0x0000000433447825 */ /* 0x002fca00078e02f0 */
[----:B------:R2:W-:Y:S01]  /*2e370*/  STL.64 [R1+0xeb0], R68 ;  /* 0x000eb04401007387 */ /* 0x0005e20000100a00 */
[----:B------:R-:W-:-:S04]  /*2e380*/  IMAD.WIDE R50, R50, 0x4, R240 ;  /* 0x0000000432327825 */ /* 0x000fc800078e02f0 */
[----:B------:R-:W-:Y:S02]  /*2e390*/  IMAD R248, R248, c[0x0][0x190], RZ ;  /* 0x00006400f8f87a24 */ /* 0x000fe400078e02ff */
[----:B------:R-:W-:Y:S02]  /*2e3a0*/  IMAD R225, R225, c[0x0][0x190], RZ ;  /* 0x00006400e1e17a24 */ /* 0x000fe400078e02ff */
[----:B--2---:R-:W-:-:S05]  /*2e3b0*/  IMAD.WIDE R68, R252, 0x4, R240 ;  /* 0x00000004fc447825 */ /* 0x004fca00078e02f0 */
[----:B------:R1:W-:Y:S04]  /*2e3c0*/  STL.64 [R1+0xea8], R68 ;  /* 0x000ea84401007387 */ /* 0x0003e80000100a00 */
[----:B-1----:R-:W2:Y:S04]  /*2e3d0*/  LDL.LU.64 R68, [R1+0x57b8] ;  /* 0x0057b80001447983 */ /* 0x002ea80000300a00 */
[----:B------:R1:W-:Y:S04]  /*2e3e0*/  STL [R1+0x56ec], R252 ;  /* 0x0056ecfc01007387 */ /* 0x0003e80000100800 */
[----:B-1----:R-:W2:Y:S04]  /*2e3f0*/  LDL.LU R252, [R1+0x5c4] ;  /* 0x0005c40001fc7983 */ /* 0x002ea80000300800 */
[----:B------:R1:W-:Y:S04]  /*2e400*/  STL.64 [R1+0xea0], R50 ;  /* 0x000ea03201007387 */ /* 0x0003e80000100a00 */
[----:B------:R1:W-:Y:S02]  /*2e410*/  STL [R1+0x56f0], R248 ;  /* 0x0056f0f801007387 */ /* 0x0003e40000100800 */
[----:B-1----:R-:W-:-:S02]  /*2e420*/  IMAD.WIDE R50, R248, 0x4, R240 ;  /* 0x00000004f8327825 */ /* 0x002fc400078e02f0 */
[----:B------:R-:W2:Y:S04]  /*2e430*/  LDL.LU R248, [R1+0x584] ;  /* 0x0005840001f87983 */ /* 0x000ea80000300800 */
[----:B------:R1:W-:Y:S02]  /*2e440*/  STL.64 [R1+0xe98], R50 ;  /* 0x000e983201007387 */ /* 0x0003e40000100a00 */
[----:B-1----:R-:W-:-:S05]  /*2e450*/  IMAD.WIDE R50, R225, 0x4, R240 ;  /* 0x00000004e1327825 */ /* 0x002fca00078e02f0 */
[----:B------:R1:W-:Y:S04]  /*2e460*/  STL.64 [R1+0xe90], R50 ;  /* 0x000e903201007387 */ /* 0x0003e80000100a00 */
[----:B-1----:R-:W2:Y:S04]  /*2e470*/  LDL.LU R50, [R1+0x57b4] ;  /* 0x0057b40001327983 */ /* 0x002ea80000300800 */
[----:B------:R-:W2:Y:S01]  /*2e480*/  LDL R51, [R1+0x7c8] ;  /* 0x0007c80001337983 */ /* 0x000ea20000100800 */
[----:B------:R-:W-:-:S03]  /*2e490*/  IMAD.WIDE R66, R67, 0x4, R240 ;  /* 0x0000000443427825 */ /* 0x000fc600078e02f0 */
[----:B------:R1:W-:Y:S04]  /*2e4a0*/  STL [R1+0x56f4], R225 ;  /* 0x0056f4e101007387 */ /* 0x0003e80000100800 */
[----:B-1----:R-:W2:Y:S04]  /*2e4b0*/  LDL.LU R225, [R1+0x544] ;  /* 0x0005440001e17983 */ /* 0x002ea80000300800 */
[----:B------:R1:W-:Y:S02]  /*2e4c0*/  STL.64 [R1+0x1178], R66 ;  /* 0x0011784201007387 */ /* 0x0003e40000100a00 */
[----:B-1----:R-:W-:-:S02]  /*2e4d0*/  IMAD.WIDE R66, R43, 0x4, R240 ;  /* 0x000000042b427825 */ /* 0x002fc400078e02f0 */
[----:B------:R-:W2:Y:S04]  /*2e4e0*/  LDL.LU R43, [R1+0x57b0] ;  /* 0x0057b000012b7983 */ /* 0x000ea80000300800 */
        /* <DEDUP_REMOVED lines=22> */
[----:B------:R4:W-:Y:S01]  /*2e650*/  STL.64 [R1+0x19c8], R58 ;  /* 0x0019c83a01007387 */ /* 0x0009e20000100a00 */
[----:B------:R-:W-:-:S04]  /*2e660*/  IMAD.WIDE R56, R56, 0x4, R240 ;  /* 0x0000000438387825 */ /* 0x000fc800078e02f0 */
[----:B----4-:R-:W-:-:S05]  /*2e670*/  IMAD.WIDE R58, R224, 0x4, R240 ;  /* 0x00000004e03a7825 */ /* 0x010fca00078e02f0 */
[----:B------:R1:W-:Y:S04]  /*2e680*/  STL.64 [R1+0x19c0], R58 ;  /* 0x0019c03a01007387 */ /* 0x0003e80000100a00 */
[----:B-1----:R-:W4:Y:S04]  /*2e690*/  LDL.LU.64 R58, [R1+0x5788] ;  /* 0x00578800013a7983 */ /* 0x002f280000300a00 */
[----:B------:R1:W-:Y:S04]  /*2e6a0*/  STL [R1+0x56f8], R224 ;  /* 0x0056f8e001007387 */ /* 0x0003e80000100800 */
[----:B-1----:R-:W4:Y:S04]  /*2e6b0*/  LDL.LU R224, [R1+0x644] ;  /* 0x0006440001e07983 */ /* 0x002f280000300800 */
[----:B------:R1:W-:Y:S01]  /*2e6c0*/  STL.64 [R1+0x19b8], R56 ;  /* 0x0019b83801007387 */ /* 0x0003e20000100a00 */
[----:B------:R-:W-:-:S02]  /*2e6d0*/  IMAD R247, R247, c[0x0][0x190], RZ ;  /* 0x00006400f7f77a24 */ /* 0x000fc400078e02ff */
[----:B-1----:R-:W-:-:S04]  /*2e6e0*/  IMAD.WIDE R56, R55, 0x4, R240 ;  /* 0x0000000437387825 */ /* 0x002fc800078e02f0 */
[----:B------:R-:W-:Y:S01]  /*2e6f0*/  IMAD.WIDE R54, R54, 0x4, R240 ;  /* 0x0000000436367825 */ /* 0x000fe200078e02f0 */
[----:B------:R1:W-:Y:S04]  /*2e700*/  STL.64 [R1+0x19b0], R56 ;  /* 0x0019b03801007387 */ /* 0x0003e80000100a00 */
[----:B-1----:R-:W4:Y:S04]  /*2e710*/  LDL.LU.64 R56, [R1+0x5780] ;  /* 0x0057800001387983 */ /* 0x002f280000300a00 */
[----:B------:R1:W-:Y:S01]  /*2e720*/  STL.64 [R1+0x19a8], R54 ;  /* 0x0019a83601007387 */ /* 0x0003e20000100a00 */
[----:B------:R-:W-:-:S02]  /*2e730*/  IMAD R250, R250, c[0x0][0x190], RZ ;  /* 0x00006400fafa7a24 */ /* 0x000fc400078e02ff */
[----:B-1----:R-:W-:-:S04]  /*2e740*/  IMAD.WIDE R54, R53, 0x4, R240 ;  /* 0x0000000435367825 */ /* 0x002fc800078e02f0 */
[--C-:B------:R-:W-:Y:S01]  /*2e750*/  IMAD.WIDE R52, R52, 0x4, R240.reuse ;  /* 0x0000000434347825 */ /* 0x100fe200078e02f0 */
[----:B------:R1:W-:Y:S03]  /*2e760*/  STL.64 [R1+0x19a0], R54 ;  /* 0x0019a03601007387 */ /* 0x0003e60000100a00 */
[----:B------:R-:W-:Y:S01]  /*2e770*/  IMAD R0, R0, c[0x0][0x190], RZ ;  /* 0x0000640000007a24 */ /* 0x000fe200078e02ff */
[----:B-1----:R-:W4:Y:S04]  /*2e780*/  LDL.LU.64 R54, [R1+0x5778] ;  /* 0x0057780001367983 */ /* 0x002f280000300a00 */
[----:B------:R1:W-:Y:S04]  /*2e790*/  STL.64 [R1+0x1998], R52 ;  /* 0x0019983401007387 */ /* 0x0003e80000100a00 */
[----:B------:R1:W-:Y:S02]  /*2e7a0*/  STL [R1+0x56fc], R247 ;  /* 0x0056fcf701007387 */ /* 0x0003e40000100800 */
[----:B-1----:R-:W-:-:S02]  /*2e7b0*/  IMAD.WIDE R52, R247, 0x4, R240 ;  /* 0x00000004f7347825 */ /* 0x002fc400078e02f0 */
[----:B------:R-:W4:Y:S04]  /*2e7c0*/  LDL.LU R247, [R1+0x5e4] ;  /* 0x0005e40001f77983 */ /* 0x000f280000300800 */
[----:B------:R1:W-:Y:S04]  /*2e7d0*/  STL.64 [R1+0x1990], R52 ;  /* 0x0019903401007387 */ /* 0x0003e80000100a00 */
[----:B------:R1:W-:Y:S02]  /*2e7e0*/  STL [R1+0x5700], R250 ;  /* 0x005700fa01007387 */ /* 0x0003e40000100800 */
[----:B-1----:R-:W-:-:S02]  /*2e7f0*/  IMAD.WIDE R52, R250, 0x4, R240 ;  /* 0x00000004fa347825 */ /* 0x002fc400078e02f0 */
[----:B------:R-:W4:Y:S04]  /*2e800*/  LDL.LU R250, [R1+0x5a4] ;  /* 0x0005a40001fa7983 */ /* 0x000f280000300800 */
[----:B------:R1:W-:Y:S04]  /*2e810*/  STL.64 [R1+0x1988], R52 ;  /* 0x0019883401007387 */ /* 0x0003e80000100a00 */
[----:B------:R2:W-:Y:S01]  /*2e820*/  STL [R1+0x5704], R0 ;  /* 0x0057040001007387 */ /* 0x0005e20000100800 */
[----:B-1----:R-:W-:-:S03]  /*2e830*/  IMAD.WIDE R52, R0, 0x4, R240 ;  /* 0x0000000400347825 */ /* 0x002fc600078e02f0 */
[----:B--2---:R-:W2:Y:S04]  /*2e840*/  LDL.LU R0, [R1+0x564] ;  /* 0x0005640001007983 */ /* 0x004ea80000300800 */
[----:B------:R1:W-:Y:S02]  /*2e850*/  STL.64 [R1+0x1980], R52 ;  /* 0x0019803401007387 */ /* 0x0003e40000100a00 */
[----:B-1----:R-:W-:-:S05]  /*2e860*/  IMAD.WIDE R52, R51, 0x4, R240 ;  /* 0x0000000433347825 */ /* 0x002fca00078e02f0 */
[----:B------:R1:W-:Y:S04]  /*2e870*/  STL.64 [R1+0x1a00], R52 ;  /* 0x001a003401007387 */ /* 0x0003e80000100a00 */
[----:B---3--:R3:W-:Y:S01]  /*2e880*/  STL [R1+0x5708], R251 ;  /* 0x005708fb01007387 */ /* 0x0087e20000100800 */
[----:B-1----:R-:W-:-:S03]  /*2e890*/  IMAD.WIDE R52, R251, 0x4, R240 ;  /* 0x00000004fb347825 */ /* 0x002fc600078e02f0 */
[----:B---3--:R-:W3:Y:S04]  /*2e8a0*/  LDL.LU R251, [R1+0x6c0] ;  /* 0x0006c00001fb7983 */ /* 0x008ee80000300800 */
[----:B------:R1:W-:Y:S04]  /*2e8b0*/  STL.64 [R1+0x1b48], R52 ;  /* 0x001b483401007387 */ /* 0x0003e80000100a00 */
[----:B------:R1:W-:Y:S02]  /*2e8c0*/  STL [R1+0x570c], R252 ;  /* 0x00570cfc01007387 */ /* 0x0003e40000100800 */
[----:B-1----:R-:W-:-:S02]  /*2e8d0*/  IMAD.WIDE R52, R252, 0x4, R240 ;  /* 0x00000004fc347825 */ /* 0x002fc400078e02f0 */
[----:B------:R-:W3:Y:S04]  /*2e8e0*/  LDL.LU R252, [R1+0x680] ;  /* 0x0006800001fc7983 */ /* 0x000ee80000300800 */
[----:B------:R1:W-:Y:S04]  /*2e8f0*/  STL.64 [R1+0x1b58], R52 ;  /* 0x001b583401007387 */ /* 0x0003e80000100a00 */
[----:B------:R1:W-:Y:S02]  /*2e900*/  STL [R1+0x5710], R248 ;  /* 0x005710f801007387 */ /* 0x0003e40000100800 */
[----:B-1----:R-:W-:-:S02]  /*2e910*/  IMAD.WIDE R52, R248, 0x4, R240 ;  /* 0x00000004f8347825 */ /* 0x002fc400078e02f0 */
[----:B------:R-:W3:Y:S04]  /*2e920*/  LDL.LU R248, [R1+0x640] ;  /* 0x0006400001f87983 */ /* 0x000ee80000300800 */
[----:B------:R1:W-:Y:S02]  /*2e930*/  STL.64 [R1+0x1b68], R52 ;  /* 0x001b683401007387 */ /* 0x0003e40000100a00 */
[----:B-1----:R-:W-:-:S05]  /*2e940*/  IMAD.WIDE R52, R225, 0x4, R240 ;  /* 0x00000004e1347825 */ /* 0x002fca00078e02f0 */
[----:B------:R1:W-:Y:S01]  /*2e950*/  STL.64 [R1+0x1b80], R52 ;  /* 0x001b803401007387 */ /* 0x0003e20000100a00 */
[----:B------:R-:W-:-:S03]  /*2e960*/  IMAD.WIDE R50, R50, 0x4, R240 ;  /* 0x0000000432327825 */ /* 0x000fc600078e02f0 */
[----:B-1----:R-:W3:Y:S04]  /*2e970*/  LDL.LU.64 R52, [R1+0x5770] ;  /* 0x0057700001347983 */ /* 0x002ee80000300a00 */
[----:B------:R1:W-:Y:S04]  /*2e980*/  STL [R1+0x5714], R225 ;  /* 0x005714e101007387 */ /* 0x0003e80000100800 */
[----:B-1----:R-:W3:Y:S04]  /*2e990*/  LDL.LU R225, [R1+0x620] ;  /* 0x0006200001e17983 */ /* 0x002ee80000300800 */
[----:B------:R4:W-:Y:S02]  /*2e9a0*/  STL.64 [R1+0x1ba8], R50 ;  /* 0x001ba83201007387 */ /* 0x0009e40000100a00 */
[----:B----4-:R-:W-:-:S02]  /*2e9b0*/  IMAD.WIDE R50, R224, 0x4, R240 ;  /* 0x00000004e0327825 */ /* 0x010fc400078e02f0 */
[----:B------:R1:W-:Y:S04]  /*2e9c0*/  STL [R1+0x5718], R224 ;  /* 0x005718e001007387 */ /* 0x0003e80000100800 */
[----:B-1----:R-:W4:Y:S04]  /*2e9d0*/  LDL.LU R224, [R1+0x6e0] ;  /* 0x0006e00001e07983 */ /* 0x002f280000300800 */
[----:B------:R1:W-:Y:S02]  /*2e9e0*/  STL.64 [R1+0x1c10], R50 ;  /* 0x001c103201007387 */ /* 0x0003e40000100a00 */
[----:B-1----:R-:W-:-:S02]  /*2e9f0*/  IMAD.WIDE R50, R247, 0x4, R240 ;  /* 0x00000004f7327825 */ /* 0x002fc400078e02f0 */
[----:B------:R1:W-:Y:S04]  /*2ea00*/  STL [R1+0x571c], R247 ;  /* 0x00571cf701007387 */ /* 0x0003e80000100800 */
[----:B-1----:R-:W4:Y:S04]  /*2ea10*/  LDL.LU R247, [R1+0x6a0] ;  /* 0x0006a00001f77983 */ /* 0x002f280000300800 */
[----:B------:R1:W-:Y:S04]  /*2ea20*/  STL.64 [R1+0x1c20], R50 ;  /* 0x001c203201007387 */ /* 0x0003e80000100a00 */
[----:B------:R1:W-:Y:S02]  /*2ea30*/  STL [R1+0x5720], R250 ;  /* 0x005720fa01007387 */ /* 0x0003e40000100800 */
[----:B-1----:R-:W-:-:S02]  /*2ea40*/  IMAD.WIDE R50, R250, 0x4, R240 ;  /* 0x00000004fa327825 */ /* 0x002fc400078e02f0 */
[----:B------:R-:W4:Y:S04]  /*2ea50*/  LDL.LU R250, [R1+0x660] ;  /* 0x0006600001fa7983 */ /* 0x000f280000300800 */
[----:B------:R1:W-:Y:S04]  /*2ea60*/  STL.64 [R1+0x1c30], R50 ;  /* 0x001c303201007387 */ /* 0x0003e80000100a00 */
[----:B--2---:R2:W-:Y:S01]  /*2ea70*/  STL [R1+0x5724], R0 ;  /* 0x0057240001007387 */ /* 0x0045e20000100800 */
        /* <DEDUP_REMOVED lines=16> */
[----:B------:R1:W-:Y:S01]  /*2eb80*/  STL.64 [R1+0x1ec8], R50 ;  /* 0x001ec83201007387 */ /* 0x0003e20000100a00 */
[----:B------:R-:W-:-:S04]  /*2eb90*/  IMAD.WIDE R48, R48, 0x4, R240 ;  /* 0x0000000430307825 */ /* 0x000fc800078e02f0 */
[----:B-1----:R-:W-:-:S05]  /*2eba0*/  IMAD.WIDE R50, R225, 0x4, R240 ;  /* 0x00000004e1327825 */ /* 0x002fca00078e02f0 */
[----:B------:R1:W-:Y:S04]  /*2ebb0*/  STL.64 [R1+0x1ee0], R50 ;  /* 0x001ee03201007387 */ /* 0x0003e80000100a00 */
        /* <DEDUP_REMOVED lines=25> */
[----:B------:R1:W-:Y:S02]  /*2ed50*/  STL.64 [R1+0x1fc0], R48 ;  /* 0x001fc03001007387 */ /* 0x0003e40000100a00 */
[----:B-1----:R-:W-:-:S05]  /*2ed60*/  IMAD.WIDE R48, R252, 0x4, R240 ;  /* 0x00000004fc307825 */ /* 0x002fca00078e02f0 */
[----:B------:R1:W-:Y:S01]  /*2ed70*/  STL.64 [R1+0x1fb8], R48 ;  /* 0x001fb83001007387 */ /* 0x0003e20000100a00 */
[----:B------:R-:W-:-:S04]  /*2ed80*/  IMAD.WIDE R46, R46, 0x4, R240 ;  /* 0x000000042e2e7825 */ /* 0x000fc800078e02f0 */
[----:B-1----:R-:W-:-:S05]  /*2ed90*/  IMAD.WIDE R48, R248, 0x4, R240 ;  /* 0x00000004f8307825 */ /* 0x002fca00078e02f0 */
[----:B------:R1:W-:Y:S01]  /*2eda0*/  STL.64 [R1+0x1fb0], R48 ;  /* 0x001fb03001007387 */ /* 0x0003e20000100a00 */
[----:B------:R-:W-:Y:S02]  /*2edb0*/  IMAD R125, R125, c[0x0][0x190], RZ ;  /* 0x000064007d7d7a24 */ /* 0x000fe400078e02ff */
[----:B-1----:R-:W-:-:S05]  /*2edc0*/  IMAD.WIDE R48, R225, 0x4, R240 ;  /* 0x00000004e1307825 */ /* 0x002fca00078e02f0 */
[----:B------:R1:W-:Y:S04]  /*2edd0*/  STL.64 [R1+0x1fa8], R48 ;  /* 0x001fa83001007387 */ /* 0x0003e80000100a00 */
[----:B-1----:R-:W3:Y:S04]  /*2ede0*/  LDL.LU.64 R48, [R1+0x5760] ;  /* 0x0057600001307983 */ /* 0x002ee80000300a00 */
[----:B------:R4:W-:Y:S02]  /*2edf0*/  STL.64 [R1+0x1fa0], R46 ;  /* 0x001fa02e01007387 */ /* 0x0009e40000100a00 */
[----:B----4-:R-:W-:-:S05]  /*2ee00*/  IMAD.WIDE R46, R224, 0x4, R240 ;  /* 0x00000004e02e7825 */ /* 0x010fca00078e02f0 */
[----:B------:R1:W-:Y:S02]  /*2ee10*/  STL.64 [R1+0x1f98], R46 ;  /* 0x001f982e01007387 */ /* 0x0003e40000100a00 */
[----:B-1----:R-:W-:-:S05]  /*2ee20*/  IMAD.WIDE R46, R247, 0x4, R240 ;  /* 0x00000004f72e7825 */ /* 0x002fca00078e02f0 */
        /* <DEDUP_REMOVED lines=12> */
[----:B---3--:R-:W-:-:S05]  /*2eef0*/  IMAD.WIDE R44, R251, 0x4, R240 ;  /* 0x00000004fb2c7825 */ /* 0x008fca00078e02f0 */
[----:B------:R1:W-:Y:S02]  /*2ef00*/  STL.64 [R1+0x21c0], R44 ;  /* 0x0021c02c01007387 */ /* 0x0003e40000100a00 */
[----:B-1----:R-:W-:-:S05]  /*2ef10*/  IMAD.WIDE R44, R237, 0x4, R240 ;  /* 0x00000004ed2c7825 */ /* 0x002fca00078e02f0 */
[----:B------:R1:W-:Y:S04]  /*2ef20*/  STL.64 [R1+0x21e0], R44 ;  /* 0x0021e02c01007387 */ /* 0x0003e80000100a00 */
[----:B-1----:R-:W3:Y:S04]  /*2ef30*/  LDL.LU.64 R44, [R1+0x5750] ;  /* 0x00575000012c7983 */ /* 0x002ee80000300a00 */
[----:B------:R1:W-:Y:S02]  /*2ef40*/  STL.64 [R1+0x5650], R236 ;  /* 0x005650ec01007387 */ /* 0x0003e40000100a00 */
[----:B-1----:R-:W-:-:S05]  /*2ef50*/  IMAD.WIDE R236, R238, 0x4, R240 ;  /* 0x00000004eeec7825 */ /* 0x002fca00078e02f0 */
[----:B------:R1:W-:Y:S04]  /*2ef60*/  STL.64 [R1+0x21f0], R236 ;  /* 0x0021f0ec01007387 */ /* 0x0003e80000100a00 */
[----:B------:R4:W-:Y:S01]  /*2ef70*/  STL.64 [R1+0x5658], R238 ;  /* 0x005658ee01007387 */ /* 0x0009e20000100a00 */
[----:B-1----:R-:W-:-:S05]  /*2ef80*/  IMAD.WIDE R236, R239, 0x4, R240 ;  /* 0x00000004efec7825 */ /* 0x002fca00078e02f0 */
[----:B------:R1:W-:Y:S01]  /*2ef90*/  STL.64 [R1+0x2210], R236 ;  /* 0x002210ec01007387 */ /* 0x0003e20000100a00 */
[----:B----4-:R-:W-:-:S03]  /*2efa0*/  IMAD.WIDE R238, R3, 0x4, R240 ;  /* 0x0000000403ee7825 */ /* 0x010fc600078e02f0 */
[----:B------:R4:W-:Y:S01]  /*2efb0*/  STL.64 [R1+0x5660], R2 ;  /* 0x0056600201007387 */ /* 0x0009e20000100a00 */
[----:B-1----:R-:W-:-:S05]  /*2efc0*/  IMAD.WIDE R236, R2, 0x4, R240 ;  /* 0x0000000402ec7825 */ /* 0x002fca00078e02f0 */
[----:B------:R1:W-:Y:S01]  /*2efd0*/  STL.64 [R1+0x2240], R236 ;  /* 0x002240ec01007387 */ /* 0x0003e20000100a00 */
[----:B----4-:R-:W-:-:S03]  /*2efe0*/  IMAD.WIDE R2, R5, 0x4, R240 ;  /* 0x0000000405027825 */ /* 0x010fc600078e02f0 */
[----:B------:R-:W-:Y:S04]  /*2eff0*/  STL.64 [R1+0x2250], R238 ;  /* 0x002250ee01007387 */ /* 0x000fe80000100a00 */
[----:B------:R4:W-:Y:S01]  /*2f000*/  STL.64 [R1+0x5668], R4 ;  /* 0x0056680401007387 */ /* 0x0009e20000100a00 */
[----:B-1----:R-:W-:-:S05]  /*2f010*/  IMAD.WIDE R236, R4, 0x4, R240 ;  /* 0x0000000404ec7825 */ /* 0x002fca00078e02f0 */
[----:B------:R-:W-:Y:S01]  /*2f020*/  STL.64 [R1+0x2260], R236 ;  /* 0x002260ec01007387 */ /* 0x000fe20000100a00 */
[----:B----4-:R-:W-:-:S03]  /*2f030*/  IMAD.WIDE R4, R6, 0x4, R240 ;  /* 0x0000000406047825 */ /* 0x010fc600078e02f0 */
[----:B------:R1:W-:Y:S04]  /*2f040*/  STL.64 [R1+0x2270], R2 ;  /* 0x0022700201007387 */ /* 0x0003e80000100a00 */
[----:B------:R-:W-:Y:S04]  /*2f050*/  STL.64 [R1+0x5670], R6 ;  /* 0x0056700601007387 */ /* 0x000fe80000100a00 */
[----:B------:R4:W-:Y:S01]  /*2f060*/  STL.64 [R1+0x2280], R4 ;  /* 0x0022800401007387 */ /* 0x0009e20000100a00 */
[----:B-1----:R-:W-:-:S05]  /*2f070*/  IMAD.WIDE R2, R7, 0x4, R240 ;  /* 0x0000000407027825 */ /* 0x002fca00078e02f0 */
[----:B------:R1:W-:Y:S01]  /*2f080*/  STL.64 [R1+0x22a0], R2 ;  /* 0x0022a00201007387 */ /* 0x0003e20000100a00 */
[----:B----4-:R-:W-:-:S03]  /*2f090*/  IMAD.WIDE R4, R8, 0x4, R240 ;  /* 0x0000000408047825 */ /* 0x010fc600078e02f0 */
        /* <DEDUP_REMOVED lines=39> */
[----:B----4-:R-:W-:-:S04]  /*2f310*/  IMAD.WIDE R4, R24, 0x4, R240 ;  /* 0x0000000418047825 */ /* 0x010fc800078e02f0 */
[--C-:B------:R-:W-:Y:S01]  /*2f320*/  IMAD.WIDE R6, R26, 0x4, R240.reuse ;  /* 0x000000041a067825 */ /* 0x100fe200078e02f0 */
[----:B------:R4:W-:Y:S03]  /*2f330*/  STL.64 [R1+0x23e0], R4 ;  /* 0x0023e00401007387 */ /* 0x0009e60000100a00 */
[----:B-1----:R-:W-:-:S05]  /*2f340*/  IMAD.WIDE R2, R25, 0x4, R240 ;  /* 0x0000000419027825 */ /* 0x002fca00078e02f0 */
[----:B------:R1:W-:Y:S01]  /*2f350*/  STL.64 [R1+0x23d8], R2 ;  /* 0x0023d80201007387 */ /* 0x0003e20000100a00 */
[----:B----4-:R-:W-:-:S03]  /*2f360*/  IMAD.WIDE R4, R27, 0x4, R240 ;  /* 0x000000041b047825 */ /* 0x010fc600078e02f0 */
[----:B------:R4:W-:Y:S04]  /*2f370*/  STL.64 [R1+0x23d0], R6 ;  /* 0x0023d00601007387 */ /* 0x0009e80000100a00 */
[----:B------:R2:W-:Y:S01]  /*2f380*/  STL.64 [R1+0x23c8], R4 ;  /* 0x0023c80401007387 */ /* 0x0005e20000100a00 */
[----:B-1----:R-:W-:-:S04]  /*2f390*/  IMAD.WIDE R2, R28, 0x4, R240 ;  /* 0x000000041c027825 */ /* 0x002fc800078e02f0 */
[--C-:B----4-:R-:W-:Y:S01]  /*2f3a0*/  IMAD.WIDE R6, R29, 0x4, R240.reuse ;  /* 0x000000041d067825 */ /* 0x110fe200078e02f0 */
[----:B------:R1:W-:Y:S03]  /*2f3b0*/  STL.64 [R1+0x23c0], R2 ;  /* 0x0023c00201007387 */ /* 0x0003e60000100a00 */
[--C-:B--2---:R-:W-:Y:S01]  /*2f3c0*/  IMAD.WIDE R4, R30, 0x4, R240.reuse ;  /* 0x000000041e047825 */ /* 0x104fe200078e02f0 */
[----:B------:R2:W-:Y:S04]  /*2f3d0*/  STL.64 [R1+0x23b8], R6 ;  /* 0x0023b80601007387 */ /* 0x0005e80000100a00 */
[----:B------:R4:W-:Y:S01]  /*2f3e0*/  STL.64 [R1+0x23b0], R4 ;  /* 0x0023b00401007387 */ /* 0x0009e20000100a00 */
[----:B-1----:R-:W-:-:S04]  /*2f3f0*/  IMAD.WIDE R2, R31, 0x4, R240 ;  /* 0x000000041f027825 */ /* 0x002fc800078e02f0 */
[--C-:B--2---:R-:W-:Y:S01]  /*2f400*/  IMAD.WIDE R6, R32, 0x4, R240.reuse ;  /* 0x0000000420067825 */ /* 0x104fe200078e02f0 */
[----:B------:R1:W-:Y:S03]  /*2f410*/  STL.64 [R1+0x23a8], R2 ;  /* 0x0023a80201007387 */ /* 0x0003e60000100a00 */
[--C-:B----4-:R-:W-:Y:S01]  /*2f420*/  IMAD.WIDE R4, R33, 0x4, R240.reuse ;  /* 0x0000000421047825 */ /* 0x110fe200078e02f0 */
[----:B------:R2:W-:Y:S04]  /*2f430*/  STL.64 [R1+0x23a0], R6 ;  /* 0x0023a00601007387 */ /* 0x0005e80000100a00 */
[----:B------:R4:W-:Y:S01]  /*2f440*/  STL.64 [R1+0x2398], R4 ;  /* 0x0023980401007387 */ /* 0x0009e20000100a00 */
[----:B-1----:R-:W-:-:S04]  /*2f450*/  IMAD.WIDE R2, R34, 0x4, R240 ;  /* 0x0000000422027825 */ /* 0x002fc800078e02f0 */
[--C-:B--2---:R-:W-:Y:S01]  /*2f460*/  IMAD.WIDE R6, R35, 0x4, R240.reuse ;  /* 0x0000000423067825 */ /* 0x104fe200078e02f0 */
[----:B------:R1:W-:Y:S03]  /*2f470*/  STL.64 [R1+0x2390], R2 ;  /* 0x0023900201007387 */ /* 0x0003e60000100a00 */
[--C-:B----4-:R-:W-:Y:S01]  /*2f480*/  IMAD.WIDE R4, R36, 0x4, R240.reuse ;  /* 0x0000000424047825 */ /* 0x110fe200078e02f0 */
[----:B------:R2:W-:Y:S03]  /*2f490*/  STL.64 [R1+0x2380], R6 ;  /* 0x0023800601007387 */ /* 0x0005e60000100a00 */
[----:B------:R-:W-:Y:S01]  /*2f4a0*/  IMAD R40, R40, c[0x0][0x190], RZ ;  /* 0x0000640028287a24 */ /* 0x000fe200078e02ff */
[----:B------:R4:W-:Y:S01]  /*2f4b0*/  STL.64 [R1+0x2370], R4 ;  /* 0x0023700401007387 */ /* 0x0009e20000100a00 */
[----:B-1----:R-:W-:-:S04]  /*2f4c0*/  IMAD.WIDE R2, R37, 0x4, R240 ;  /* 0x0000000425027825 */ /* 0x002fc800078e02f0 */
[--C-:B--2---:R-:W-:Y:S01]  /*2f4d0*/  IMAD.WIDE R6, R38, 0x4, R240.reuse ;  /* 0x0000000426067825 */ /* 0x104fe200078e02f0 */
[----:B------:R1:W-:Y:S03]  /*2f4e0*/  STL.64 [R1+0x2368], R2 ;  /* 0x0023680201007387 */ /* 0x0003e60000100a00 */
[----:B------:R-:W-:Y:S02]  /*2f4f0*/  IMAD R41, R41, c[0x0][0x190], RZ ;  /* 0x0000640029297a24 */ /* 0x000fe400078e02ff */
[----:B----4-:R-:W-:Y:S01]  /*2f500*/  IMAD.WIDE R4, R39, 0x4, R240 ;  /* 0x0000000427047825 */ /* 0x010fe200078e02f0 */
[----:B------:R2:W-:Y:S03]  /*2f510*/  STL.64 [R1+0x2360], R6 ;  /* 0x0023600601007387 */ /* 0x0005e60000100a00 */
[----:B------:R-:W-:-:S02]  /*2f520*/  IMAD R249, R249, c[0x0][0x190], RZ ;  /* 0x00006400f9f97a24 */ /* 0x000fc400078e02ff */
[--C-:B-1----:R-:W-:Y:S01]  /*2f530*/  IMAD.WIDE R2, R40, 0x4, R240.reuse ;  /* 0x0000000428027825 */ /* 0x102fe200078e02f0 */
[----:B------:R1:W-:Y:S03]  /*2f540*/  STL.64 [R1+0x2358], R4 ;  /* 0x0023580401007387 */ /* 0x0003e60000100a00 */
[----:B------:R-:W-:Y:S02]  /*2f550*/  IMAD R244, R244, c[0x0][0x190], RZ ;  /* 0x00006400f4f47a24 */ /* 0x000fe400078e02ff */
[--C-:B--2---:R-:W-:Y:S01]  /*2f560*/  IMAD.WIDE R6, R41, 0x4, R240.reuse ;  /* 0x0000000429067825 */ /* 0x104fe200078e02f0 */
[----:B------:R2:W-:Y:S03]  /*2f570*/  STL.64 [R1+0x2350], R2 ;  /* 0x0023500201007387 */ /* 0x0005e60000100a00 */
[--C-:B-1----:R-:W-:Y:S01]  /*2f580*/  IMAD.WIDE R4, R42, 0x4, R240.reuse ;  /* 0x000000042a047825 */ /* 0x102fe200078e02f0 */
[----:B------:R1:W-:Y:S03]  /*2f590*/  STL.64 [R1+0x2348], R6 ;  /* 0x0023480601007387 */ /* 0x0003e60000100a00 */
[--C-:B--2---:R-:W-:Y:S01]  /*2f5a0*/  IMAD.WIDE R2, R249, 0x4, R240.reuse ;  /* 0x00000004f9027825 */ /* 0x104fe200078e02f0 */
[----:B------:R2:W-:Y:S03]  /*2f5b0*/  STL.64 [R1+0x2340], R4 ;  /* 0x0023400401007387 */ /* 0x0005e60000100a00 */
[--C-:B-1----:R-:W-:Y:S01]  /*2f5c0*/  IMAD.WIDE R6, R244, 0x4, R240.reuse ;  /* 0x00000004f4067825 */ /* 0x102fe200078e02f0 */
[----:B------:R3:W-:Y:S03]  /*2f5d0*/  STL.64 [R1+0x2338], R2 ;  /* 0x0023380201007387 */ /* 0x0007e60000100a00 */
[--C-:B--2---:R-:W-:Y:S01]  /*2f5e0*/  IMAD.WIDE R4, R43, 0x4, R240.reuse ;  /* 0x000000042b047825 */ /* 0x104fe200078e02f0 */
[----:B------:R1:W-:Y:S03]  /*2f5f0*/  STL.64 [R1+0x2320], R6 ;  /* 0x0023200601007387 */ /* 0x0003e60000100a00 */
[--C-:B---3--:R-:W-:Y:S01]  /*2f600*/  IMAD.WIDE R2, R44, 0x4, R240.reuse ;  /* 0x000000042c027825 */ /* 0x108fe200078e02f0 */
        /* <DEDUP_REMOVED lines=322> */
[----:B------:R1:W-:Y:S04]  /*30a30*/  STL.64 [R1+0x2f88], R6 ;  /* 0x002f880601007387 */ /* 0x0003e80000100a00 */
[----:B------:R-:W3:Y:S01]  /*30a40*/  LDL.LU R236, [R1+0x1c] ;  /* 0x00001c0001ec7983 */ /* 0x000ee20000300800 */
[----:B--2---:R-:W-:-:S03]  /*30a50*/  IMAD.WIDE R2, R210, 0x4, R240 ;  /* 0x00000004d2027825 */ /* 0x004fc600078e02f0 */
[----:B------:R2:W-:Y:S04]  /*30a60*/  STL.64 [R1+0x2f80], R4 ;  /* 0x002f800401007387 */ /* 0x0005e80000100a00 */
[----:B------:R-:W4:Y:S01]  /*30a70*/  LDL.LU R237, [R1+0x34] ;  /* 0x0000340001ed7983 */ /* 0x000f220000300800 */
[----:B-1----:R-:W-:-:S03]  /*30a80*/  IMAD.WIDE R6, R213, 0x4, R240 ;  /* 0x00000004d5067825 */ /* 0x002fc600078e02f0 */
[----:B------:R1:W-:Y:S01]  /*30a90*/  STL.64 [R1+0x2f78], R2 ;  /* 0x002f780201007387 */ /* 0x0003e20000100a00 */
[----:B--2---:R-:W-:-:S04]  /*30aa0*/  IMAD.WIDE R4, R211, 0x4, R240 ;  /* 0x00000004d3047825 */ /* 0x004fc800078e02f0 */
[--C-:B-1----:R-:W-:Y:S01]  /*30ab0*/  IMAD.WIDE R2, R212, 0x4, R240.reuse ;  /* 0x00000004d4027825 */ /* 0x102fe200078e02f0 */
[----:B------:R1:W-:Y:S04]  /*30ac0*/  STL.64 [R1+0x2f70], R4 ;  /* 0x002f700401007387 */ /* 0x0003e80000100a00 */
[----:B------:R2:W-:Y:S04]  /*30ad0*/  STL.64 [R1+0x2f68], R2 ;  /* 0x002f680201007387 */ /* 0x0005e80000100a00 */
[----:B------:R2:W-:Y:S01]  /*30ae0*/  STL.64 [R1+0x2f60], R6 ;  /* 0x002f600601007387 */ /* 0x0005e20000100a00 */
[----:B-1----:R-:W-:-:S04]  /*30af0*/  IMAD.WIDE R4, R214, 0x4, R240 ;  /* 0x00000004d6047825 */ /* 0x002fc800078e02f0 */
[--C-:B--2---:R-:W-:Y:S01]  /*30b00*/  IMAD.WIDE R2, R215, 0x4, R240.reuse ;  /* 0x00000004d7027825 */ /* 0x104fe200078e02f0 */
[----:B------:R1:W-:Y:S03]  /*30b10*/  STL.64 [R1+0x2f58], R4 ;  /* 0x002f580401007387 */ /* 0x0003e60000100a00 */
[--C-:B------:R-:W-:Y:S01]  /*30b20*/  IMAD.WIDE R6, R216, 0x4, R240.reuse ;  /* 0x00000004d8067825 */ /* 0x100fe200078e02f0 */
[----:B------:R2:W-:Y:S04]  /*30b30*/  STL.64 [R1+0x2f50], R2 ;  /* 0x002f500201007387 */ /* 0x0005e80000100a00 */
[----:B------:R2:W-:Y:S01]  /*30b40*/  STL.64 [R1+0x2f48], R6 ;  /* 0x002f480601007387 */ /* 0x0005e20000100a00 */
[----:B-1----:R-:W-:-:S04]  /*30b50*/  IMAD.WIDE R4, R217, 0x4, R240 ;  /* 0x00000004d9047825 */ /* 0x002fc800078e02f0 */
[--C-:B--2---:R-:W-:Y:S01]  /*30b60*/  IMAD.WIDE R2, R218, 0x4, R240.reuse ;  /* 0x00000004da027825 */ /* 0x104fe200078e02f0 */
[----:B------:R1:W-:Y:S03]  /*30b70*/  STL.64 [R1+0x2f40], R4 ;  /* 0x002f400401007387 */ /* 0x0003e60000100a00 */
[----:B------:R-:W-:Y:S01]  /*30b80*/  IMAD.WIDE R6, R219, 0x4, R240 ;  /* 0x00000004db067825 */ /* 0x000fe200078e02f0 */
[----:B------:R2:W-:Y:S04]  /*30b90*/  STL.64 [R1+0x2f38], R2 ;  /* 0x002f380201007387 */ /* 0x0005e80000100a00 */
[----:B------:R2:W-:Y:S01]  /*30ba0*/  STL.64 [R1+0x2f30], R6 ;  /* 0x002f300601007387 */ /* 0x0005e20000100a00 */
[----:B------:R-:W-:-:S02]  /*30bb0*/  IMAD R226, R226, c[0x0][0x190], RZ ;  /* 0x00006400e2e27a24 */ /* 0x000fc400078e02ff */
[----:B-1----:R-:W-:-:S04]  /*30bc0*/  IMAD.WIDE R4, R220, 0x4, R240 ;  /* 0x00000004dc047825 */ /* 0x002fc800078e02f0 */
[--C-:B--2---:R-:W-:Y:S01]  /*30bd0*/  IMAD.WIDE R2, R221, 0x4, R240.reuse ;  /* 0x00000004dd027825 */ /* 0x104fe200078e02f0 */
[----:B------:R1:W-:Y:S03]  /*30be0*/  STL.64 [R1+0x2f28], R4 ;  /* 0x002f280401007387 */ /* 0x0003e60000100a00 */
[----:B------:R-:W-:Y:S01]  /*30bf0*/  IMAD.WIDE R6, R222, 0x4, R240 ;  /* 0x00000004de067825 */ /* 0x000fe200078e02f0 */
[----:B------:R2:W-:Y:S03]  /*30c00*/  STL.64 [R1+0x2f20], R2 ;  /* 0x002f200201007387 */ /* 0x0005e60000100a00 */
[----:B------:R-:W-:Y:S01]  /*30c10*/  IMAD R227, R227, c[0x0][0x190], RZ ;  /* 0x00006400e3e37a24 */ /* 0x000fe200078e02ff */
[----:B------:R2:W-:Y:S01]  /*30c20*/  STL.64 [R1+0x2f18], R6 ;  /* 0x002f180601007387 */ /* 0x0005e20000100a00 */
[----:B------:R-:W-:-:S02]  /*30c30*/  IMAD R228, R228, c[0x0][0x190], RZ ;  /* 0x00006400e4e47a24 */ /* 0x000fc400078e02ff */
[----:B-1----:R-:W-:-:S04]  /*30c40*/  IMAD.WIDE R4, R223, 0x4, R240 ;  /* 0x00000004df047825 */ /* 0x002fc800078e02f0 */
[--C-:B--2---:R-:W-:Y:S01]  /*30c50*/  IMAD.WIDE R2, R226, 0x4, R240.reuse ;  /* 0x00000004e2027825 */ /* 0x104fe200078e02f0 */
[----:B------:R1:W-:Y:S03]  /*30c60*/  STL.64 [R1+0x30c0], R4 ;  /* 0x0030c00401007387 */ /* 0x0003e60000100a00 */
[--C-:B------:R-:W-:Y:S01]  /*30c70*/  IMAD.WIDE R6, R227, 0x4, R240.reuse ;  /* 0x00000004e3067825 */ /* 0x100fe200078e02f0 */
[----:B------:R2:W-:Y:S03]  /*30c80*/  STL.64 [R1+0x2f10], R2 ;  /* 0x002f100201007387 */ /* 0x0005e60000100a00 */
[----:B------:R-:W-:Y:S02]  /*30c90*/  IMAD R229, R229, c[0x0][0x190], RZ ;  /* 0x00006400e5e57a24 */ /* 0x000fe400078e02ff */
[----:B------:R-:W-:Y:S01]  /*30ca0*/  IMAD R230, R230, c[0x0][0x190], RZ ;  /* 0x00006400e6e67a24 */ /* 0x000fe200078e02ff */
[----:B------:R2:W-:Y:S01]  /*30cb0*/  STL.64 [R1+0x2f08], R6 ;  /* 0x002f080601007387 */ /* 0x0005e20000100a00 */
[----:B-1----:R-:W-:-:S04]  /*30cc0*/  IMAD.WIDE R4, R228, 0x4, R240 ;  /* 0x00000004e4047825 */ /* 0x002fc800078e02f0 */
[--C-:B--2---:R-:W-:Y:S01]  /*30cd0*/  IMAD.WIDE R2, R229, 0x4, R240.reuse ;  /* 0x00000004e5027825 */ /* 0x104fe200078e02f0 */
[----:B------:R1:W-:Y:S03]  /*30ce0*/  STL.64 [R1+0x30c8], R4 ;  /* 0x0030c80401007387 */ /* 0x0003e60000100a00 */
[----:B------:R-:W-:Y:S02]  /*30cf0*/  IMAD R231, R231, c[0x0][0x190], RZ ;  /* 0x00006400e7e77a24 */ /* 0x000fe400078e02ff */
[--C-:B------:R-:W-:Y:S01]  /*30d00*/  IMAD.WIDE R6, R230, 0x4, R240.reuse ;  /* 0x00000004e6067825 */ /* 0x100fe200078e02f0 */
[----:B------:R2:W-:Y:S03]  /*30d10*/  STL.64 [R1+0x2f00], R2 ;  /* 0x002f000201007387 */ /* 0x0005e60000100a00 */
[----:B------:R-:W-:Y:S01]  /*30d20*/  IMAD R232, R232, c[0x0][0x190], RZ ;  /* 0x00006400e8e87a24 */ /* 0x000fe200078e02ff */
[----:B------:R2:W-:Y:S01]  /*30d30*/  STL.64 [R1+0x2ef8], R6 ;  /* 0x002ef80601007387 */ /* 0x0005e20000100a00 */
[----:B-1----:R-:W-:-:S04]  /*30d40*/  IMAD.WIDE R4, R231, 0x4, R240 ;  /* 0x00000004e7047825 */ /* 0x002fc800078e02f0 */
[----:B------:R-:W-:Y:S02]  /*30d50*/  IMAD R234, R234, c[0x0][0x190], RZ ;  /* 0x00006400eaea7a24 */ /* 0x000fe400078e02ff */
[--C-:B--2---:R-:W-:Y:S01]  /*30d60*/  IMAD.WIDE R2, R232, 0x4, R240.reuse ;  /* 0x00000004e8027825 */ /* 0x104fe200078e02f0 */
[----:B------:R1:W-:Y:S03]  /*30d70*/  STL.64 [R1+0x30d0], R4 ;  /* 0x0030d00401007387 */ /* 0x0003e60000100a00 */
[----:B------:R-:W-:Y:S01]  /*30d80*/  IMAD.WIDE R6, R233, 0x4, R240 ;  /* 0x00000004e9067825 */ /* 0x000fe200078e02f0 */
[----:B------:R2:W-:Y:S03]  /*30d90*/  STL.64 [R1+0x2ef0], R2 ;  /* 0x002ef00201007387 */ /* 0x0005e60000100a00 */
[----:B------:R-:W-:-:S02]  /*30da0*/  IMAD R143, R143, c[0x0][0x190], RZ ;  /* 0x000064008f8f7a24 */ /* 0x000fc400078e02ff */
[----:B------:R-:W-:Y:S01]  /*30db0*/  IMAD R142, R142, c[0x0][0x190], RZ ;  /* 0x000064008e8e7a24 */ /* 0x000fe200078e02ff */
[----:B------:R2:W-:Y:S01]  /*30dc0*/  STL.64 [R1+0x2ee8], R6 ;  /* 0x002ee80601007387 */ /* 0x0005e20000100a00 */
[----:B-1----:R-:W-:-:S04]  /*30dd0*/  IMAD.WIDE R4, R234, 0x4, R240 ;  /* 0x00000004ea047825 */ /* 0x002fc800078e02f0 */
[--C-:B--2---:R-:W-:Y:S01]  /*30de0*/  IMAD.WIDE R2, R143, 0x4, R240.reuse ;  /* 0x000000048f027825 */ /* 0x104fe200078e02f0 */
[----:B------:R1:W-:Y:S03]  /*30df0*/  STL.64 [R1+0x30d8], R4 ;  /* 0x0030d80401007387 */ /* 0x0003e60000100a00 */
[----:B------:R-:W-:Y:S02]  /*30e00*/  IMAD R245, R245, c[0x0][0x190], RZ ;  /* 0x00006400f5f57a24 */ /* 0x000fe400078e02ff */
[--C-:B------:R-:W-:Y:S01]  /*30e10*/  IMAD.WIDE R6, R142, 0x4, R240.reuse ;  /* 0x000000048e067825 */ /* 0x100fe200078e02f0 */
[----:B------:R2:W-:Y:S04]  /*30e20*/  STL.64 [R1+0x2ee0], R2 ;  /* 0x002ee00201007387 */ /* 0x0005e80000100a00 */
[----:B------:R2:W-:Y:S01]  /*30e30*/  STL.64 [R1+0x2ed8], R6 ;  /* 0x002ed80601007387 */ /* 0x0005e20000100a00 */
[----:B-1----:R-:W-:-:S04]  /*30e40*/  IMAD.WIDE R4, R235, 0x4, R240 ;  /* 0x00000004eb047825 */ /* 0x002fc800078e02f0 */
[--C-:B--2---:R-:W-:Y:S01]  /*30e50*/  IMAD.WIDE R2, R124, 0x4, R240.reuse ;  /* 0x000000047c027825 */ /* 0x104fe200078e02f0 */
[----:B------:R-:W-:Y:S03]  /*30e60*/  STL.64 [R1+0x30e0], R4 ;  /* 0x0030e00401007387 */ /* 0x000fe60000100a00 */
[----:B------:R-:W-:Y:S01]  /*30e70*/  IMAD.WIDE R6, R245, 0x4, R240 ;  /* 0x00000004f5067825 */ /* 0x000fe200078e02f0 */
[----:B------:R1:W-:Y:S04]  /*30e80*/  STL.64 [R1+0x30e8], R2 ;  /* 0x0030e80201007387 */ /* 0x0003e80000100a00 */
[----:B------:R-:W-:Y:S01]  /*30e90*/  STL.64 [R1+0x2ed0], R6 ;  /* 0x002ed00601007387 */ /* 0x000fe20000100a00 */
[----:B-1----:R-:W-:-:S03]  /*30ea0*/  IMAD.WIDE R2, R251, 0x4, R242 ;  /* 0x00000004fb027825 */ /* 0x002fc600078e02f2 */
[----:B------:R-:W2:Y:S01]  /*30eb0*/  LDL.LU R251, [R1+0x5748] ;  /* 0x0057480001fb7983 */ /* 0x000ea20000300800 */
[----:B------:R-:W-:-:S04]  /*30ec0*/  IMAD R246, R246, c[0x0][0x190], RZ ;  /* 0x00006400f6f67a24 */ /* 0x000fc800078e02ff */
[----:B------:R-:W-:-:S05]  /*30ed0*/  IMAD.WIDE R4, R246, 0x4, R240 ;  /* 0x00000004f6047825 */ /* 0x000fca00078e02f0 */
[----:B------:R-:W-:Y:S04]  /*30ee0*/  STL.64 [R1+0x2ec8], R4 ;  /* 0x002ec80401007387 */ /* 0x000fe80000100a00 */
[----:B------:R1:W-:Y:S02]  /*30ef0*/  STL.64 [R1+0x21b8], R2 ;  /* 0x0021b80201007387 */ /* 0x0003e40000100a00 */
[----:B-1----:R-:W-:-:S04]  /*30f00*/  IMAD.WIDE R2, R0, 0x4, R242 ;  /* 0x0000000400027825 */ /* 0x002fc800078e02f2 */
[----:B---3--:R-:W-:-:S05]  /*30f10*/  IMAD.WIDE R6, R236, 0x4, R242 ;  /* 0x00000004ec067825 */ /* 0x008fca00078e02f2 */
[----:B------:R-:W-:Y:S01]  /*30f20*/  STL.64 [R1+0x1ed8], R6 ;  /* 0x001ed80601007387 */ /* 0x000fe20000100a00 */
[----:B----4-:R-:W-:-:S03]  /*30f30*/  IMAD.WIDE R4, R237, 0x4, R242 ;  /* 0x00000004ed047825 */ /* 0x010fc600078e02f2 */
[----:B------:R-:W3:Y:S04]  /*30f40*/  LDL.LU R0, [R1+0x5744] ;  /* 0x0057440001007983 */ /* 0x000ee80000300800 */
[----:B------:R1:W-:Y:S02]  /*30f50*/  STL.64 [R1+0x1ed0], R4 ;  /* 0x001ed00401007387 */ /* 0x0003e40000100a00 */
[--C-:B-1----:R-:W-:Y:S02]  /*30f60*/  IMAD.WIDE R4, R250, 0x4, R242.reuse ;  /* 0x00000004fa047825 */ /* 0x102fe400078e02f2 */
[----:B------:R-:W4:Y:S04]  /*30f70*/  LDL.LU R250, [R1+0x5740] ;  /* 0x0057400001fa7983 */ /* 0x000f280000300800 */
[----:B------:R1:W-:Y:S02]  /*30f80*/  STL.64 [R1+0x1ec0], R2 ;  /* 0x001ec00201007387 */ /* 0x0003e40000100a00 */
[----:B-1----:R-:W-:-:S02]  /*30f90*/  IMAD.WIDE R2, R247, 0x4, R242 ;  /* 0x00000004f7027825 */ /* 0x002fc400078e02f2 */
[----:B------:R-:W4:Y:S04]  /*30fa0*/  LDL.LU R247, [R1+0x573c] ;  /* 0x00573c0001f77983 */ /* 0x000f280000300800 */
        /* <DEDUP_REMOVED lines=13> */
[--C-:B--2---:R-:W-:Y:S02]  /*31080*/  IMAD.WIDE R4, R251, 0x4, R242.reuse ;  /* 0x00000004fb047825 */ /* 0x104fe400078e02f2 */
[----:B------:R-:W2:Y:S04]  /*31090*/  LDL.LU R251, [R1+0x5728] ;  /* 0x0057280001fb7983 */ /* 0x000ea80000300800 */
[----:B------:R3:W-:Y:S02]  /*310a0*/  STL.64 [R1+0x1e58], R2 ;  /* 0x001e580201007387 */ /* 0x0007e40000100a00 */
[----:B---3--:R-:W-:-:S02]  /*310b0*/  IMAD.WIDE R2, R0, 0x4, R242 ;  /* 0x0000000400027825 */ /* 0x008fc400078e02f2 */
[----:B------:R-:W3:Y:S04]  /*310c0*/  LDL.LU R0, [R1+0x5724] ;  /* 0x0057240001007983 */ /* 0x000ee80000300800 */
[----:B------:R4:W-:Y:S02]  /*310d0*/  STL.64 [R1+0x1e40], R4 ;  /* 0x001e400401007387 */ /* 0x0009e40000100a00 */
[--C-:B----4-:R-:W-:Y:S02]  /*310e0*/  IMAD.WIDE R4, R250, 0x4, R242.reuse ;  /* 0x00000004fa047825 */ /* 0x110fe400078e02f2 */
[----:B------:R-:W4:Y:S04]  /*310f0*/  LDL.LU R250, [R1+0x5720] ;  /* 0x0057200001fa7983 */ /* 0x000f280000300800 */
[----:B------:R1:W-:Y:S02]  /*31100*/  STL.64 [R1+0x1e30], R2 ;  /* 0x001e300201007387 */ /* 0x0003e40000100a00 */
[----:B-1----:R-:W-:-:S02]  /*31110*/  IMAD.WIDE R2, R247, 0x4, R242 ;  /* 0x00000004f7027825 */ /* 0x002fc400078e02f2 */
[----:B------:R-:W4:Y:S04]  /*31120*/  LDL.LU R247, [R1+0x571c] ;  /* 0x00571c0001f77983 */ /* 0x000f280000300800 */
[----:B------:R1:W-:Y:S02]  /*31130*/  STL.64 [R1+0x1e28], R4 ;  /* 0x001e280401007387 */ /* 0x0003e40000100a00 */
[--C-:B-1----:R-:W-:Y:S02]  /*31140*/  IMAD.WIDE R4, R224, 0x4, R242.reuse ;  /* 0x00000004e0047825 */ /* 0x102fe400078e02f2 */
[----:B------:R-:W4:Y:S04]  /*31150*/  LDL.LU R224, [R1+0x5718] ;  /* 0x0057180001e07983 */ /* 0x000f280000300800 */
[----:B------:R1:W-:Y:S04]  /*31160*/  STL.64 [R1+0x1e18], R2 ;  /* 0x001e180201007387 */ /* 0x0003e80000100a00 */
[----:B------:R-:W4:Y:S04]  /*31170*/  LDL.LU R236, [R1+0x58] ;  /* 0x0000580001ec7983 */ /* 0x000f280000300800 */
[----:B------:R-:W-:Y:S01]  /*31180*/  STL.64 [R1+0x1e08], R4 ;  /* 0x001e080401007387 */ /* 0x000fe20000100a00 */
[----:B-1----:R-:W-:-:S03]  /*31190*/  IMAD.WIDE R2, R225, 0x4, R242 ;  /* 0x00000004e1027825 */ /* 0x002fc600078e02f2 */
[----:B------:R-:W4:Y:S04]  /*311a0*/  LDL.LU R225, [R1+0x5714] ;  /* 0x0057140001e17983 */ /* 0x000f280000300800 */
[----:B------:R-:W4:Y:S04]  /*311b0*/  LDL.LU R15, [R1+0x98] ;  /* 0x00009800010f7983 */ /* 0x000f280000300800 */
[----:B------:R-:W4:Y:S04]  /*311c0*/  LDL.LU R12, [R1+0xd8] ;  /* 0x0000d800010c7983 */ /* 0x000f280000300800 */
[----:B------:R1:W-:Y:S04]  /*311d0*/  STL.64 [R1+0x1df8], R2 ;  /* 0x001df80201007387 */ /* 0x0003e80000100a00 */
[----:B------:R-:W4:Y:S01]  /*311e0*/  LDL.LU R13, [R1+0x118] ;  /* 0x00011800010d7983 */ /* 0x000f220000300800 */
[----:B-1----:R-:W-:-:S03]  /*311f0*/  IMAD.WIDE R2, R248, 0x4, R242 ;  /* 0x00000004f8027825 */ /* 0x002fc600078e02f2 */
[----:B------:R-:W4:Y:S04]  /*31200*/  LDL.LU R248, [R1+0x5710] ;  /* 0x0057100001f87983 */ /* 0x000f280000300800 */
[----:B------:R-:W4:Y:S04]  /*31210*/  LDL.LU R10, [R1+0x198] ;  /* 0x00019800010a7983 */ /* 0x000f280000300800 */
[----:B------:R-:W4:Y:S01]  /*31220*/  LDL.LU R11, [R1+0x1d8] ;  /* 0x0001d800010b7983 */ /* 0x000f220000300800 */
[----:B------:R-:W-:-:S03]  /*31230*/  IMAD.WIDE R4, R252, 0x4, R242 ;  /* 0x00000004fc047825 */ /* 0x000fc600078e02f2 */
[----:B------:R2:W-:Y:S04]  /*31240*/  STL.64 [R1+0x1de8], R2 ;  /* 0x001de80201007387 */ /* 0x0005e80000100a00 */
[----:B------:R-:W4:Y:S04]  /*31250*/  LDL.LU R8, [R1+0x218] ;  /* 0x0002180001087983 */ /* 0x000f280000300800 */
[----:B------:R-:W4:Y:S04]  /*31260*/  LDL.LU R252, [R1+0x570c] ;  /* 0x00570c0001fc7983 */ /* 0x000f280000300800 */
[----:B------:R-:W4:Y:S04]  /*31270*/  LDL.LU R9, [R1+0x3c] ;  /* 0x00003c0001097983 */ /* 0x000f280000300800 */
[----:B------:R3:W-:Y:S01]  /*31280*/  STL.64 [R1+0x1c70], R4 ;  /* 0x001c700401007387 */ /* 0x0007e20000100a00 */
[----:B--2---:R-:W-:-:S03]  /*31290*/  IMAD.WIDE R2, R251, 0x4, R242 ;  /* 0x00000004fb027825 */ /* 0x004fc600078e02f2 */
[----:B------:R-:W2:Y:S01]  /*312a0*/  LDL.LU R251, [R1+0x5708] ;  /* 0x0057080001fb7983 */ /* 0x000ea20000300800 */
[----:B---3--:R-:W-:-:S03]  /*312b0*/  IMAD.WIDE R4, R0, 0x4, R242 ;  /* 0x0000000400047825 */ /* 0x008fc600078e02f2 */
[----:B------:R-:W3:Y:S04]  /*312c0*/  LDL.LU R0, [R1+0x5704] ;  /* 0x0057040001007983 */ /* 0x000ee80000300800 */
[----:B------:R1:W-:Y:S04]  /*312d0*/  STL.64 [R1+0x1c60], R2 ;  /* 0x001c600201007387 */ /* 0x0003e80000100a00 */
[----:B------:R-:W3:Y:S04]  /*312e0*/  LDL.LU R6, [R1+0xfc] ;  /* 0x0000fc0001067983 */ /* 0x000ee80000300800 */
[----:B-1----:R-:W3:Y:S01]  /*312f0*/  LDL.LU R2, [R1+0x13c] ;  /* 0x00013c0001027983 */ /* 0x002ee20000300800 */
[----:B----4-:R-:W-:-:S03]  /*31300*/  IMAD.WIDE R16, R250, 0x4, R242 ;  /* 0x00000004fa107825 */ /* 0x010fc600078e02f2 */
[----:B------:R1:W-:Y:S04]  /*31310*/  STL.64 [R1+0x1be8], R4 ;  /* 0x001be80401007387 */ /* 0x0003e80000100a00 */
[----:B------:R-:W4:Y:S01]  /*31320*/  LDL.LU R250, [R1+0x5700] ;  /* 0x0057000001fa7983 */ /* 0x000f220000300800 */
[----:B-1----:R-:W-:-:S03]  /*31330*/  IMAD.WIDE R4, R247, 0x4, R242 ;  /* 0x00000004f7047825 */ /* 0x002fc600078e02f2 */
[----:B------:R-:W4:Y:S04]  /*31340*/  LDL.LU R247, [R1+0x56fc] ;  /* 0x0056fc0001f77983 */ /* 0x000f280000300800 */
[----:B------:R1:W-:Y:S02]  /*31350*/  STL.64 [R1+0x1bd0], R16 ;  /* 0x001bd01001007387 */ /* 0x0003e40000100a00 */
[--C-:B-1----:R-:W-:Y:S02]  /*31360*/  IMAD.WIDE R16, R224, 0x4, R242.reuse ;  /* 0x00000004e0107825 */ /* 0x102fe400078e02f2 */
[----:B------:R-:W4:Y:S04]  /*31370*/  LDL.LU R224, [R1+0x56f8] ;  /* 0x0056f80001e07983 */ /* 0x000f280000300800 */
[----:B------:R1:W-:Y:S04]  /*31380*/  STL.64 [R1+0x1bc0], R4 ;  /* 0x001bc00401007387 */ /* 0x0003e80000100a00 */
[----:B------:R-:W4:Y:S04]  /*31390*/  LDL.LU R3, [R1+0x17c] ;  /* 0x00017c0001037983 */ /* 0x000f280000300800 */
[----:B------:R1:W-:Y:S02]  /*313a0*/  STL.64 [R1+0x1b98], R16 ;  /* 0x001b981001007387 */ /* 0x0003e40000100a00 */
[----:B-1----:R-:W-:-:S02]  /*313b0*/  IMAD.WIDE R4, R225, 0x4, R242 ;  /* 0x00000004e1047825 */ /* 0x002fc400078e02f2 */
[----:B------:R-:W4:Y:S04]  /*313c0*/  LDL.LU R225, [R1+0x56f4] ;  /* 0x0056f40001e17983 */ /* 0x000f280000300800 */
[----:B------:R-:W4:Y:S04]  /*313d0*/  LDL.LU R237, [R1+0x1bc] ;  /* 0x0001bc0001ed7983 */ /* 0x000f280000300800 */
[----:B------:R1:W-:Y:S01]  /*313e0*/  STL.64 [R1+0x1b18], R4 ;  /* 0x001b180401007387 */ /* 0x0003e20000100a00 */
[----:B------:R-:W-:-:S03]  /*313f0*/  IMAD.WIDE R16, R248, 0x4, R242 ;  /* 0x00000004f8107825 */ /* 0x000fc600078e02f2 */
[----:B------:R-:W4:Y:S04]  /*31400*/  LDL.LU R248, [R1+0x56f0] ;  /* 0x0056f00001f87983 */ /* 0x000f280000300800 */
[----:B------:R-:W4:Y:S04]  /*31410*/  LDL.LU R239, [R1+0x1fc] ;  /* 0x0001fc0001ef7983 */ /* 0x000f280000300800 */
[----:B------:R-:W-:Y:S01]  /*31420*/  STL.64 [R1+0x1978], R16 ;  /* 0x0019781001007387 */ /* 0x000fe20000100a00 */
[----:B-1----:R-:W-:-:S03]  /*31430*/  IMAD.WIDE R4, R252, 0x4, R242 ;  /* 0x00000004fc047825 */ /* 0x002fc600078e02f2 */
[----:B------:R-:W4:Y:S01]  /*31440*/  LDL.LU R252, [R1+0x56ec] ;  /* 0x0056ec0001fc7983 */ /* 0x000f220000300800 */
[----:B--2---:R-:W-:-:S03]  /*31450*/  IMAD.WIDE R18, R251, 0x4, R242 ;  /* 0x00000004fb127825 */ /* 0x004fc600078e02f2 */
[----:B------:R-:W2:Y:S04]  /*31460*/  LDL.LU R251, [R1+0x56e8] ;  /* 0x0056e80001fb7983 */ /* 0x000ea80000300800 */
[----:B------:R3:W-:Y:S04]  /*31470*/  STL.64 [R1+0x1960], R4 ;  /* 0x0019600401007387 */ /* 0x0007e80000100a00 */
[----:B------:R-:W-:Y:S04]  /*31480*/  STL.64 [R1+0x1948], R18 ;  /* 0x0019481201007387 */ /* 0x000fe80000100a00 */
[----:B------:R-:W2:Y:S01]  /*31490*/  LDL.LU R7, [R1+0x2d4] ;  /* 0x0002d40001077983 */ /* 0x000ea20000300800 */
[----:B------:R-:W-:-:S04]  /*314a0*/  IMAD.WIDE R14, R15, 0x4, R242 ;  /* 0x000000040f0e7825 */ /* 0x000fc800078e02f2 */
[----:B---3--:R-:W-:-:S05]  /*314b0*/  IMAD.WIDE R4, R0, 0x4, R242 ;  /* 0x0000000400047825 */ /* 0x008fca00078e02f2 */
[----:B------:R1:W-:Y:S04]  /*314c0*/  STL.64 [R1+0x1900], R4 ;  /* 0x0019000401007387 */ /* 0x0003e80000100a00 */
[----:B-1----:R-:W3:Y:S01]  /*314d0*/  LDL.LU R4, [R1+0x314] ;  /* 0x0003140001047983 */ /* 0x002ee20000300800 */
[----:B----4-:R-:W-:-:S05]  /*314e0*/  IMAD.WIDE R16, R247, 0x4, R242 ;  /* 0x00000004f7107825 */ /* 0x010fca00078e02f2 */
[----:B------:R1:W-:Y:S04]  /*314f0*/  STL.64 [R1+0x18f8], R16 ;  /* 0x0018f81001007387 */ /* 0x0003e80000100a00 */
[----:B------:R-:W4:Y:S04]  /*31500*/  LDL.LU R5, [R1+0x354] ;  /* 0x0003540001057983 */ /* 0x000f280000300800 */
[----:B------:R-:W3:Y:S01]  /*31510*/  LDL.LU R238, [R1+0x38c] ;  /* 0x00038c0001ee7983 */ /* 0x000ee20000300800 */
[----:B-1----:R-:W-:-:S03]  /*31520*/  IMAD.WIDE R16, R236, 0x4, R242 ;  /* 0x00000004ec107825 */ /* 0x002fc600078e02f2 */
[----:B------:R-:W3:Y:S04]  /*31530*/  LDL.LU R236, [R1+0x628] ;  /* 0x0006280001ec7983 */ /* 0x000ee80000300800 */
[----:B------:R1:W-:Y:S04]  /*31540*/  STL.64 [R1+0x18c8], R16 ;  /* 0x0018c81001007387 */ /* 0x0003e80000100a00 */
[----:B------:R1:W-:Y:S02]  /*31550*/  STL.64 [R1+0x18b8], R14 ;  /* 0x0018b80e01007387 */ /* 0x0003e40000100a00 */
[----:B-1----:R-:W-:-:S04]  /*31560*/  IMAD.WIDE R16, R12, 0x4, R242 ;  /* 0x000000040c107825 */ /* 0x002fc800078e02f2 */
[--C-:B------:R-:W-:Y:S01]  /*31570*/  IMAD.WIDE R14, R224, 0x4, R242.reuse ;  /* 0x00000004e00e7825 */ /* 0x100fe200078e02f2 */
[----:B------:R-:W-:Y:S04]  /*31580*/  STL.64 [R1+0x1898], R16 ;  /* 0x0018981001007387 */ /* 0x000fe80000100a00 */
[----:B------:R-:W3:Y:S01]  /*31590*/  LDL.LU R224, [R1+0x56e4] ;  /* 0x0056e40001e07983 */ /* 0x000ee20000300800 */
[----:B------:R-:W-:-:S05]  /*315a0*/  IMAD.WIDE R12, R13, 0x4, R242 ;  /* 0x000000040d0c7825 */ /* 0x000fca00078e02f2 */
[----:B------:R1:W-:Y:S04]  /*315b0*/  STL.64 [R1+0x1890], R12 ;  /* 0x0018900c01007387 */ /* 0x0003e80000100a00 */
[----:B------:R1:W-:Y:S02]  /*315c0*/  STL.64 [R1+0x1878], R14 ;  /* 0x0018780e01007387 */ /* 0x0003e40000100a00 */
[----:B-1----:R-:W-:-:S04]  /*315d0*/  IMAD.WIDE R12, R10, 0x4, R242 ;  /* 0x000000040a0c7825 */ /* 0x002fc800078e02f2 */
[--C-:B------:R-:W-:Y:S01]  /*315e0*/  IMAD.WIDE R10, R11, 0x4, R242.reuse ;  /* 0x000000040b0a7825 */ /* 0x100fe200078e02f2 */
[----:B------:R-:W-:Y:S03]  /*315f0*/  STL.64 [R1+0x1870], R12 ;  /* 0x0018700c01007387 */ /* 0x000fe60000100a00 */
[--C-:B------:R-:W-:Y:S01]  /*31600*/  IMAD.WIDE R14, R8, 0x4, R242.reuse ;  /* 0x00000004080e7825 */ /* 0x100fe200078e02f2 */
[----:B------:R1:W-:Y:S04]  /*31610*/  STL.64 [R1+0x1860], R10 ;  /* 0x0018600a01007387 */ /* 0x0003e80000100a00 */
[----:B------:R-:W-:Y:S01]  /*31620*/  STL.64 [R1+0x1858], R14 ;  /* 0x0018580e01007387 */ /* 0x000fe20000100a00 */
[----:B-1----:R-:W-:-:S04]  /*31630*/  IMAD.WIDE R10, R9, 0x4, R242 ;  /* 0x00000004090a7825 */ /* 0x002fc800078e02f2 */
[----:B------:R-:W-:-:S04]  /*31640*/  IMAD.WIDE R8, R252, 0x4, R242 ;  /* 0x00000004fc087825 */ /* 0x000fc800078e02f2 */
[----:B--2---:R-:W-:-:S05]  /*31650*/  IMAD.WIDE R12, R251, 0x4, R242 ;  /* 0x00000004fb0c7825 */ /* 0x004fca00078e02f2 */
[----:B------:R-:W-:Y:S04]  /*31660*/  STL.64 [R1+0xc30], R12 ;  /* 0x000c300c01007387 */ /* 0x000fe80000100a00 */
[----:B------:R-:W2:Y:S04]  /*31670*/  LDL.LU R252, [R1+0x56e0] ;  /* 0x0056e00001fc7983 */ /* 0x000ea80000300800 */
[----:B------:R1:W-:Y:S02]  /*31680*/  STL.64 [R1+0xc20], R10 ;  /* 0x000c200a01007387 */ /* 0x0003e40000100a00 */
[----:B-1----:R-:W-:-:S04]  /*31690*/  IMAD.WIDE R10, R6, 0x4, R242 ;  /* 0x00000004060a7825 */ /* 0x002fc800078e02f2 */
[--C-:B---3--:R-:W-:Y:S02]  /*316a0*/  IMAD.WIDE R12, R224, 0x4, R242.reuse ;  /* 0x00000004e00c7825 */ /* 0x108fe400078e02f2 */
[----:B------:R-:W3:Y:S04]  /*316b0*/  LDL.LU R224, [R1+0x56dc] ;  /* 0x0056dc0001e07983 */ /* 0x000ee80000300800 */
[----:B------:R1:W-:Y:S04]  /*316c0*/  STL.64 [R1+0xc18], R8 ;  /* 0x000c180801007387 */ /* 0x0003e80000100a00 */
[----:B------:R-:W-:Y:S04]  /*316d0*/  STL.64 [R1+0xc08], R12 ;  /* 0x000c080c01007387 */ /* 0x000fe80000100a00 */
[----:B------:R-:W3:Y:S01]  /*316e0*/  LDL.LU R17, [R1+0x668] ;  /* 0x0006680001117983 */ /* 0x000ee20000300800 */
[----:B-1----:R-:W-:-:S03]  /*316f0*/  IMAD.WIDE R8, R2, 0x4, R242 ;  /* 0x0000000402087825 */ /* 0x002fc600078e02f2 */
[----:B------:R1:W-:Y:S04]  /*31700*/  STL.64 [R1+0xbf8], R10 ;  /* 0x000bf80a01007387 */ /* 0x0003e80000100a00 */
[----:B------:R-:W3:Y:S04]  /*31710*/  LDL.LU R14, [R1+0x688] ;  /* 0x00068800010e7983 */ /* 0x000ee80000300800 */
[----:B------:R4:W-:Y:S01]  /*31720*/  STL.64 [R1+0xbf0], R8 ;  /* 0x000bf00801007387 */ /* 0x0009e20000100a00 */
[----:B-1----:R-:W-:-:S04]  /*31730*/  IMAD.WIDE R10, R3, 0x4, R242 ;  /* 0x00000004030a7825 */ /* 0x002fc800078e02f2 */
[--C-:B------:R-:W-:Y:S01]  /*31740*/  IMAD.WIDE R2, R237, 0x4, R242.reuse ;  /* 0x00000004ed027825 */ /* 0x100fe200078e02f2 */
[----:B----4-:R-:W4:Y:S04]  /*31750*/  LDL.LU R8, [R1+0x684] ;  /* 0x0006840001087983 */ /* 0x010f280000300800 */
[----:B------:R-:W4:Y:S04]  /*31760*/  LDL.LU R9, [R1+0x6e4] ;  /* 0x0006e40001097983 */ /* 0x000f280000300800 */
[----:B------:R1:W-:Y:S04]  /*31770*/  STL.64 [R1+0xbe0], R10 ;  /* 0x000be00a01007387 */ /* 0x0003e80000100a00 */
[----:B------:R-:W4:Y:S04]  /*31780*/  LDL.LU R237, [R1+0x66c] ;  /* 0x00066c0001ed7983 */ /* 0x000f280000300800 */
[----:B------:R1:W-:Y:S02]  /*31790*/  STL.64 [R1+0xbd8], R2 ;  /* 0x000bd80201007387 */ /* 0x0003e40000100a00 */
[----:B-1----:R-:W-:-:S02]  /*317a0*/  IMAD.WIDE R10, R239, 0x4, R242 ;  /* 0x00000004ef0a7825 */ /* 0x002fc400078e02f2 */
[----:B------:R-:W4:Y:S04]  /*317b0*/  LDL.LU R2, [R1+0x6a4] ;  /* 0x0006a40001027983 */ /* 0x000f280000300800 */
[----:B------:R-:W4:Y:S04]  /*317c0*/  LDL.LU R3, [R1+0x6c8] ;  /* 0x0006c80001037983 */ /* 0x000f280000300800 */
[----:B------:R2:W-:Y:S02]  /*317d0*/  STL.64 [R1+0xbd0], R10 ;  /* 0x000bd00a01007387 */ /* 0x0005e40000100a00 */
[----:B--2---:R-:W-:-:S02]  /*317e0*/  IMAD.WIDE R10, R252, 0x4, R242 ;  /* 0x00000004fc0a7825 */ /* 0x004fc400078e02f2 */
[----:B------:R-:W2:Y:S02]  /*317f0*/  LDL.LU R252, [R1+0x56d8] ;  /* 0x0056d80001fc7983 */ /* 0x000ea40000300800 */
[--C-:B------:R-:W-:Y:S02]  /*31800*/  IMAD.WIDE R12, R7, 0x4, R242.reuse ;  /* 0x00000004070c7825 */ /* 0x100fe400078e02f2 */
[----:B------:R-:W4:Y:S02]  /*31810*/  LDL.LU R239, [R1+0x60c] ;  /* 0x00060c0001ef7983 */ /* 0x000f240000300800 */
[--C-:B------:R-:W-:Y:S02]  /*31820*/  IMAD.WIDE R6, R5, 0x4, R242.reuse ;  /* 0x0000000405067825 */ /* 0x100fe400078e02f2 */
[----:B------:R1:W-:Y:S04]  /*31830*/  STL.64 [R1+0xbc8], R10 ;  /* 0x000bc80a01007387 */ /* 0x0003e80000100a00 */
[----:B------:R-:W-:Y:S01]  /*31840*/  STL.64 [R1+0xbc0], R12 ;  /* 0x000bc00c01007387 */ /* 0x000fe20000100a00 */
[----:B-1----:R-:W-:-:S05]  /*31850*/  IMAD.WIDE R10, R4, 0x4, R242 ;  /* 0x00000004040a7825 */ /* 0x002fca00078e02f2 */
[----:B------:R3:W-:Y:S04]  /*31860*/  STL.64 [R1+0xbb8], R10 ;  /* 0x000bb80a01007387 */ /* 0x0007e80000100a00 */
[----:B------:R-:W-:Y:S01]  /*31870*/  STL.64 [R1+0xbb0], R6 ;  /* 0x000bb00601007387 */ /* 0x000fe20000100a00 */
[----:B------:R-:W-:-:S04]  /*31880*/  IMAD.WIDE R4, R238, 0x4, R242 ;  /* 0x00000004ee047825 */ /* 0x000fc800078e02f2 */
[--C-:B---3--:R-:W-:Y:S02]  /*31890*/  IMAD.WIDE R10, R224, 0x4, R242.reuse ;  /* 0x00000004e00a7825 */ /* 0x108fe400078e02f2 */
[----:B------:R-:W3:Y:S04]  /*318a0*/  LDL.LU R224, [R1+0x56d4] ;  /* 0x0056d40001e07983 */ /* 0x000ee80000300800 */
[----:B------:R2:W-:Y:S04]  /*318b0*/  STL.64 [R1+0xba8], R4 ;  /* 0x000ba80401007387 */ /* 0x0005e80000100a00 */
[----:B------:R1:W-:Y:S01]  /*318c0*/  STL.64 [R1+0xba0], R10 ;  /* 0x000ba00a01007387 */ /* 0x0003e20000100a00 */
[----:B--2---:R-:W-:-:S03]  /*318d0*/  IMAD.WIDE R4, R252, 0x4, R242 ;  /* 0x00000004fc047825 */ /* 0x004fc600078e02f2 */
[----:B------:R-:W2:Y:S01]  /*318e0*/  LDL.LU R252, [R1+0x56d0] ;  /* 0x0056d00001fc7983 */ /* 0x000ea20000300800 */
[----:B------:R-:W-:-:S05]  /*318f0*/  IMAD.WIDE R6, R236, 0x4, R242 ;  /* 0x00000004ec067825 */ /* 0x000fca00078e02f2 */
[----:B------:R-:W-:Y:S04]  /*31900*/  STL.64 [R1+0xb98], R6 ;  /* 0x000b980601007387 */ /* 0x000fe80000100a00 */
[----:B------:R-:W4:Y:S04]  /*31910*/  LDL.LU R15, [R1+0x5ec] ;  /* 0x0005ec00010f7983 */ /* 0x000f280000300800 */
[----:B------:R-:W4:Y:S04]  /*31920*/  LDL.LU R12, [R1+0x5e8] ;  /* 0x0005e800010c7983 */ /* 0x000f280000300800 */
[----:B------:R3:W-:Y:S04]  /*31930*/  STL.64 [R1+0xb90], R4 ;  /* 0x000b900401007387 */ /* 0x0007e80000100a00 */
[----:B------:R-:W4:Y:S04]  /*31940*/  LDL.LU R13, [R1+0x468] ;  /* 0x00046800010d7983 */ /* 0x000f280000300800 */
[----:B-1----:R-:W4:Y:S04]  /*31950*/  LDL.LU R10, [R1+0x5cc] ;  /* 0x0005cc00010a7983 */ /* 0x002f280000300800 */
[----:B------:R-:W4:Y:S01]  /*31960*/  LDL.LU R236, [R1+0x5c8] ;  /* 0x0005c80001ec7983 */ /* 0x000f220000300800 */
[----:B------:R-:W-:-:S04]  /*31970*/  IMAD.WIDE R18, R17, 0x4, R242 ;  /* 0x0000000411127825 */ /* 0x000fc800078e02f2 */
[----:B------:R-:W-:-:S04]  /*31980*/  IMAD.WIDE R20, R14, 0x4, R242 ;  /* 0x000000040e147825 */ /* 0x000fc800078e02f2 */
[--C-:B---3--:R-:W-:Y:S02]  /*31990*/  IMAD.WIDE R4, R224, 0x4, R242.reuse ;  /* 0x00000004e0047825 */ /* 0x108fe400078e02f2 */
[----:B------:R-:W3:Y:S04]  /*319a0*/  LDL.LU R224, [R1+0x56cc] ;  /* 0x0056cc0001e07983 */ /* 0x000ee80000300800 */
[----:B------:R-:W3:Y:S04]  /*319b0*/  LDL.LU R11, [R1+0x5ac] ;  /* 0x0005ac00010b7983 */ /* 0x000ee80000300800 */
[----:B------:R-:W3:Y:S04]  /*319c0*/  LDL.LU R6, [R1+0x5a8] ;  /* 0x0005a80001067983 */ /* 0x000ee80000300800 */
[----:B------:R1:W-:Y:S04]  /*319d0*/  STL.64 [R1+0xb88], R4 ;  /* 0x000b880401007387 */ /* 0x0003e80000100a00 */
[----:B------:R-:W3:Y:S04]  /*319e0*/  LDL.LU R7, [R1+0x588] ;  /* 0x0005880001077983 */ /* 0x000ee80000300800 */
[----:B-1----:R-:W3:Y:S04]  /*319f0*/  LDL.LU R4, [R1+0x56c] ;  /* 0x00056c0001047983 */ /* 0x002ee80000300800 */
[----:B------:R-:W3:Y:S04]  /*31a00*/  LDL.LU R5, [R1+0x54c] ;  /* 0x00054c0001057983 */ /* 0x000ee80000300800 */
[----:B------:R-:W3:Y:S04]  /*31a10*/  LDL.LU R238, [R1+0x548] ;  /* 0x0005480001ee7983 */ /* 0x000ee80000300800 */
[----:B------:R2:W-:Y:S04]  /*31a20*/  STL.64 [R1+0xb80], R18 ;  /* 0x000b801201007387 */ /* 0x0005e80000100a00 */
[----:B------:R-:W-:Y:S01]  /*31a30*/  STL.64 [R1+0xb78], R20 ;  /* 0x000b781401007387 */ /* 0x000fe20000100a00 */
[----:B--2---:R-:W-:-:S03]  /*31a40*/  IMAD.WIDE R18, R252, 0x4, R242 ;  /* 0x00000004fc127825 */ /* 0x004fc600078e02f2 */
[----:B------:R-:W2:Y:S01]  /*31a50*/  LDL.LU R252, [R1+0x56c8] ;  /* 0x0056c80001fc7983 */ /* 0x000ea20000300800 */
[----:B----4-:R-:W-:-:S05]  /*31a60*/  IMAD.WIDE R16, R8, 0x4, R242 ;  /* 0x0000000408107825 */ /* 0x010fca00078e02f2 */
[----:B------:R1:W-:Y:S04]  /*31a70*/  STL.64 [R1+0xb68], R16 ;  /* 0x000b681001007387 */ /* 0x0003e80000100a00 */
[----:B------:R-:W-:Y:S01]  /*31a80*/  STL.64 [R1+0xb60], R18 ;  /* 0x000b601201007387 */ /* 0x000fe20000100a00 */
[----:B-1----:R-:W-:-:S04]  /*31a90*/  IMAD.WIDE R16, R9, 0x4, R242 ;  /* 0x0000000409107825 */ /* 0x002fc800078e02f2 */
[--C-:B---3--:R-:W-:Y:S02]  /*31aa0*/  IMAD.WIDE R8, R224, 0x4, R242.reuse ;  /* 0x00000004e0087825 */ /* 0x108fe400078e02f2 */
[----:B------:R-:W3:Y:S04]  /*31ab0*/  LDL.LU R224, [R1+0x56c4] ;  /* 0x0056c40001e07983 */ /* 0x000ee80000300800 */
[----:B------:R1:W-:Y:S02]  /*31ac0*/  STL.64 [R1+0xb58], R16 ;  /* 0x000b581001007387 */ /* 0x0003e40000100a00 */
[--C-:B-1----:R-:W-:Y:S02]  /*31ad0*/  IMAD.WIDE R16, R237, 0x4, R242.reuse ;  /* 0x00000004ed107825 */ /* 0x102fe400078e02f2 */
[----:B------:R-:W4:Y:S04]  /*31ae0*/  LDL.LU R237, [R1+0x52c] ;  /* 0x00052c0001ed7983 */ /* 0x000f280000300800 */
[----:B------:R1:W-:Y:S04]  /*31af0*/  STL.64 [R1+0xb50], R8 ;  /* 0x000b500801007387 */ /* 0x0003e80000100a00 */
[----:B------:R2:W-:Y:S01]  /*31b00*/  STL.64 [R1+0xb48], R16 ;  /* 0x000b481001007387 */ /* 0x0005e20000100a00 */
[----:B-1----:R-:W-:-:S05]  /*31b10*/  IMAD.WIDE R8, R2, 0x4, R242 ;  /* 0x0000000402087825 */ /* 0x002fca00078e02f2 */
[----:B------:R1:W-:Y:S01]  /*31b20*/  STL.64 [R1+0xb40], R8 ;  /* 0x000b400801007387 */ /* 0x0003e20000100a00 */
[----:B--2---:R-:W-:-:S03]  /*31b30*/  IMAD.WIDE R16, R252, 0x4, R242 ;  /* 0x00000004fc107825 */ /* 0x004fc600078e02f2 */
[----:B------:R-:W2:Y:S01]  /*31b40*/  LDL.LU R252, [R1+0x56c0] ;  /* 0x0056c00001fc7983 */ /* 0x000ea20000300800 */
[----:B------:R-:W-:-:S04]  /*31b50*/  IMAD.WIDE R2, R3, 0x4, R242 ;  /* 0x0000000403027825 */ /* 0x000fc800078e02f2 */
[--C-:B-1----:R-:W-:Y:S01]  /*31b60*/  IMAD.WIDE R8, R239, 0x4, R242.reuse ;  /* 0x00000004ef087825 */ /* 0x102fe200078e02f2 */
[----:B------:R3:W-:Y:S04]  /*31b70*/  STL.64 [R1+0xb38], R2 ;  /* 0x000b380201007387 */ /* 0x0007e80000100a00 */
[----:B------:R-:W-:Y:S01]  /*31b80*/  STL.64 [R1+0x9e8], R16 ;  /* 0x0009e81001007387 */ /* 0x000fe20000100a00 */
[----:B------:R-:W-:-:S04]  /*31b90*/  IMAD.WIDE R14, R15, 0x4, R242 ;  /* 0x000000040f0e7825 */ /* 0x000fc800078e02f2 */
[----:B------:R-:W-:-:S04]  /*31ba0*/  IMAD.WIDE R18, R12, 0x4, R242 ;  /* 0x000000040c127825 */ /* 0x000fc800078e02f2 */
[--C-:B---3--:R-:W-:Y:S02]  /*31bb0*/  IMAD.WIDE R2, R224, 0x4, R242.reuse ;  /* 0x00000004e0027825 */ /* 0x108fe400078e02f2 */
[----:B------:R-:W3:Y:S04]  /*31bc0*/  LDL.LU R224, [R1+0x56bc] ;  /* 0x0056bc0001e07983 */ /* 0x000ee80000300800 */
[----:B------:R1:W-:Y:S04]  /*31bd0*/  STL.64 [R1+0x9d8], R8 ;  /* 0x0009d80801007387 */ /* 0x0003e80000100a00 */
[----:B-1----:R-:W3:Y:S04]  /*31be0*/  LDL.LU R8, [R1+0x528] ;  /* 0x0005280001087983 */ /* 0x002ee80000300800 */
[----:B------:R-:W3:Y:S04]  /*31bf0*/  LDL.LU R9, [R1+0x524] ;  /* 0x0005240001097983 */ /* 0x000ee80000300800 */
[----:B------:R1:W-:Y:S04]  /*31c00*/  STL.64 [R1+0x9d0], R2 ;  /* 0x0009d00201007387 */ /* 0x0003e80000100a00 */
[----:B-1----:R-:W3:Y:S04]  /*31c10*/  LDL.LU R2, [R1+0x50c] ;  /* 0x00050c0001027983 */ /* 0x002ee80000300800 */
[----:B------:R-:W3:Y:S04]  /*31c20*/  LDL.LU R3, [R1+0x508] ;  /* 0x0005080001037983 */ /* 0x000ee80000300800 */
[----:B------:R-:W3:Y:S01]  /*31c30*/  LDL.LU R239, [R1+0x4e4] ;  /* 0x0004e40001ef7983 */ /* 0x000ee20000300800 */
[----:B--2---:R-:W-:-:S03]  /*31c40*/  IMAD.WIDE R16, R252, 0x4, R242 ;  /* 0x00000004fc107825 */ /* 0x004fc600078e02f2 */
[----:B------:R-:W2:Y:S04]  /*31c50*/  LDL.LU R252, [R1+0x56b8] ;  /* 0x0056b80001fc7983 */ /* 0x000ea80000300800 */
[----:B------:R1:W-:Y:S04]  /*31c60*/  STL.64 [R1+0x968], R16 ;  /* 0x0009681001007387 */ /* 0x0003e80000100a00 */
[----:B------:R4:W-:Y:S04]  /*31c70*/  STL.64 [R1+0x138], R14 ;  /* 0x0001380e01007387 */ /* 0x0009e80000100a00 */
[----:B------:R-:W-:Y:S01]  /*31c80*/  STL.64 [R1+0x1b8], R18 ;  /* 0x0001b81201007387 */ /* 0x000fe20000100a00 */
[----:B-1----:R-:W-:-:S04]  /*31c90*/  IMAD.WIDE R16, R13, 0x4, R242 ;  /* 0x000000040d107825 */ /* 0x002fc800078e02f2 */
[--C-:B------:R-:W-:Y:S01]  /*31ca0*/  IMAD.WIDE R12, R236, 0x4, R242.reuse ;  /* 0x00000004ec0c7825 */ /* 0x100fe200078e02f2 */
[----:B------:R-:W-:Y:S04]  /*31cb0*/  STL.64 [R1+0x468], R16 ;  /* 0x0004681001007387 */ /* 0x000fe80000100a00 */
[----:B------:R-:W2:Y:S01]  /*31cc0*/  LDL.LU R236, [R1+0x4e0] ;  /* 0x0004e00001ec7983 */ /* 0x000ea20000300800 */
[----:B----4-:R-:W-:-:S04]  /*31cd0*/  IMAD.WIDE R14, R10, 0x4, R242 ;  /* 0x000000040a0e7825 */ /* 0x010fc800078e02f2 */
[--C-:B------:R-:W-:Y:S01]  /*31ce0*/  IMAD.WIDE R10, R11, 0x4, R242.reuse ;  /* 0x000000040b0a7825 */ /* 0x100fe200078e02f2 */
        /* <DEDUP_REMOVED lines=11> */
[----:B------:R-:W2:Y:S04]  /*31da0*/  LDL.LU R20, [R1+0x4c8] ;  /* 0x0004c80001147983 */ /* 0x000ea80000300800 */
[----:B------:R-:W-:Y:S04]  /*31db0*/  STL.64 [R1+0x798], R6 ;  /* 0x0007980601007387 */ /* 0x000fe80000100a00 */
[----:B------:R-:W2:Y:S04]  /*31dc0*/  LDL.LU R21, [R1+0x4c0] ;  /* 0x0004c00001157983 */ /* 0x000ea80000300800 */
[----:B------:R1:W-:Y:S04]  /*31dd0*/  STL.64 [R1+0x8d8], R4 ;  /* 0x0008d80401007387 */ /* 0x0003e80000100a00 */
[----:B------:R-:W2:Y:S04]  /*31de0*/  LDL.LU R18, [R1+0x4a8] ;  /* 0x0004a80001127983 */ /* 0x000ea80000300800 */
[----:B------:R-:W2:Y:S04]  /*31df0*/  LDL.LU R19, [R1+0x4a4] ;  /* 0x0004a40001137983 */ /* 0x000ea80000300800 */
[----:B------:R-:W2:Y:S04]  /*31e00*/  LDL.LU R16, [R1+0x4a0] ;  /* 0x0004a00001107983 */ /* 0x000ea80000300800 */
[----:B------:R-:W2:Y:S01]  /*31e10*/  LDL.LU R17, [R1+0x484] ;  /* 0x0004840001117983 */ /* 0x000ea20000300800 */
[----:B-1----:R-:W-:-:S03]  /*31e20*/  IMAD.WIDE R4, R237, 0x4, R242 ;  /* 0x00000004ed047825 */ /* 0x002fc600078e02f2 */
[----:B------:R-:W2:Y:S04]  /*31e30*/  LDL.LU R238, [R1+0x480] ;  /* 0x0004800001ee7983 */ /* 0x000ea80000300800 */
[----:B------:R-:W2:Y:S04]  /*31e40*/  LDL.LU R6, [R1+0x464] ;  /* 0x0004640001067983 */ /* 0x000ea80000300800 */
[----:B------:R-:W2:Y:S04]  /*31e50*/  LDL.LU R7, [R1+0x460] ;  /* 0x0004600001077983 */ /* 0x000ea80000300800 */
[----:B------:R1:W-:Y:S04]  /*31e60*/  STL.64 [R1+0x8e0], R4 ;  /* 0x0008e00401007387 */ /* 0x0003e80000100a00 */
[----:B-1----:R-:W2:Y:S04]  /*31e70*/  LDL.LU R4, [R1+0x448] ;  /* 0x0004480001047983 */ /* 0x002ea80000300800 */
[----:B------:R-:W2:Y:S04]  /*31e80*/  LDL.LU R5, [R1+0x444] ;  /* 0x0004440001057983 */ /* 0x000ea80000300800 */
[----:B------:R-:W2:Y:S01]  /*31e90*/  LDL.LU R237, [R1+0x440] ;  /* 0x0004400001ed7983 */ /* 0x000ea20000300800 */
[----:B---3--:R-:W-:-:S04]  /*31ea0*/  IMAD.WIDE R14, R8, 0x4, R242 ;  /* 0x00000004080e7825 */ /* 0x008fc800078e02f2 */
[--C-:B------:R-:W-:Y:S01]  /*31eb0*/  IMAD.WIDE R12, R9, 0x4, R242.reuse ;  /* 0x00000004090c7825 */ /* 0x100fe200078e02f2 */
[----:B------:R1:W-:Y:S04]  /*31ec0*/  STL.64 [R1+0x8e8], R14 ;  /* 0x0008e80e01007387 */ /* 0x0003e80000100a00 */
[----:B------:R3:W-:Y:S01]  /*31ed0*/  STL.64 [R1+0x8f0], R12 ;  /* 0x0008f00c01007387 */ /* 0x0007e20000100a00 */
[----:B------:R-:W-:-:S04]  /*31ee0*/  IMAD.WIDE R10, R2, 0x4, R242 ;  /* 0x00000004020a7825 */ /* 0x000fc800078e02f2 */
[--C-:B------:R-:W-:Y:S01]  /*31ef0*/  IMAD.WIDE R8, R3, 0x4, R242.reuse ;  /* 0x0000000403087825 */ /* 0x100fe200078e02f2 */
[----:B------:R3:W-:Y:S03]  /*31f00*/  STL.64 [R1+0x790], R10 ;  /* 0x0007900a01007387 */ /* 0x0007e60000100a00 */
[--C-:B------:R-:W-:Y:S01]  /*31f10*/  IMAD.WIDE R2, R239, 0x4, R242.reuse ;  /* 0x00000004ef027825 */ /* 0x100fe200078e02f2 */
[----:B-1----:R-:W4:Y:S04]  /*31f20*/  LDL.LU R14, [R1+0x428] ;  /* 0x00042800010e7983 */ /* 0x002f280000300800 */
[----:B------:R1:W-:Y:S04]  /*31f30*/  STL.64 [R1+0x768], R8 ;  /* 0x0007680801007387 */ /* 0x0003e80000100a00 */
[----:B------:R-:W4:Y:S04]  /*31f40*/  LDL.LU R15, [R1+0x420] ;  /* 0x00042000010f7983 */ /* 0x000f280000300800 */
[----:B------:R2:W-:Y:S04]  /*31f50*/  STL.64 [R1+0x8f8], R2 ;  /* 0x0008f80201007387 */ /* 0x0005e80000100a00 */
[----:B---3--:R-:W3:Y:S04]  /*31f60*/  LDL.LU R12, [R1+0x40c] ;  /* 0x00040c00010c7983 */ /* 0x008ee80000300800 */
[----:B------:R-:W3:Y:S04]  /*31f70*/  LDL.LU R13, [R1+0x3f0] ;  /* 0x0003f000010d7983 */ /* 0x000ee80000300800 */
[----:B------:R-:W3:Y:S04]  /*31f80*/  LDL.LU R10, [R1+0x3ac] ;  /* 0x0003ac00010a7983 */ /* 0x000ee80000300800 */
[----:B------:R-:W3:Y:S04]  /*31f90*/  LDL.LU R239, [R1+0x3a8] ;  /* 0x0003a80001ef7983 */ /* 0x000ee80000300800 */
[----:B------:R-:W3:Y:S04]  /*31fa0*/  LDL.LU R11, [R1+0x378] ;  /* 0x00037800010b7983 */ /* 0x000ee80000300800 */
[----:B-1----:R-:W3:Y:S01]  /*31fb0*/  LDL.LU R8, [R1+0x358] ;  /* 0x0003580001087983 */ /* 0x002ee20000300800 */
[----:B--2---:R-:W-:-:S05]  /*31fc0*/  IMAD.WIDE R2, R236, 0x4, R242 ;  /* 0x00000004ec027825 */ /* 0x004fca00078e02f2 */
[----:B------:R1:W-:Y:S04]  /*31fd0*/  STL.64 [R1+0x900], R2 ;  /* 0x0009000201007387 */ /* 0x0003e80000100a00 */
[----:B------:R-:W2:Y:S04]  /*31fe0*/  LDL.LU R9, [R1+0x338] ;  /* 0x0003380001097983 */ /* 0x000ea80000300800 */
[----:B-1----:R-:W2:Y:S04]  /*31ff0*/  LDL.LU R2, [R1+0x318] ;  /* 0x0003180001027983 */ /* 0x002ea80000300800 */
[----:B------:R-:W2:Y:S04]  /*32000*/  LDL.LU R3, [R1+0x2f8] ;  /* 0x0002f80001037983 */ /* 0x000ea80000300800 */
[----:B------:R-:W2:Y:S01]  /*32010*/  LDL.LU R236, [R1+0x2d8] ;  /* 0x0002d80001ec7983 */ /* 0x000ea20000300800 */
[----:B------:R-:W-:-:S04]  /*32020*/  IMAD.WIDE R240, R20, 0x4, R242 ;  /* 0x0000000414f07825 */ /* 0x000fc800078e02f2 */
[--C-:B------:R-:W-:Y:S01]  /*32030*/  IMAD.WIDE R20, R21, 0x4, R242.reuse ;  /* 0x0000000415147825 */ /* 0x100fe200078e02f2 */
[----:B------:R-:W-:Y:S04]  /*32040*/  STL.64 [R1+0x908], R240 ;  /* 0x000908f001007387 */ /* 0x000fe80000100a00 */
[----:B------:R1:W-:Y:S01]  /*32050*/  STL.64 [R1+0x910], R20 ;  /* 0x0009101401007387 */ /* 0x0003e20000100a00 */
[----:B------:R-:W-:-:S04]  /*32060*/  IMAD.WIDE R22, R18, 0x4, R242 ;  /* 0x0000000412167825 */ /* 0x000fc800078e02f2 */
[--C-:B------:R-:W-:Y:S01]  /*32070*/  IMAD.WIDE R18, R19, 0x4, R242.reuse ;  /* 0x0000000413127825 */ /* 0x100fe200078e02f2 */
[----:B------:R-:W-:Y:S03]  /*32080*/  STL.64 [R1+0x760], R22 ;  /* 0x0007601601007387 */ /* 0x000fe60000100a00 */
[--C-:B-1----:R-:W-:Y:S01]  /*32090*/  IMAD.WIDE R20, R16, 0x4, R242.reuse ;  /* 0x0000000410147825 */ /* 0x102fe200078e02f2 */
[----:B------:R1:W-:Y:S03]  /*320a0*/  STL.64 [R1+0x6b8], R18 ;  /* 0x0006b81201007387 */ /* 0x0003e60000100a00 */
[--C-:B------:R-:W-:Y:S01]  /*320b0*/  IMAD.WIDE R16, R17, 0x4, R242.reuse ;  /* 0x0000000411107825 */ /* 0x100fe200078e02f2 */
[----:B------:R-:W-:Y:S03]  /*320c0*/  STL.64 [R1+0x6b0], R20 ;  /* 0x0006b01401007387 */ /* 0x000fe60000100a00 */
[----:B-1----:R-:W-:-:S02]  /*320d0*/  IMAD.WIDE R18, R238, 0x4, R242 ;  /* 0x00000004ee127825 */ /* 0x002fc400078e02f2 */
[----:B------:R-:W2:Y:S04]  /*320e0*/  LDL.LU R238, [R1+0x2b8] ;  /* 0x0002b80001ee7983 */ /* 0x000ea80000300800 */
[----:B------:R1:W-:Y:S04]  /*320f0*/  STL.64 [R1+0x918], R16 ;  /* 0x0009181001007387 */ /* 0x0003e80000100a00 */
[----:B------:R1:W-:Y:S02]  /*32100*/  STL.64 [R1+0x658], R18 ;  /* 0x0006581201007387 */ /* 0x0003e40000100a00 */
[----:B-1----:R-:W-:-:S04]  /*32110*/  IMAD.WIDE R16, R6, 0x4, R242 ;  /* 0x0000000406107825 */ /* 0x002fc800078e02f2 */
[--C-:B------:R-:W-:Y:S01]  /*32120*/  IMAD.WIDE R18, R7, 0x4, R242.reuse ;  /* 0x0000000407127825 */ /* 0x100fe200078e02f2 */
[----:B------:R1:W-:Y:S03]  /*32130*/  STL.64 [R1+0x920], R16 ;  /* 0x0009201001007387 */ /* 0x0003e60000100a00 */
[--C-:B------:R-:W-:Y:S01]  /*32140*/  IMAD.WIDE R6, R4, 0x4, R242.reuse ;  /* 0x0000000404067825 */ /* 0x100fe200078e02f2 */
[----:B------:R-:W-:Y:S04]  /*32150*/  STL.64 [R1+0x650], R18 ;  /* 0x0006501201007387 */ /* 0x000fe80000100a00 */
[----:B------:R1:W-:Y:S02]  /*32160*/  STL.64 [R1+0x928], R6 ;  /* 0x0009280601007387 */ /* 0x0003e40000100a00 */
[----:B-1----:R-:W-:-:S04]  /*32170*/  IMAD.WIDE R16, R5, 0x4, R242 ;  /* 0x0000000405107825 */ /* 0x002fc800078e02f2 */
[--C-:B------:R-:W-:Y:S01]  /*32180*/  IMAD.WIDE R4, R237, 0x4, R242.reuse ;  /* 0x00000004ed047825 */ /* 0x100fe200078e02f2 */
[----:B------:R-:W2:Y:S04]  /*32190*/  LDL.LU R6, [R1+0x298] ;  /* 0x0002980001067983 */ /* 0x000ea80000300800 */
[----:B------:R-:W-:Y:S04]  /*321a0*/  STL.64 [R1+0x618], R16 ;  /* 0x0006181001007387 */ /* 0x000fe80000100a00 */
[----:B------:R-:W2:Y:S04]  /*321b0*/  LDL.LU R7, [R1+0x220] ;  /* 0x0002200001077983 */ /* 0x000ea80000300800 */
[----:B------:R1:W-:Y:S04]  /*321c0*/  STL.64 [R1+0x930], R4 ;  /* 0x0009300401007387 */ /* 0x0003e80000100a00 */
[----:B-1----:R-:W2:Y:S04]  /*321d0*/  LDL.LU R4, [R1+0x200] ;  /* 0x0002000001047983 */ /* 0x002ea80000300800 */
[----:B------:R-:W2:Y:S04]  /*321e0*/  LDL.LU R5, [R1+0x1e0] ;  /* 0x0001e00001057983 */ /* 0x000ea80000300800 */
[----:B------:R-:W2:Y:S01]  /*321f0*/  LDL.LU R237, [R1+0x1c0] ;  /* 0x0001c00001ed7983 */ /* 0x000ea20000300800 */
[----:B----4-:R-:W-:-:S05]  /*32200*/  IMAD.WIDE R16, R14, 0x4, R242 ;  /* 0x000000040e107825 */ /* 0x010fca00078e02f2 */
[----:B------:R1:W-:Y:S01]  /*32210*/  STL.64 [R1+0x610], R16 ;  /* 0x0006101001007387 */ /* 0x0003e20000100a00 */
[----:B------:R-:W-:-:S04]  /*32220*/  IMAD.WIDE R14, R15, 0x4, R242 ;  /* 0x000000040f0e7825 */ /* 0x000fc800078e02f2 */
[--C-:B---3--:R-:W-:Y:S01]  /*32230*/  IMAD.WIDE R18, R12, 0x4, R242.reuse ;  /* 0x000000040c127825 */ /* 0x108fe200078e02f2 */
[----:B------:R3:W-:Y:S03]  /*32240*/  STL.64 [R1+0x938], R14 ;  /* 0x0009380e01007387 */ /* 0x0007e60000100a00 */
[--C-:B-1----:R-:W-:Y:S01]  /*32250*/  IMAD.WIDE R16, R13, 0x4, R242.reuse ;  /* 0x000000040d107825 */ /* 0x102fe200078e02f2 */
[----:B------:R-:W-:Y:S04]  /*32260*/  STL.64 [R1+0x4f8], R18 ;  /* 0x0004f81201007387 */ /* 0x000fe80000100a00 */
[----:B------:R-:W-:Y:S01]  /*32270*/  STL.64 [R1+0x940], R16 ;  /* 0x0009401001007387 */ /* 0x000fe20000100a00 */
[----:B------:R-:W-:-:S03]  /*32280*/  IMAD.WIDE R12, R239, 0x4, R242 ;  /* 0x00000004ef0c7825 */ /* 0x000fc600078e02f2 */
[----:B------:R-:W4:Y:S01]  /*32290*/  LDL.LU R239, [R1+0x1a0] ;  /* 0x0001a00001ef7983 */ /* 0x000f220000300800 */
[----:B---3--:R-:W-:-:S04]  /*322a0*/  IMAD.WIDE R14, R10, 0x4, R242 ;  /* 0x000000040a0e7825 */ /* 0x008fc800078e02f2 */
[--C-:B------:R-:W-:Y:S01]  /*322b0*/  IMAD.WIDE R10, R11, 0x4, R242.reuse ;  /* 0x000000040b0a7825 */ /* 0x100fe200078e02f2 */
[----:B------:R1:W-:Y:S04]  /*322c0*/  STL.64 [R1+0x4f0], R14 ;  /* 0x0004f00e01007387 */ /* 0x0003e80000100a00 */
[----:B------:R2:W-:Y:S04]  /*322d0*/  STL.64 [R1+0x948], R12 ;  /* 0x0009480c01007387 */ /* 0x0005e80000100a00 */
[----:B------:R3:W-:Y:S01]  /*322e0*/  STL.64 [R1+0x4b8], R10 ;  /* 0x0004b80a01007387 */ /* 0x0007e20000100a00 */
[----:B-1----:R-:W-:-:S05]  /*322f0*/  IMAD.WIDE R14, R8, 0x4, R242 ;  /* 0x00000004080e7825 */ /* 0x002fca00078e02f2 */
[----:B------:R1:W-:Y:S01]  /*32300*/  STL.64 [R1+0x950], R14 ;  /* 0x0009500e01007387 */ /* 0x0003e20000100a00 */
[----:B--2---:R-:W-:-:S04]  /*32310*/  IMAD.WIDE R12, R9, 0x4, R242 ;  /* 0x00000004090c7825 */ /* 0x004fc800078e02f2 */
[--C-:B---3--:R-:W-:Y:S01]  /*32320*/  IMAD.WIDE R10, R2, 0x4, R242.reuse ;  /* 0x00000004020a7825 */ /* 0x108fe200078e02f2 */
[----:B------:R-:W-:Y:S03]  /*32330*/  STL.64 [R1+0x4b0], R12 ;  /* 0x0004b00c01007387 */ /* 0x000fe60000100a00 */
[--C-:B------:R-:W-:Y:S01]  /*32340*/  IMAD.WIDE R8, R3, 0x4, R242.reuse ;  /* 0x0000000403087825 */ /* 0x100fe200078e02f2 */
[----:B------:R-:W-:Y:S03]  /*32350*/  STL.64 [R1+0x958], R10 ;  /* 0x0009580a01007387 */ /* 0x000fe60000100a00 */
[--C-:B------:R-:W-:Y:S01]  /*32360*/  IMAD.WIDE R2, R236, 0x4, R242.reuse ;  /* 0x00000004ec027825 */ /* 0x100fe200078e02f2 */
[----:B------:R-:W2:Y:S04]  /*32370*/  LDL.LU R20, [R1+0x180] ;  /* 0x0001800001147983 */ /* 0x000ea80000300800 */
[----:B------:R-:W-:Y:S04]  /*32380*/  STL.64 [R1+0x480], R8 ;  /* 0x0004800801007387 */ /* 0x000fe80000100a00 */
[----:B------:R-:W3:Y:S04]  /*32390*/  LDL.LU R21, [R1+0x160] ;  /* 0x0001600001157983 */ /* 0x000ee80000300800 */
[----:B------:R1:W-:Y:S04]  /*323a0*/  STL.64 [R1+0x960], R2 ;  /* 0x0009600201007387 */ /* 0x0003e80000100a00 */
[----:B------:R-:W3:Y:S04]  /*323b0*/  LDL.LU R18, [R1+0x140] ;  /* 0x0001400001127983 */ /* 0x000ee80000300800 */
[----:B------:R-:W3:Y:S04]  /*323c0*/  LDL.LU R19, [R1+0x120] ;  /* 0x0001200001137983 */ /* 0x000ee80000300800 */
[----:B------:R-:W3:Y:S04]  /*323d0*/  LDL.LU R16, [R1+0x100] ;  /* 0x0001000001107983 */ /* 0x000ee80000300800 */
[----:B------:R-:W3:Y:S04]  /*323e0*/  LDL.LU R17, [R1+0xe0] ;  /* 0x0000e00001117983 */ /* 0x000ee80000300800 */
[----:B------:R-:W3:Y:S04]  /*323f0*/  LDL.LU R236, [R1+0xc0] ;  /* 0x0000c00001ec7983 */ /* 0x000ee80000300800 */
[----:B-1----:R-:W3:Y:S04]  /*32400*/  LDL.LU R14, [R1+0xa0] ;  /* 0x0000a000010e7983 */ /* 0x002ee80000300800 */
[----:B------:R-:W3:Y:S01]  /*32410*/  LDL.LU R15, [R1+0x80] ;  /* 0x00008000010f7983 */ /* 0x000ee20000300800 */
[----:B------:R-:W-:-:S05]  /*32420*/  IMAD.WIDE R2, R238, 0x4, R242 ;  /* 0x00000004ee027825 */ /* 0x000fca00078e02f2 */
[----:B------:R1:W-:Y:S04]  /*32430*/  STL.64 [R1+0x478], R2 ;  /* 0x0004780201007387 */ /* 0x0003e80000100a00 */
[----:B-1----:R-:W3:Y:S04]  /*32440*/  LDL.LU R2, [R1+0x60] ;  /* 0x0000600001027983 */ /* 0x002ee80000300800 */
[----:B------:R-:W3:Y:S04]  /*32450*/  LDL.LU R3, [R1+0x40] ;  /* 0x0000400001037983 */ /* 0x000ee80000300800 */
[----:B------:R-:W3:Y:S01]  /*32460*/  LDL.LU R238, [R1+0x20] ;  /* 0x0000200001ee7983 */ /* 0x000ee20000300800 */
[----:B------:R-:W-:-:S04]  /*32470*/  IMAD.WIDE R12, R6, 0x4, R242 ;  /* 0x00000004060c7825 */ /* 0x000fc800078e02f2 */
[--C-:B------:R-:W-:Y:S01]  /*32480*/  IMAD.WIDE R10, R7, 0x4, R242.reuse ;  /* 0x00000004070a7825 */ /* 0x100fe200078e02f2 */
[----:B------:R1:W-:Y:S04]  /*32490*/  STL.64 [R1+0x470], R12 ;  /* 0x0004700c01007387 */ /* 0x0003e80000100a00 */
[----:B------:R1:W-:Y:S01]  /*324a0*/  STL.64 [R1+0x460], R10 ;  /* 0x0004600a01007387 */ /* 0x0003e20000100a00 */
[----:B------:R-:W-:-:S04]  /*324b0*/  IMAD.WIDE R8, R4, 0x4, R242 ;  /* 0x0000000404087825 */ /* 0x000fc800078e02f2 */
[--C-:B------:R-:W-:Y:S01]  /*324c0*/  IMAD.WIDE R6, R5, 0x4, R242.reuse ;  /* 0x0000000405067825 */ /* 0x100fe200078e02f2 */
[----:B------:R1:W-:Y:S03]  /*324d0*/  STL.64 [R1+0x458], R8 ;  /* 0x0004580801007387 */ /* 0x0003e60000100a00 */
[--C-:B------:R-:W-:Y:S01]  /*324e0*/  IMAD.WIDE R4, R237, 0x4, R242.reuse ;  /* 0x00000004ed047825 */ /* 0x100fe200078e02f2 */
[----:B-1----:R-:W3:Y:S04]  /*324f0*/  LDL.LU R12, [R1+0x708] ;  /* 0x00070800010c7983 */ /* 0x002ee80000300800 */
[----:B------:R1:W-:Y:S04]  /*32500*/  STL.64 [R1+0x450], R6 ;  /* 0x0004500601007387 */ /* 0x0003e80000100a00 */
[----:B------:R-:W3:Y:S04]  /*32510*/  LDL.LU R13, [R1+0x704] ;  /* 0x00070400010d7983 */ /* 0x000ee80000300800 */
[----:B------:R4:W-:Y:S04]  /*32520*/  STL.64 [R1+0x448], R4 ;  /* 0x0004480401007387 */ /* 0x0009e80000100a00 */
[----:B------:R-:W3:Y:S04]  /*32530*/  LDL.LU R10, [R1+0x700] ;  /* 0x00070000010a7983 */ /* 0x000ee80000300800 */
[----:B------:R-:W3:Y:S04]  /*32540*/  LDL.LU R11, [R1+0x70c] ;  /* 0x00070c00010b7983 */ /* 0x000ee80000300800 */
[----:B------:R-:W3:Y:S04]  /*32550*/  LDL.LU R8, [R1+0x720] ;  /* 0x0007200001087983 */ /* 0x000ee80000300800 */
[----:B------:R-:W3:Y:S04]  /*32560*/  LDL.LU R237, [R1+0x724] ;  /* 0x0007240001ed7983 */ /* 0x000ee80000300800 */
[----:B------:R-:W3:Y:S04]  /*32570*/  LDL.LU R9, [R1+0x728] ;  /* 0x0007280001097983 */ /* 0x000ee80000300800 */
[----:B-1----:R-:W3:Y:S01]  /*32580*/  LDL.LU R6, [R1+0x6ec] ;  /* 0x0006ec0001067983 */ /* 0x002ee20000300800 */
[----:B----4-:R-:W-:-:S05]  /*32590*/  IMAD.WIDE R4, R239, 0x4, R242 ;  /* 0x00000004ef047825 */ /* 0x010fca00078e02f2 */
[----:B------:R1:W-:Y:S04]  /*325a0*/  STL.64 [R1+0x438], R4 ;  /* 0x0004380401007387 */ /* 0x0003e80000100a00 */
[----:B------:R-:W4:Y:S04]  /*325b0*/  LDL.LU R7, [R1+0x64c] ;  /* 0x00064c0001077983 */ /* 0x000f280000300800 */
[----:B-1----:R-:W4:Y:S04]  /*325c0*/  LDL.LU R4, [R1+0x62c] ;  /* 0x00062c0001047983 */ /* 0x002f280000300800 */
[----:B------:R-:W4:Y:S04]  /*325d0*/  LDL.LU R5, [R1+0x740] ;  /* 0x0007400001057983 */ /* 0x000f280000300800 */
[----:B------:R-:W4:Y:S01]  /*325e0*/  LDL.LU R239, [R1+0x780] ;  /* 0x0007800001ef7983 */ /* 0x000f220000300800 */
[----:B--2---:R-:W-:-:S04]  /*325f0*/  IMAD.WIDE R22, R20, 0x4, R242 ;  /* 0x0000000414167825 */ /* 0x004fc800078e02f2 */
[--C-:B---3--:R-:W-:Y:S01]  /*32600*/  IMAD.WIDE R20, R21, 0x4, R242.reuse ;  /* 0x0000000415147825 */ /* 0x108fe200078e02f2 */
[----:B------:R1:W-:Y:S04]  /*32610*/  STL.64 [R1+0x430], R22 ;  /* 0x0004301601007387 */ /* 0x0003e80000100a00 */
[----:B------:R2:W-:Y:S01]  /*32620*/  STL.64 [R1+0x420], R20 ;  /* 0x0004201401007387 */ /* 0x0005e20000100a00 */
[----:B------:R-:W-:-:S04]  /*32630*/  IMAD.WIDE R240, R18, 0x4, R242 ;  /* 0x0000000412f07825 */ /* 0x000fc800078e02f2 */
[--C-:B-1----:R-:W-:Y:S01]  /*32640*/  IMAD.WIDE R22, R19, 0x4, R242.reuse ;  /* 0x0000000413167825 */ /* 0x102fe200078e02f2 */
[----:B------:R-:W-:Y:S03]  /*32650*/  STL.64 [R1+0x418], R240 ;  /* 0x000418f001007387 */ /* 0x000fe60000100a00 */
[--C-:B--2---:R-:W-:Y:S01]  /*32660*/  IMAD.WIDE R20, R16, 0x4, R242.reuse ;  /* 0x0000000410147825 */ /* 0x104fe200078e02f2 */
[----:B------:R-:W-:Y:S03]  /*32670*/  STL.64 [R1+0x3d8], R22 ;  /* 0x0003d81601007387 */ /* 0x000fe60000100a00 */
[--C-:B------:R-:W-:Y:S01]  /*32680*/  IMAD.WIDE R18, R17, 0x4, R242.reuse ;  /* 0x0000000411127825 */ /* 0x100fe200078e02f2 */
[----:B------:R-:W-:Y:S03]  /*32690*/  STL.64 [R1+0x1c8], R20 ;  /* 0x0001c81401007387 */ /* 0x000fe60000100a00 */
[----:B------:R-:W-:-:S02]  /*326a0*/  IMAD.WIDE R16, R236, 0x4, R242 ;  /* 0x00000004ec107825 */ /* 0x000fc400078e02f2 */
[----:B------:R-:W2:Y:S04]  /*326b0*/  LDL.LU R236, [R1+0x784] ;  /* 0x0007840001ec7983 */ /* 0x000ea80000300800 */
[----:B------:R1:W-:Y:S04]  /*326c0*/  STL.64 [R1+0x1c0], R18 ;  /* 0x0001c01201007387 */ /* 0x0003e80000100a00 */
[----:B------:R3:W-:Y:S01]  /*326d0*/  STL.64 [R1+0x148], R16 ;  /* 0x0001481001007387 */ /* 0x0007e20000100a00 */
[----:B-1----:R-:W-:-:S04]  /*326e0*/  IMAD.WIDE R18, R14, 0x4, R242 ;  /* 0x000000040e127825 */ /* 0x002fc800078e02f2 */
[--C-:B------:R-:W-:Y:S01]  /*326f0*/  IMAD.WIDE R14, R15, 0x4, R242.reuse ;  /* 0x000000040f0e7825 */ /* 0x100fe200078e02f2 */
[----:B------:R-:W-:Y:S04]  /*32700*/  STL.64 [R1+0x140], R18 ;  /* 0x0001401201007387 */ /* 0x000fe80000100a00 */
[----:B------:R1:W-:Y:S01]  /*32710*/  STL.64 [R1+0x118], R14 ;  /* 0x0001180e01007387 */ /* 0x0003e20000100a00 */
[----:B---3--:R-:W-:-:S04]  /*32720*/  IMAD.WIDE R16, R2, 0x4, R242 ;  /* 0x0000000402107825 */ /* 0x008fc800078e02f2 */
[--C-:B------:R-:W-:Y:S01]  /*32730*/  IMAD.WIDE R2, R3, 0x4, R242.reuse ;  /* 0x0000000403027825 */ /* 0x100fe200078e02f2 */
[----:B------:R3:W-:Y:S03]  /*32740*/  STL.64 [R1+0x100], R16 ;  /* 0x0001001001007387 */ /* 0x0007e60000100a00 */
[--C-:B-1----:R-:W-:Y:S01]  /*32750*/  IMAD.WIDE R14, R238, 0x4, R242.reuse ;  /* 0x00000004ee0e7825 */ /* 0x102fe200078e02f2 */
[----:B------:R1:W-:Y:S03]  /*32760*/  STL.64 [R1+0x60], R2 ;  /* 0x0000600201007387 */ /* 0x0003e60000100a00 */
[--C-:B---3--:R-:W-:Y:S01]  /*32770*/  IMAD.WIDE R16, R252, 0x4, R242.reuse ;  /* 0x00000004fc107825 */ /* 0x108fe200078e02f2 */
[----:B-1----:R-:W3:Y:S04]  /*32780*/  LDL.LU R2, [R1+0x788] ;  /* 0x0007880001027983 */ /* 0x002ee80000300800 */
[----:B------:R1:W-:Y:S04]  /*32790*/  STL.64 [R1+0x48], R14 ;  /* 0x0000480e01007387 */ /* 0x0003e80000100a00 */
[----:B------:R-:W-:Y:S04]  /*327a0*/  STL.64 [R1+0x38], R16 ;  /* 0x0000381001007387 */ /* 0x000fe80000100a00 */
[----:B------:R-:W3:Y:S01]  /*327b0*/  LDL.LU R3, [R1+0x58c] ;  /* 0x00058c0001037983 */ /* 0x000ee20000300800 */
[----:B-1----:R-:W-:-:S03]  /*327c0*/  IMAD.WIDE R14, R224, 0x4, R242 ;  /* 0x00000004e00e7825 */ /* 0x002fc600078e02f2 */
[----:B------:R-:W3:Y:S04]  /*327d0*/  LDL.LU R238, [R1+0x4e8] ;  /* 0x0004e80001ee7983 */ /* 0x000ee80000300800 */
[----:B------:R1:W-:Y:S02]  /*327e0*/  STL.64 [R1+0x30], R14 ;  /* 0x0000300e01007387 */ /* 0x0003e40000100a00 */
[----:B-1----:R-:W-:-:S05]  /*327f0*/  IMAD.WIDE R14, R12, 0x4, R242 ;  /* 0x000000040c0e7825 */ /* 0x002fca00078e02f2 */
[----:B------:R1:W-:Y:S01]  /*32800*/  STL.64 [R1+0x40], R14 ;  /* 0x0000400e01007387 */ /* 0x0003e20000100a00 */
[----:B------:R-:W-:-:S04]  /*32810*/  IMAD.WIDE R12, R13, 0x4, R242 ;  /* 0x000000040d0c7825 */ /* 0x000fc800078e02f2 */
[--C-:B------:R-:W-:Y:S01]  /*32820*/  IMAD.WIDE R16, R10, 0x4, R242.reuse ;  /* 0x000000040a107825 */ /* 0x100fe200078e02f2 */
[----:B------:R1:W-:Y:S03]  /*32830*/  STL.64 [R1+0x3c8], R12 ;  /* 0x0003c80c01007387 */ /* 0x0003e60000100a00 */
[--C-:B-1----:R-:W-:Y:S01]  /*32840*/  IMAD.WIDE R14, R11, 0x4, R242.reuse ;  /* 0x000000040b0e7825 */ /* 0x102fe200078e02f2 */
[----:B------:R-:W-:Y:S04]  /*32850*/  STL.64 [R1+0x3c0], R16 ;  /* 0x0003c01001007387 */ /* 0x000fe80000100a00 */
[----:B------:R-:W-:Y:S01]  /*32860*/  STL.64 [R1+0x398], R14 ;  /* 0x0003980e01007387 */ /* 0x000fe20000100a00 */
[----:B------:R-:W-:-:S03]  /*32870*/  IMAD.WIDE R10, R237, 0x4, R242 ;  /* 0x00000004ed0a7825 */ /* 0x000fc600078e02f2 */
[----:B------:R-:W3:Y:S01]  /*32880*/  LDL.LU R237, [R1+0x7a0] ;  /* 0x0007a00001ed7983 */ /* 0x000ee20000300800 */
[----:B------:R-:W-:-:S04]  /*32890*/  IMAD.WIDE R12, R8, 0x4, R242 ;  /* 0x00000004080c7825 */ /* 0x000fc800078e02f2 */
[--C-:B------:R-:W-:Y:S01]  /*328a0*/  IMAD.WIDE R8, R9, 0x4, R242.reuse ;  /* 0x0000000409087825 */ /* 0x100fe200078e02f2 */
[----:B------:R1:W-:Y:S04]  /*328b0*/  STL.64 [R1+0x220], R12 ;  /* 0x0002200c01007387 */ /* 0x0003e80000100a00 */
[----:B------:R4:W-:Y:S04]  /*328c0*/  STL.64 [R1+0x218], R10 ;  /* 0x0002180a01007387 */ /* 0x0009e80000100a00 */
[----:B------:R4:W-:Y:S01]  /*328d0*/  STL.64 [R1+0x210], R8 ;  /* 0x0002100801007387 */ /* 0x0009e20000100a00 */
[----:B-1----:R-:W-:-:S05]  /*328e0*/  IMAD.WIDE R12, R6, 0x4, R242 ;  /* 0x00000004060c7825 */ /* 0x002fca00078e02f2 */
[----:B------:R-:W-:Y:S01]  /*328f0*/  STL.64 [R1+0x208], R12 ;  /* 0x0002080c01007387 */ /* 0x000fe20000100a00 */
[----:B----4-:R-:W-:-:S04]  /*32900*/  IMAD.WIDE R10, R7, 0x4, R242 ;  /* 0x00000004070a7825 */ /* 0x010fc800078e02f2 */
[--C-:B------:R-:W-:Y:S01]  /*32910*/  IMAD.WIDE R8, R4, 0x4, R242.reuse ;  /* 0x0000000404087825 */ /* 0x100fe200078e02f2 */
[----:B------:R-:W-:Y:S03]  /*32920*/  STL.64 [R1+0x200], R10 ;  /* 0x0002000a01007387 */ /* 0x000fe60000100a00 */
[--C-:B------:R-:W-:Y:S01]  /*32930*/  IMAD.WIDE R6, R5, 0x4, R242.reuse ;  /* 0x0000000405067825 */ /* 0x100fe200078e02f2 */
[----:B------:R-:W-:Y:S04]  /*32940*/  STL.64 [R1+0x1f8], R8 ;  /* 0x0001f80801007387 */ /* 0x000fe80000100a00 */
[----:B------:R-:W4:Y:S01]  /*32950*/  LDL.LU R23, [R1+0x408] ;  /* 0x0004080001177983 */ /* 0x000f220000300800 */
[----:B------:R-:W-:-:S03]  /*32960*/  IMAD.WIDE R4, R239, 0x4, R242 ;  /* 0x00000004ef047825 */ /* 0x000fc600078e02f2 */
[----:B------:R-:W-:Y:S04]  /*32970*/  STL.64 [R1+0x1f0], R6 ;  /* 0x0001f00601007387 */ /* 0x000fe80000100a00 */
[----:B------:R-:W4:Y:S04]  /*32980*/  LDL.LU R241, [R1+0x3d0] ;  /* 0x0003d00001f17983 */ /* 0x000f280000300800 */
[----:B------:R2:W-:Y:S04]  /*32990*/  STL.64 [R1+0x1e8], R4 ;  /* 0x0001e80401007387 */ /* 0x0005e80000100a00 */
[----:B------:R-:W4:Y:S04]  /*329a0*/  LDL.LU R20, [R1+0x374] ;  /* 0x0003740001147983 */ /* 0x000f280000300800 */
[----:B------:R-:W4:Y:S04]  /*329b0*/  LDL.LU R21, [R1+0x334] ;  /* 0x0003340001157983 */ /* 0x000f280000300800 */
[----:B------:R-:W4:Y:S04]  /*329c0*/  LDL.LU R18, [R1+0x2f4] ;  /* 0x0002f40001127983 */ /* 0x000f280000300800 */
[----:B------:R-:W4:Y:S04]  /*329d0*/  LDL.LU R19, [R1+0x2b4] ;  /* 0x0002b40001137983 */ /* 0x000f280000300800 */
[----:B------:R-:W4:Y:S04]  /*329e0*/  LDL.LU R239, [R1+0x28c] ;  /* 0x00028c0001ef7983 */ /* 0x000f280000300800 */
[----:B------:R-:W4:Y:S04]  /*329f0*/  LDL.LU R16, [R1+0x288] ;  /* 0x0002880001107983 */ /* 0x000f280000300800 */
[----:B------:R-:W4:Y:S01]  /*32a00*/  LDL.LU R17, [R1+0x284] ;  /* 0x0002840001117983 */ /* 0x000f220000300800 */
[----:B--2---:R-:W-:-:S05]  /*32a10*/  IMAD.WIDE R4, R236, 0x4, R242 ;  /* 0x00000004ec047825 */ /* 0x004fca00078e02f2 */
[----:B------:R1:W-:Y:S04]  /*32a20*/  STL.64 [R1+0x1e0], R4 ;  /* 0x0001e00401007387 */ /* 0x0003e80000100a00 */
[----:B------:R-:W2:Y:S04]  /*32a30*/  LDL.LU R14, [R1+0x280] ;  /* 0x00028000010e7983 */ /* 0x000ea80000300800 */
[----:B------:R-:W2:Y:S04]  /*32a40*/  LDL.LU R15, [R1+0x124] ;  /* 0x00012400010f7983 */ /* 0x000ea80000300800 */
[----:B------:R-:W2:Y:S04]  /*32a50*/  LDL.LU R12, [R1+0xdc] ;  /* 0x0000dc00010c7983 */ /* 0x000ea80000300800 */
[----:B------:R-:W2:Y:S04]  /*32a60*/  LDL.LU R236, [R1+0x9c] ;  /* 0x00009c0001ec7983 */ /* 0x000ea80000300800 */
[----:B------:R-:W2:Y:S01]  /*32a70*/  LDL.LU R13, [R1+0x5c] ;  /* 0x00005c00010d7983 */ /* 0x000ea20000300800 */
[----:B---3--:R-:W-:-:S05]  /*32a80*/  IMAD.WIDE R6, R2, 0x4, R242 ;  /* 0x0000000402067825 */ /* 0x008fca00078e02f2 */
[----:B------:R3:W-:Y:S04]  /*32a90*/  STL.64 [R1+0x1d8], R6 ;  /* 0x0001d80601007387 */ /* 0x0007e80000100a00 */
[----:B------:R-:W2:Y:S01]  /*32aa0*/  LDL.LU R10, [R1+0x7a4] ;  /* 0x0007a400010a7983 */ /* 0x000ea20000300800 */
[----:B-1----:R-:W-:-:S04]  /*32ab0*/  IMAD.WIDE R4, R3, 0x4, R242 ;  /* 0x0000000403047825 */ /* 0x002fc800078e02f2 */
[--C-:B------:R-:W-:Y:S01]  /*32ac0*/  IMAD.WIDE R2, R238, 0x4, R242.reuse ;  /* 0x00000004ee027825 */ /* 0x100fe200078e02f2 */
[----:B------:R1:W-:Y:S04]  /*32ad0*/  STL.64 [R1+0x1d0], R4 ;  /* 0x0001d00401007387 */ /* 0x0003e80000100a00 */
[----:B------:R-:W2:Y:S04]  /*32ae0*/  LDL.LU R11, [R1+0x7a8] ;  /* 0x0007a800010b7983 */ /* 0x000ea80000300800 */
[----:B------:R1:W-:Y:S04]  /*32af0*/  STL.64 [R1+0x1a8], R2 ;  /* 0x0001a80201007387 */ /* 0x0003e80000100a00 */
[----:B------:R-:W2:Y:S04]  /*32b00*/  LDL.LU R8, [R1+0x74c] ;  /* 0x00074c0001087983 */ /* 0x000ea80000300800 */
[----:B------:R-:W2:Y:S04]  /*32b10*/  LDL.LU R9, [R1+0x7c0] ;  /* 0x0007c00001097983 */ /* 0x000ea80000300800 */
[----:B---3--:R-:W3:Y:S04]  /*32b20*/  LDL.LU R6, [R1+0x7c4] ;  /* 0x0007c40001067983 */ /* 0x008ee80000300800 */
[----:B------:R-:W3:Y:S04]  /*32b30*/  LDL.LU R238, [R1+0x7e0] ;  /* 0x0007e00001ee7983 */ /* 0x000ee80000300800 */
[----:B------:R-:W3:Y:S04]  /*32b40*/  LDL.LU R7, [R1+0x7e4] ;  /* 0x0007e40001077983 */ /* 0x000ee80000300800 */
[----:B-1----:R-:W3:Y:S01]  /*32b50*/  LDL.LU R4, [R1+0x72c] ;  /* 0x00072c0001047983 */ /* 0x002ee20000300800 */
[----:B------:R-:W-:-:S05]  /*32b60*/  IMAD.WIDE R2, R237, 0x4, R242 ;  /* 0x00000004ed027825 */ /* 0x000fca00078e02f2 */
[----:B------:R1:W-:Y:S04]  /*32b70*/  STL.64 [R1+0x1a0], R2 ;  /* 0x0001a00201007387 */ /* 0x0003e80000100a00 */
[----:B------:R-:W3:Y:S04]  /*32b80*/  LDL.LU R5, [R1+0x800] ;  /* 0x0008000001057983 */ /* 0x000ee80000300800 */
[----:B-1----:R-:W3:Y:S04]  /*32b90*/  LDL.LU R2, [R1+0x804] ;  /* 0x0008040001027983 */ /* 0x002ee80000300800 */
[----:B------:R-:W3:Y:S04]  /*32ba0*/  LDL.LU R3, [R1+0x834] ;  /* 0x0008340001037983 */ /* 0x000ee80000300800 */
[----:B------:R-:W3:Y:S01]  /*32bb0*/  LDL.LU R237, [R1+0x838] ;  /* 0x0008380001ed7983 */ /* 0x000ee20000300800 */
[----:B----4-:R-:W-:-:S05]  /*32bc0*/  IMAD.WIDE R22, R23, 0x4, R242 ;  /* 0x0000000417167825 */ /* 0x010fca00078e02f2 */
[----:B------:R1:W-:Y:S01]  /*32bd0*/  STL.64 [R1+0x198], R22 ;  /* 0x0001981601007387 */ /* 0x0003e20000100a00 */
[----:B------:R-:W-:-:S03]  /*32be0*/  IMAD.WIDE R240, R241, 0x4, R242 ;  /* 0x00000004f1f07825 */ /* 0x000fc600078e02f2 */
[----:B-1----:R-:W4:Y:S04]  /*32bf0*/  LDL.LU.64 R22, [R1+0x56b0] ;  /* 0x0056b00001167983 */ /* 0x002f280000300a00 */
[----:B------:R1:W-:Y:S02]  /*32c00*/  STL.64 [R1+0x190], R240 ;  /* 0x000190f001007387 */ /* 0x0003e40000100a00 */
[----:B-1----:R-:W-:-:S04]  /*32c10*/  IMAD.WIDE R240, R20, 0x4, R242 ;  /* 0x0000000414f07825 */ /* 0x002fc800078e02f2 */
[--C-:B------:R-:W-:Y:S01]  /*32c20*/  IMAD.WIDE R20, R21, 0x4, R242.reuse ;  /* 0x0000000415147825 */ /* 0x100fe200078e02f2 */
[----:B------:R1:W-:Y:S04]  /*32c30*/  STL.64 [R1+0x188], R240 ;  /* 0x000188f001007387 */ /* 0x0003e80000100a00 */
[----:B------:R1:W-:Y:S02]  /*32c40*/  STL.64 [R1+0x180], R20 ;  /* 0x0001801401007387 */ /* 0x0003e40000100a00 */
[----:B-1----:R-:W-:-:S04]  /*32c50*/  IMAD.WIDE R240, R18, 0x4, R242 ;  /* 0x0000000412f07825 */ /* 0x002fc800078e02f2 */
[--C-:B------:R-:W-:Y:S01]  /*32c60*/  IMAD.WIDE R18, R19, 0x4, R242.reuse ;  /* 0x0000000413127825 */ /* 0x100fe200078e02f2 */
[----:B------:R-:W-:Y:S03]  /*32c70*/  STL.64 [R1+0x178], R240 ;  /* 0x000178f001007387 */ /* 0x000fe60000100a00 */
[--C-:B------:R-:W-:Y:S02]  /*32c80*/  IMAD.WIDE R20, R239, 0x4, R242.reuse ;  /* 0x00000004ef147825 */ /* 0x100fe400078e02f2 */
[----:B------:R-:W4:Y:S04]  /*32c90*/  LDL.LU R239, [R1+0x6a8] ;  /* 0x0006a80001ef7983 */ /* 0x000f280000300800 */
[----:B------:R1:W-:Y:S04]  /*32ca0*/  STL.64 [R1+0x170], R18 ;  /* 0x0001701201007387 */ /* 0x0003e80000100a00 */
[----:B------:R2:W-:Y:S01]  /*32cb0*/  STL.64 [R1+0x168], R20 ;  /* 0x0001681401007387 */ /* 0x0005e20000100a00 */
[----:B-1----:R-:W-:-:S04]  /*32cc0*/  IMAD.WIDE R18, R16, 0x4, R242 ;  /* 0x0000000410127825 */ /* 0x002fc800078e02f2 */
[--C-:B------:R-:W-:Y:S01]  /*32cd0*/  IMAD.WIDE R16, R17, 0x4, R242.reuse ;  /* 0x0000000411107825 */ /* 0x100fe200078e02f2 */
[----:B------:R1:W-:Y:S04]  /*32ce0*/  STL.64 [R1+0x160], R18 ;  /* 0x0001601201007387 */ /* 0x0003e80000100a00 */
[----:B------:R1:W-:Y:S01]  /*32cf0*/  STL.64 [R1+0x158], R16 ;  /* 0x0001581001007387 */ /* 0x0003e20000100a00 */
[----:B--2---:R-:W-:-:S04]  /*32d00*/  IMAD.WIDE R20, R14, 0x4, R242 ;  /* 0x000000040e147825 */ /* 0x004fc800078e02f2 */
[--C-:B-1----:R-:W-:Y:S01]  /*32d10*/  IMAD.WIDE R18, R15, 0x4, R242.reuse ;  /* 0x000000040f127825 */ /* 0x102fe200078e02f2 */
[----:B------:R-:W-:Y:S04]  /*32d20*/  STL.64 [R1+0x150], R20 ;  /* 0x0001501401007387 */ /* 0x000fe80000100a00 */
[----:B------:R-:W-:Y:S01]  /*32d30*/  STL.64 [R1+0x128], R18 ;  /* 0x0001281201007387 */ /* 0x000fe20000100a00 */
[----:B------:R-:W-:-:S03]  /*32d40*/  IMAD.WIDE R14, R236, 0x4, R242 ;  /* 0x00000004ec0e7825 */ /* 0x000fc600078e02f2 */
[----:B------:R-:W2:Y:S01]  /*32d50*/  LDL.LU R236, [R1+0x83c] ;  /* 0x00083c0001ec7983 */ /* 0x000ea20000300800 */
[----:B------:R-:W-:-:S04]  /*32d60*/  IMAD.WIDE R16, R12, 0x4, R242 ;  /* 0x000000040c107825 */ /* 0x000fc800078e02f2 */
[--C-:B------:R-:W-:Y:S01]  /*32d70*/  IMAD.WIDE R12, R13, 0x4, R242.reuse ;  /* 0x000000040d0c7825 */ /* 0x100fe200078e02f2 */
[----:B------:R1:W-:Y:S04]  /*32d80*/  STL.64 [R1+0x120], R16 ;  /* 0x0001201001007387 */ /* 0x0003e80000100a00 */
[----:B------:R1:W-:Y:S04]  /*32d90*/  STL.64 [R1+0x108], R14 ;  /* 0x0001080e01007387 */ /* 0x0003e80000100a00 */
[----:B------:R1:W-:Y:S02]  /*32da0*/  STL.64 [R1+0x68], R12 ;  /* 0x0000680c01007387 */ /* 0x0003e40000100a00 */
[----:B-1----:R-:W-:-:S04]  /*32db0*/  IMAD.WIDE R16, R248, 0x4, R242 ;  /* 0x00000004f8107825 */ /* 0x002fc800078e02f2 */
[--C-:B------:R-:W-:Y:S01]  /*32dc0*/  IMAD.WIDE R14, R225, 0x4, R242.reuse ;  /* 0x00000004e10e7825 */ /* 0x100fe200078e02f2 */
[----:B------:R-:W-:Y:S04]  /*32dd0*/  STL.64 [R1+0x50], R16 ;  /* 0x0000501001007387 */ /* 0x000fe80000100a00 */
[----:B------:R1:W-:Y:S01]  /*32de0*/  STL.64 [R1+0xa28], R14 ;  /* 0x000a280e01007387 */ /* 0x0003e20000100a00 */
[----:B------:R-:W-:-:S05]  /*32df0*/  IMAD.WIDE R12, R10, 0x4, R242 ;  /* 0x000000040a0c7825 */ /* 0x000fca00078e02f2 */
[----:B------:R1:W-:Y:S01]  /*32e00*/  STL.64 [R1+0x58], R12 ;  /* 0x0000580c01007387 */ /* 0x0003e20000100a00 */
[----:B------:R-:W-:-:S04]  /*32e10*/  IMAD.WIDE R10, R11, 0x4, R242 ;  /* 0x000000040b0a7825 */ /* 0x000fc800078e02f2 */
[--C-:B-1----:R-:W-:Y:S01]  /*32e20*/  IMAD.WIDE R14, R8, 0x4, R242.reuse ;  /* 0x00000004080e7825 */ /* 0x102fe200078e02f2 */
[----:B------:R1:W-:Y:S03]  /*32e30*/  STL.64 [R1+0x110], R10 ;  /* 0x0001100a01007387 */ /* 0x0003e60000100a00 */
[--C-:B------:R-:W-:Y:S01]  /*32e40*/  IMAD.WIDE R12, R9, 0x4, R242.reuse ;  /* 0x00000004090c7825 */ /* 0x100fe200078e02f2 */
[----:B------:R-:W-:Y:S04]  /*32e50*/  STL.64 [R1+0x3d0], R14 ;  /* 0x0003d00e01007387 */ /* 0x000fe80000100a00 */
[----:B------:R-:W-:Y:S01]  /*32e60*/  STL.64 [R1+0x410], R12 ;  /* 0x0004100c01007387 */ /* 0x000fe20000100a00 */
[----:B---3--:R-:W-:-:S03]  /*32e70*/  IMAD.WIDE R8, R238, 0x4, R242 ;  /* 0x00000004ee087825 */ /* 0x008fc600078e02f2 */
[----:B------:R-:W3:Y:S01]  /*32e80*/  LDL.LU R238, [R1+0x840] ;  /* 0x0008400001ee7983 */ /* 0x000ee20000300800 */
[----:B-1----:R-:W-:-:S04]  /*32e90*/  IMAD.WIDE R10, R6, 0x4, R242 ;  /* 0x00000004060a7825 */ /* 0x002fc800078e02f2 */
[--C-:B------:R-:W-:Y:S01]  /*32ea0*/  IMAD.WIDE R6, R7, 0x4, R242.reuse ;  /* 0x0000000407067825 */ /* 0x100fe200078e02f2 */
[----:B------:R1:W-:Y:S04]  /*32eb0*/  STL.64 [R1+0x428], R10 ;  /* 0x0004280a01007387 */ /* 0x0003e80000100a00 */
[----:B------:R1:W-:Y:S04]  /*32ec0*/  STL.64 [R1+0x440], R8 ;  /* 0x0004400801007387 */ /* 0x0003e80000100a00 */
[----:B------:R1:W-:Y:S02]  /*32ed0*/  STL.64 [R1+0x970], R6 ;  /* 0x0009700601007387 */ /* 0x0003e40000100a00 */
[----:B-1----:R-:W-:-:S05]  /*32ee0*/  IMAD.WIDE R10, R4, 0x4, R242 ;  /* 0x00000004040a7825 */ /* 0x002fca00078e02f2 */
[----:B------:R-:W-:Y:S01]  /*32ef0*/  STL.64 [R1+0xb10], R10 ;  /* 0x000b100a01007387 */ /* 0x000fe20000100a00 */
[----:B------:R-:W-:-:S04]  /*32f00*/  IMAD.WIDE R8, R5, 0x4, R242 ;  /* 0x0000000405087825 */ /* 0x000fc800078e02f2 */
[--C-:B------:R-:W-:Y:S01]  /*32f10*/  IMAD.WIDE R6, R2, 0x4, R242.reuse ;  /* 0x0000000402067825 */ /* 0x100fe200078e02f2 */
[----:B------:R-:W-:Y:S03]  /*32f20*/  STL.64 [R1+0xb08], R8 ;  /* 0x000b080801007387 */ /* 0x000fe60000100a00 */
[--C-:B------:R-:W-:Y:S01]  /*32f30*/  IMAD.WIDE R4, R3, 0x4, R242.reuse ;  /* 0x0000000403047825 */ /* 0x100fe200078e02f2 */
[----:B------:R-:W-:Y:S04]  /*32f40*/  STL.64 [R1+0xb00], R6 ;  /* 0x000b000601007387 */ /* 0x000fe80000100a00 */
[----:B------:R-:W3:Y:S01]  /*32f50*/  LDL.LU R247, [R1+0x844] ;  /* 0x0008440001f77983 */ /* 0x000ee20000300800 */
[----:B------:R-:W-:-:S03]  /*32f60*/  IMAD.WIDE R2, R237, 0x4, R242 ;  /* 0x00000004ed027825 */ /* 0x000fc600078e02f2 */
        /* <DEDUP_REMOVED lines=8> */
[----:B------:R-:W3:Y:S04]  /*32ff0*/  LDL.LU R18, [R1+0x568] ;  /* 0x0005680001127983 */ /* 0x000ee80000300800 */
[----:B------:R-:W3:Y:S01]  /*33000*/  LDL.LU R19, [R1+0x85c] ;  /* 0x00085c0001137983 */ /* 0x000ee20000300800 */
[----:B----4-:R-:W-:-:S05]  /*33010*/  IMAD.WIDE R2, R239, 0x4, R242 ;  /* 0x00000004ef027825 */ /* 0x010fca00078e02f2 */
[----:B------:R2:W-:Y:S04]  /*33020*/  STL.64 [R1+0xae8], R2 ;  /* 0x000ae80201007387 */ /* 0x0005e80000100a00 */
        /* <DEDUP_REMOVED lines=12> */
[----:B------:R-:W2:Y:S04]  /*330f0*/  LDL.LU R9, [R1+0x3ec] ;  /* 0x0003ec0001097983 */ /* 0x000ea80000300800 */
[----:B------:R-:W2:Y:S04]  /*33100*/  LDL.LU R6, [R1+0x3e0] ;  /* 0x0003e00001067983 */ /* 0x000ea80000300800 */
[----:B------:R-:W2:Y:S04]  /*33110*/  LDL.LU R236, [R1+0x3b0] ;  /* 0x0003b00001ec7983 */ /* 0x000ea80000300800 */
[----:B------:R-:W2:Y:S04]  /*33120*/  LDL.LU R7, [R1+0x370] ;  /* 0x0003700001077983 */ /* 0x000ea80000300800 */
[----:B------:R-:W2:Y:S01]  /*33130*/  LDL.LU R4, [R1+0x350] ;  /* 0x0003500001047983 */ /* 0x000ea20000300800 */
[----:B---3--:R-:W-:-:S05]  /*33140*/  IMAD.WIDE R2, R238, 0x4, R242 ;  /* 0x00000004ee027825 */ /* 0x008fca00078e02f2 */
[----:B------:R1:W-:Y:S04]  /*33150*/  STL.64 [R1+0xad8], R2 ;  /* 0x000ad80201007387 */ /* 0x0003e80000100a00 */
[----:B------:R-:W3:Y:S04]  /*33160*/  LDL.LU R5, [R1+0x330] ;  /* 0x0003300001057983 */ /* 0x000ee80000300800 */
[----:B-1----:R-:W3:Y:S04]  /*33170*/  LDL.LU R2, [R1+0x310] ;  /* 0x0003100001027983 */ /* 0x002ee80000300800 */
[----:B------:R-:W3:Y:S04]  /*33180*/  LDL.LU R3, [R1+0x2f0] ;  /* 0x0002f00001037983 */ /* 0x000ee80000300800 */
[----:B------:R-:W3:Y:S01]  /*33190*/  LDL.LU R238, [R1+0x2d0] ;  /* 0x0002d00001ee7983 */ /* 0x000ee20000300800 */
        /* <DEDUP_REMOVED lines=8> */
[----:B------:R1:W-:Y:S04]  /*33220*/  STL.64 [R1+0xab8], R224 ;  /* 0x000ab8e001007387 */ /* 0x0003e80000100a00 */
[----:B------:R-:W-:Y:S01]  /*33230*/  STL.64 [R1+0xab0], R240 ;  /* 0x000ab0f001007387 */ /* 0x000fe20000100a00 */
[----:B-1----:R-:W-:-:S03]  /*33240*/  IMAD.WIDE R224, R237, 0x4, R242 ;  /* 0x00000004ede07825 */ /* 0x002fc600078e02f2 */
[----:B------:R-:W3:Y:S01]  /*33250*/  LDL.LU R237, [R1+0x2b0] ;  /* 0x0002b00001ed7983 */ /* 0x000ee20000300800 */
[----:B------:R-:W-:-:S05]  /*33260*/  IMAD.WIDE R20, R21, 0x4, R242 ;  /* 0x0000000415147825 */ /* 0x000fca00078e02f2 */
[----:B------:R1:W-:Y:S04]  /*33270*/  STL.64 [R1+0xaa8], R20 ;  /* 0x000aa81401007387 */ /* 0x0003e80000100a00 */
[----:B------:R4:W-:Y:S01]  /*33280*/  STL.64 [R1+0xaa0], R224 ;  /* 0x000aa0e001007387 */ /* 0x0009e20000100a00 */
[----:B-1----:R-:W-:-:S04]  /*33290*/  IMAD.WIDE R20, R18, 0x4, R242 ;  /* 0x0000000412147825 */ /* 0x002fc800078e02f2 */
[--C-:B------:R-:W-:Y:S01]  /*332a0*/  IMAD.WIDE R18, R19, 0x4, R242.reuse ;  /* 0x0000000413127825 */ /* 0x100fe200078e02f2 */
[----:B------:R1:W-:Y:S04]  /*332b0*/  STL.64 [R1+0xa98], R20 ;  /* 0x000a981401007387 */ /* 0x0003e80000100a00 */
[----:B------:R1:W-:Y:S01]  /*332c0*/  STL.64 [R1+0xa90], R18 ;  /* 0x000a901201007387 */ /* 0x0003e20000100a00 */
[----:B----4-:R-:W-:-:S04]  /*332d0*/  IMAD.WIDE R224, R16, 0x4, R242 ;  /* 0x0000000410e07825 */ /* 0x010fc800078e02f2 */
[--C-:B-1----:R-:W-:Y:S01]  /*332e0*/  IMAD.WIDE R20, R17, 0x4, R242.reuse ;  /* 0x0000000411147825 */ /* 0x102fe200078e02f2 */
[----:B------:R-:W-:Y:S03]  /*332f0*/  STL.64 [R1+0xa88], R224 ;  /* 0x000a88e001007387 */ /* 0x000fe60000100a00 */
[--C-:B------:R-:W-:Y:S01]  /*33300*/  IMAD.WIDE R18, R14, 0x4, R242.reuse ;  /* 0x000000040e127825 */ /* 0x100fe200078e02f2 */
[----:B------:R-:W-:Y:S03]  /*33310*/  STL.64 [R1+0xa80], R20 ;  /* 0x000a801401007387 */ /* 0x000fe60000100a00 */
[--C-:B------:R-:W-:Y:S02]  /*33320*/  IMAD.WIDE R16, R239, 0x4, R242.reuse ;  /* 0x00000004ef107825 */ /* 0x100fe400078e02f2 */
[----:B------:R-:W4:Y:S04]  /*33330*/  LDL.LU R239, [R1+0x2a8] ;  /* 0x0002a80001ef7983 */ /* 0x000f280000300800 */
[----:B------:R1:W-:Y:S04]  /*33340*/  STL.64 [R1+0xa78], R18 ;  /* 0x000a781201007387 */ /* 0x0003e80000100a00 */
[----:B------:R1:W-:Y:S02]  /*33350*/  STL.64 [R1+0xa70], R16 ;  /* 0x000a701001007387 */ /* 0x0003e40000100a00 */
[----:B-1----:R-:W-:-:S04]  /*33360*/  IMAD.WIDE R18, R15, 0x4, R242 ;  /* 0x000000040f127825 */ /* 0x002fc800078e02f2 */
[--C-:B------:R-:W-:Y:S01]  /*33370*/  IMAD.WIDE R16, R12, 0x4, R242.reuse ;  /* 0x000000040c107825 */ /* 0x100fe200078e02f2 */
[----:B------:R-:W-:Y:S04]  /*33380*/  STL.64 [R1+0xa68], R18 ;  /* 0x000a681201007387 */ /* 0x000fe80000100a00 */
[----:B------:R-:W-:Y:S01]  /*33390*/  STL.64 [R1+0xa60], R16 ;  /* 0x000a601001007387 */ /* 0x000fe20000100a00 */
[----:B--2---:R-:W-:-:S04]  /*333a0*/  IMAD.WIDE R14, R13, 0x4, R242 ;  /* 0x000000040d0e7825 */ /* 0x004fc800078e02f2 */
[--C-:B------:R-:W-:Y:S01]  /*333b0*/  IMAD.WIDE R12, R10, 0x4, R242.reuse ;  /* 0x000000040a0c7825 */ /* 0x100fe200078e02f2 */
[----:B------:R1:W-:Y:S03]  /*333c0*/  STL.64 [R1+0xa58], R14 ;  /* 0x000a580e01007387 */ /* 0x0003e60000100a00 */
[--C-:B------:R-:W-:Y:S01]  /*333d0*/  IMAD.WIDE R10, R11, 0x4, R242.reuse ;  /* 0x000000040b0a7825 */ /* 0x100fe200078e02f2 */
[----:B------:R2:W-:Y:S04]  /*333e0*/  STL.64 [R1+0xa50], R12 ;  /* 0x000a500c01007387 */ /* 0x0005e80000100a00 */
[----:B------:R2:W-:Y:S01]  /*333f0*/  STL.64 [R1+0xa48], R10 ;  /* 0x000a480a01007387 */ /* 0x0005e20000100a00 */
[----:B-1----:R-:W-:-:S04]  /*33400*/  IMAD.WIDE R14, R8, 0x4, R242 ;  /* 0x00000004080e7825 */ /* 0x002fc800078e02f2 */
[--C-:B--2---:R-:W-:Y:S01]  /*33410*/  IMAD.WIDE R12, R9, 0x4, R242.reuse ;  /* 0x00000004090c7825 */ /* 0x104fe200078e02f2 */
[----:B------:R-:W-:Y:S03]  /*33420*/  STL.64 [R1+0xa40], R14 ;  /* 0x000a400e01007387 */ /* 0x000fe60000100a00 */
[--C-:B------:R-:W-:Y:S01]  /*33430*/  IMAD.WIDE R8, R236, 0x4, R242.reuse ;  /* 0x00000004ec087825 */ /* 0x100fe200078e02f2 */
[----:B------:R-:W-:Y:S04]  /*33440*/  STL.64 [R1+0xa38], R12 ;  /* 0x000a380c01007387 */ /* 0x000fe80000100a00 */
[----:B------:R-:W2:Y:S01]  /*33450*/  LDL.LU R236, [R1+0x2a4] ;  /* 0x0002a40001ec7983 */ /* 0x000ea20000300800 */
[----:B------:R-:W-:-:S04]  /*33460*/  IMAD.WIDE R10, R6, 0x4, R242 ;  /* 0x00000004060a7825 */ /* 0x000fc800078e02f2 */
[--C-:B------:R-:W-:Y:S01]  /*33470*/  IMAD.WIDE R6, R7, 0x4, R242.reuse ;  /* 0x0000000407067825 */ /* 0x100fe200078e02f2 */
[----:B------:R1:W-:Y:S04]  /*33480*/  STL.64 [R1+0xa30], R10 ;  /* 0x000a300a01007387 */ /* 0x0003e80000100a00 */
[----:B------:R3:W-:Y:S04]  /*33490*/  STL.64 [R1+0xa20], R8 ;  /* 0x000a200801007387 */ /* 0x0007e80000100a00 */
[----:B------:R3:W-:Y:S01]  /*334a0*/  STL.64 [R1+0xa18], R6 ;  /* 0x000a180601007387 */ /* 0x0007e20000100a00 */
[----:B-1----:R-:W-:-:S05]  /*334b0*/  IMAD.WIDE R10, R4, 0x4, R242 ;  /* 0x00000004040a7825 */ /* 0x002fca00078e02f2 */
[----:B------:R-:W-:Y:S01]  /*334c0*/  STL.64 [R1+0xa10], R10 ;  /* 0x000a100a01007387 */ /* 0x000fe20000100a00 */
[----:B---3--:R-:W-:-:S04]  /*334d0*/  IMAD.WIDE R8, R5, 0x4, R242 ;  /* 0x0000000405087825 */ /* 0x008fc800078e02f2 */
        /* <DEDUP_REMOVED lines=16> */
[----:B-1----:R-:W-:-:S05]  /*335e0*/  IMAD.WIDE R2, R237, 0x4, R242 ;  /* 0x00000004ed027825 */ /* 0x002fca00078e02f2 */
[----:B------:R4:W-:Y:S04]  /*335f0*/  STL.64 [R1+0x9c8], R2 ;  /* 0x0009c80201007387 */ /* 0x0009e80000100a00 */
        /* <DEDUP_REMOVED lines=16> */
[----:B-1----:R-:W4:Y:S01]  /*33700*/  LDL.LU R2, [R1+0x8bc] ;  /* 0x0008bc0001027983 */ /* 0x002f220000300800 */
[----:B--2---:R-:W-:-:S05]  /*33710*/  IMAD.WIDE R224, R236, 0x4, R242 ;  /* 0x00000004ece07825 */ /* 0x004fca00078e02f2 */
[----:B------:R3:W-:Y:S04]  /*33720*/  STL.64 [R1+0x9b8], R224 ;  /* 0x0009b8e001007387 */ /* 0x0007e80000100a00 */
[----:B------:R-:W2:Y:S04]  /*33730*/  LDL.LU R3, [R1+0x8c0] ;  /* 0x0008c00001037983 */ /* 0x000ea80000300800 */
[----:B------:R-:W2:Y:S04]  /*33740*/  LDL.LU R238, [R1+0x3e8] ;  /* 0x0003e80001ee7983 */ /* 0x000ea80000300800 */
[----:B------:R-:W2:Y:S04]  /*33750*/  LDL.LU R239, [R1+0x3e4] ;  /* 0x0003e40001ef7983 */ /* 0x000ea80000300800 */
[----:B------:R-:W2:Y:S01]  /*33760*/  LDL.LU R236, [R1+0x3a4] ;  /* 0x0003a40001ec7983 */ /* 0x000ea20000300800 */
[----:B---3--:R-:W-:-:S05]  /*33770*/  IMAD.WIDE R224, R247, 0x4, R242 ;  /* 0x00000004f7e07825 */ /* 0x008fca00078e02f2 */
        /* <DEDUP_REMOVED lines=8> */
[--C-:B---3--:R-:W-:Y:S01]  /*33800*/  IMAD.WIDE R240, R21, 0x4, R242.reuse ;  /* 0x0000000415f07825 */ /* 0x108fe200078e02f2 */
[----:B------:R1:W-:Y:S03]  /*33810*/  STL.64 [R1+0x990], R224 ;  /* 0x000990e001007387 */ /* 0x0003e60000100a00 */
[--C-:B------:R-:W-:Y:S01]  /*33820*/  IMAD.WIDE R20, R250, 0x4, R242.reuse ;  /* 0x00000004fa147825 */ /* 0x100fe200078e02f2 */
[----:B------:R-:W-:Y:S03]  /*33830*/  STL.64 [R1+0x988], R240 ;  /* 0x000988f001007387 */ /* 0x000fe60000100a00 */
[----:B-1----:R-:W-:-:S04]  /*33840*/  IMAD.WIDE R224, R18, 0x4, R242 ;  /* 0x0000000412e07825 */ /* 0x002fc800078e02f2 */
        /* <DEDUP_REMOVED lines=10> */
[----:B------:R-:W-:Y:S03]  /*338f0*/  STL.64 [R1+0xbe8], R18 ;  /* 0x000be81201007387 */ /* 0x000fe60000100a00 */
[--C-:B------:R-:W-:Y:S02]  /*33900*/  IMAD.WIDE R14, R237, 0x4, R242.reuse ;  /* 0x00000004ed0e7825 */ /* 0x100fe400078e02f2 */
[----:B------:R-:W3:Y:S04]  /*33910*/  LDL.LU R237, [R1+0x36c] ;  /* 0x00036c0001ed7983 */ /* 0x000ee80000300800 */
[----:B------:R1:W-:Y:S04]  /*33920*/  STL.64 [R1+0xc00], R16 ;  /* 0x000c001001007387 */ /* 0x0003e80000100a00 */
[----:B------:R4:W-:Y:S01]  /*33930*/  STL.64 [R1+0xe18], R14 ;  /* 0x000e180e01007387 */ /* 0x0009e20000100a00 */
[----:B-1----:R-:W-:-:S04]  /*33940*/  IMAD.WIDE R16, R12, 0x4, R242 ;  /* 0x000000040c107825 */ /* 0x002fc800078e02f2 */
[--C-:B------:R-:W-:Y:S01]  /*33950*/  IMAD.WIDE R12, R13, 0x4, R242.reuse ;  /* 0x000000040d0c7825 */ /* 0x100fe200078e02f2 */
[----:B------:R-:W-:Y:S04]  /*33960*/  STL.64 [R1+0xe28], R16 ;  /* 0x000e281001007387 */ /* 0x000fe80000100a00 */
[----:B------:R1:W-:Y:S01]  /*33970*/  STL.64 [R1+0xe48], R12 ;  /* 0x000e480c01007387 */ /* 0x0003e20000100a00 */
[----:B----4-:R-:W-:-:S04]  /*33980*/  IMAD.WIDE R14, R10, 0x4, R242 ;  /* 0x000000040a0e7825 */ /* 0x010fc800078e02f2 */
[--C-:B------:R-:W-:Y:S01]  /*33990*/  IMAD.WIDE R10, R11, 0x4, R242.reuse ;  /* 0x000000040b0a7825 */ /* 0x100fe200078e02f2 */
[----:B------:R-:W-:Y:S03]  /*339a0*/  STL.64 [R1+0x10e0], R14 ;  /* 0x0010e00e01007387 */ /* 0x000fe60000100a00 */
[--C-:B-1----:R-:W-:Y:S01]  /*339b0*/  IMAD.WIDE R12, R8, 0x4, R242.reuse ;  /* 0x00000004080c7825 */ /* 0x102fe200078e02f2 */
[----:B------:R1:W-:Y:S03]  /*339c0*/  STL.64 [R1+0x1278], R10 ;  /* 0x0012780a01007387 */ /* 0x0003e60000100a00 */
[--C-:B------:R-:W-:Y:S01]  /*339d0*/  IMAD.WIDE R8, R9, 0x4, R242.reuse ;  /* 0x0000000409087825 */ /* 0x100fe200078e02f2 */
[----:B------:R-:W-:Y:S04]  /*339e0*/  STL.64 [R1+0x1270], R12 ;  /* 0x0012700c01007387 */ /* 0x000fe80000100a00 */
[----:B------:R4:W-:Y:S01]  /*339f0*/  STL.64 [R1+0x1268], R8 ;  /* 0x0012680801007387 */ /* 0x0009e20000100a00 */
[----:B-1----:R-:W-:-:S04]  /*33a00*/  IMAD.WIDE R10, R6, 0x4, R242 ;  /* 0x00000004060a7825 */ /* 0x002fc800078e02f2 */
[--C-:B------:R-:W-:Y:S01]  /*33a10*/  IMAD.WIDE R6, R7, 0x4, R242.reuse ;  /* 0x0000000407067825 */ /* 0x100fe200078e02f2 */
[----:B------:R-:W-:Y:S03]  /*33a20*/  STL.64 [R1+0x1260], R10 ;  /* 0x0012600a01007387 */ /* 0x000fe60000100a00 */
[--C-:B----4-:R-:W-:Y:S01]  /*33a30*/  IMAD.WIDE R8, R4, 0x4, R242.reuse ;  /* 0x0000000404087825 */ /* 0x110fe200078e02f2 */
[----:B------:R-:W4:Y:S04]  /*33a40*/  LDL.LU R21, [R1+0x34c] ;  /* 0x00034c0001157983 */ /* 0x000f280000300800 */
[----:B------:R1:W-:Y:S04]  /*33a50*/  STL.64 [R1+0x1258], R6 ;  /* 0x0012580601007387 */ /* 0x0003e80000100a00 */
[----:B------:R-:W-:Y:S01]  /*33a60*/  STL.64 [R1+0x1250], R8 ;  /* 0x0012500801007387 */ /* 0x000fe20000100a00 */
[----:B-1----:R-:W-:-:S04]  /*33a70*/  IMAD.WIDE R6, R5, 0x4, R242 ;  /* 0x0000000405067825 */ /* 0x002fc800078e02f2 */
[--C-:B------:R-:W-:Y:S01]  /*33a80*/  IMAD.WIDE R4, R2, 0x4, R242.reuse ;  /* 0x0000000402047825 */ /* 0x100fe200078e02f2 */
[----:B------:R1:W-:Y:S04]  /*33a90*/  STL.64 [R1+0x1248], R6 ;  /* 0x0012480601007387 */ /* 0x0003e80000100a00 */
[----:B------:R1:W-:Y:S01]  /*33aa0*/  STL.64 [R1+0x1240], R4 ;  /* 0x0012400401007387 */ /* 0x0003e20000100a00 */
[----:B--2---:R-:W-:-:S04]  /*33ab0*/  IMAD.WIDE R2, R3, 0x4, R242 ;  /* 0x0000000403027825 */ /* 0x004fc800078e02f2 */
[--C-:B-1----:R-:W-:Y:S01]  /*33ac0*/  IMAD.WIDE R6, R238, 0x4, R242.reuse ;  /* 0x00000004ee067825 */ /* 0x102fe200078e02f2 */
[----:B------:R1:W-:Y:S03]  /*33ad0*/  STL.64 [R1+0x1238], R2 ;  /* 0x0012380201007387 */ /* 0x0003e60000100a00 */
[--C-:B------:R-:W-:Y:S01]  /*33ae0*/  IMAD.WIDE R4, R239, 0x4, R242.reuse ;  /* 0x00000004ef047825 */ /* 0x100fe200078e02f2 */
[----:B------:R2:W-:Y:S04]  /*33af0*/  STL.64 [R1+0x1230], R6 ;  /* 0x0012300601007387 */ /* 0x0005e80000100a00 */
[----:B------:R-:W4:Y:S04]  /*33b00*/  LDL.LU R18, [R1+0x2fc] ;  /* 0x0002fc0001127983 */ /* 0x000f280000300800 */
[----:B------:R2:W-:Y:S01]  /*33b10*/  STL.64 [R1+0x1228], R4 ;  /* 0x0012280401007387 */ /* 0x0005e20000100a00 */
[----:B-1----:R-:W-:-:S03]  /*33b20*/  IMAD.WIDE R2, R236, 0x4, R242 ;  /* 0x00000004ec027825 */ /* 0x002fc600078e02f2 */
        /* <DEDUP_REMOVED lines=12> */
[----:B--2---:R-:W2:Y:S04]  /*33bf0*/  LDL.LU R6, [R1+0x74] ;  /* 0x0000740001067983 */ /* 0x004ea80000300800 */
[----:B------:R-:W2:Y:S04]  /*33c00*/  LDL.LU R7, [R1+0x10] ;  /* 0x0000100001077983 */ /* 0x000ea80000300800 */
[----:B------:R-:W2:Y:S04]  /*33c10*/  LDL.LU R4, [R1+0x8c4] ;  /* 0x0008c40001047983 */ /* 0x000ea80000300800 */
[----:B------:R-:W2:Y:S01]  /*33c20*/  LDL.LU R5, [R1+0x8c8] ;  /* 0x0008c80001057983 */ /* 0x000ea20000300800 */
[----:B---3--:R-:W-:-:S05]  /*33c30*/  IMAD.WIDE R2, R237, 0x4, R242 ;  /* 0x00000004ed027825 */ /* 0x008fca00078e02f2 */
[----:B------:R1:W-:Y:S04]  /*33c40*/  STL.64 [R1+0x1218], R2 ;  /* 0x0012180201007387 */ /* 0x0003e80000100a00 */
[----:B-1----:R-:W3:Y:S04]  /*33c50*/  LDL.LU R2, [R1+0x8cc] ;  /* 0x0008cc0001027983 */ /* 0x002ee80000300800 */
[----:B------:R-:W2:Y:S04]  /*33c60*/  LDL.LU R3, [R1+0xb34] ;  /* 0x000b340001037983 */ /* 0x000ea80000300800 */
[----:B------:R-:W2:Y:S04]  /*33c70*/  LDL.LU R238, [R1+0xb70] ;  /* 0x000b700001ee7983 */ /* 0x000ea80000300800 */
[----:B------:R-:W2:Y:S04]  /*33c80*/  LDL.LU R239, [R1+0xb74] ;  /* 0x000b740001ef7983 */ /* 0x000ea80000300800 */
[----:B------:R-:W2:Y:S04]  /*33c90*/  LDL.LU R236, [R1+0xcc0] ;  /* 0x000cc00001ec7983 */ /* 0x000ea80000300800 */
[----:B------:R-:W2:Y:S04]  /*33ca0*/  LDL.LU R237, [R1+0xcc4] ;  /* 0x000cc40001ed7983 */ /* 0x000ea80000300800 */
[----:B------:R-:W2:Y:S04]  /*33cb0*/  LDL.LU R224, [R1+0xcd0] ;  /* 0x000cd00001e07983 */ /* 0x000ea80000300800 */
[----:B------:R-:W2:Y:S04]  /*33cc0*/  LDL.LU R252, [R1+0xe38] ;  /* 0x000e380001fc7983 */ /* 0x000ea80000300800 */
[----:B------:R-:W3:Y:S01]  /*33cd0*/  LDL.LU R251, [R1+0xe3c] ;  /* 0x000e3c0001fb7983 */ /* 0x000ee20000300800 */
[----:B----4-:R-:W-:-:S05]  /*33ce0*/  IMAD.WIDE R20, R21, 0x4, R242 ;  /* 0x0000000415147825 */ /* 0x010fca00078e02f2 */
[----:B------:R1:W-:Y:S04]  /*33cf0*/  STL.64 [R1+0x1210], R20 ;  /* 0x0012101401007387 */ /* 0x0003e80000100a00 */
[----:B------:R-:W4:Y:S04]  /*33d00*/  LDL.LU R247, [R1+0xe40] ;  /* 0x000e400001f77983 */ /* 0x000f280000300800 */
[----:B------:R-:W3:Y:S04]  /*33d10*/  LDL.LU R0, [R1+0xe44] ;  /* 0x000e440001007983 */ /* 0x000ee80000300800 */
[----:B------:R-:W3:Y:S04]  /*33d20*/  LDL.LU R240, [R1+0xef0] ;  /* 0x000ef00001f07983 */ /* 0x000ee80000300800 */
[----:B------:R-:W3:Y:S01]  /*33d30*/  LDL.LU R241, [R1+0xef4] ;  /* 0x000ef40001f17983 */ /* 0x000ee20000300800 */
[----:B-1----:R-:W-:-:S05]  /*33d40*/  IMAD.WIDE R20, R18, 0x4, R242 ;  /* 0x0000000412147825 */ /* 0x002fca00078e02f2 */
[----:B------:R1:W-:Y:S01]  /*33d50*/  STL.64 [R1+0x1170], R20 ;  /* 0x0011701401007387 */ /* 0x0003e20000100a00 */
[----:B------:R-:W-:-:S03]  /*33d60*/  IMAD.WIDE R18, R19, 0x4, R242 ;  /* 0x0000000413127825 */ /* 0x000fc600078e02f2 */
        /* <DEDUP_REMOVED lines=27> */
[----:B--2---:R-:W-:-:S04]  /*33f20*/  IMAD.WIDE R8, R6, 0x4, R242 ;  /* 0x0000000406087825 */ /* 0x004fc800078e02f2 */
[--C-:B------:R-:W-:Y:S01]  /*33f30*/  IMAD.WIDE R6, R7, 0x4, R242.reuse ;  /* 0x0000000407067825 */ /* 0x100fe200078e02f2 */
[----:B------:R1:W-:Y:S04]  /*33f40*/  STL.64 [R1+0x10f8], R8 ;  /* 0x0010f80801007387 */ /* 0x0003e80000100a00 */
[----:B-1----:R-:W2:Y:S04]  /*33f50*/  LDL.LU.64 R8, [R1+0x5678] ;  /* 0x0056780001087983 */ /* 0x002ea80000300a00 */
[----:B------:R1:W-:Y:S02]  /*33f60*/  STL.64 [R1+0x10f0], R6 ;  /* 0x0010f00601007387 */ /* 0x0003e40000100a00 */
[----:B-1----:R-:W-:-:S05]  /*33f70*/  IMAD.WIDE R6, R125, 0x4, R242 ;  /* 0x000000047d067825 */ /* 0x002fca00078e02f2 */
[----:B------:R1:W-:Y:S02]  /*33f80*/  STL.64 [R1+0x1ca8], R6 ;  /* 0x001ca80601007387 */ /* 0x0003e40000100a00 */
[----:B-1----:R-:W-:-:S04]  /*33f90*/  IMAD.WIDE R6, R4, 0x4, R242 ;  /* 0x0000000404067825 */ /* 0x002fc800078e02f2 */
[--C-:B------:R-:W-:Y:S01]  /*33fa0*/  IMAD.WIDE R4, R5, 0x4, R242.reuse ;  /* 0x0000000405047825 */ /* 0x100fe200078e02f2 */
[----:B------:R1:W-:Y:S04]  /*33fb0*/  STL.64 [R1+0x1288], R6 ;  /* 0x0012880601007387 */ /* 0x0003e80000100a00 */
[----:B-1----:R-:W2:Y:S04]  /*33fc0*/  LDL.LU.64 R6, [R1+0x5670] ;  /* 0x0056700001067983 */ /* 0x002ea80000300a00 */
[----:B------:R3:W-:Y:S02]  /*33fd0*/  STL.64 [R1+0x1838], R4 ;  /* 0x0018380401007387 */ /* 0x0007e40000100a00 */
        /* <DEDUP_REMOVED lines=14> */
[----:B------:R1:W-:Y:S04]  /*340c0*/  STL.64 [R1+0x1920], R236 ;  /* 0x001920ec01007387 */ /* 0x0003e80000100a00 */
[----:B-1----:R-:W2:Y:S01]  /*340d0*/  LDL.LU.64 R236, [R1+0x5650] ;  /* 0x0056500001ec7983 */ /* 0x002ea20000300a00 */
[----:B------:R-:W-:-:S05]  /*340e0*/  IMAD.WIDE R224, R224, 0x4, R242 ;  /* 0x00000004e0e07825 */ /* 0x000fca00078e02f2 */
[----:B------:R2:W-:Y:S02]  /*340f0*/  STL.64 [R1+0x1938], R224 ;  /* 0x001938e001007387 */ /* 0x0005e40000100a00 */
[--C-:B--2---:R-:W-:Y:S02]  /*34100*/  IMAD.WIDE R224, R236, 0x4, R242.reuse ;  /* 0x00000004ece07825 */ /* 0x104fe400078e02f2 */
[----:B------:R-:W2:Y:S04]  /*34110*/  LDL.LU R236, [R1+0x564c] ;  /* 0x00564c0001ec7983 */ /* 0x000ea80000300800 */
[----:B------:R1:W-:Y:S02]  /*34120*/  STL.64 [R1+0x1950], R224 ;  /* 0x001950e001007387 */ /* 0x0003e40000100a00 */
[----:B-1----:R-:W-:-:S05]  /*34130*/  IMAD.WIDE R224, R252, 0x4, R242 ;  /* 0x00000004fce07825 */ /* 0x002fca00078e02f2 */
[----:B------:R1:W-:Y:S02]  /*34140*/  STL.64 [R1+0x1b28], R224 ;  /* 0x001b28e001007387 */ /* 0x0003e40000100a00 */
[----:B-1----:R-:W-:-:S04]  /*34150*/  IMAD.WIDE R224, R251, 0x4, R242 ;  /* 0x00000004fbe07825 */ /* 0x002fc800078e02f2 */
[--C-:B----4-:R-:W-:Y:S01]  /*34160*/  IMAD.WIDE R250, R247, 0x4, R242.reuse ;  /* 0x00000004f7fa7825 */ /* 0x110fe200078e02f2 */
[----:B------:R1:W-:Y:S04]  /*34170*/  STL.64 [R1+0x1b38], R224 ;  /* 0x001b38e001007387 */ /* 0x0003e80000100a00 */
[----:B------:R4:W-:Y:S01]  /*34180*/  STL.64 [R1+0x1b40], R250 ;  /* 0x001b40fa01007387 */ /* 0x0009e20000100a00 */
[----:B-1----:R-:W-:-:S04]  /*34190*/  IMAD.WIDE R224, R0, 0x4, R242 ;  /* 0x0000000400e07825 */ /* 0x002fc800078e02f2 */
[--C-:B----4-:R-:W-:Y:S01]  /*341a0*/  IMAD.WIDE R250, R240, 0x4, R242.reuse ;  /* 0x00000004f0fa7825 */ /* 0x110fe200078e02f2 */
[----:B------:R1:W-:Y:S04]  /*341b0*/  STL.64 [R1+0x1b50], R224 ;  /* 0x001b50e001007387 */ /* 0x0003e80000100a00 */
[----:B------:R-:W-:Y:S01]  /*341c0*/  STL.64 [R1+0x1b60], R250 ;  /* 0x001b60fa01007387 */ /* 0x000fe20000100a00 */
[----:B-1----:R-:W-:-:S04]  /*341d0*/  IMAD.WIDE R224, R241, 0x4, R242 ;  /* 0x00000004f1e07825 */ /* 0x002fc800078e02f2 */
[----:B------:R-:W-:-:S04]  /*341e0*/  IMAD.WIDE R248, R249, 0x4, R242 ;  /* 0x00000004f9f87825 */ /* 0x000fc800078e02f2 */
[--C-:B--2---:R-:W-:Y:S02]  /*341f0*/  IMAD.WIDE R240, R236, 0x4, R242.reuse ;  /* 0x00000004ecf07825 */ /* 0x104fe400078e02f2 */
[----:B------:R1:W5:Y:S04]  /*34200*/  LDL.LU R236, [R1+0x5648] ;  /* 0x0056480001ec7983 */ /* 0x0003680000300800 */
[----:B------:R2:W-:Y:S02]  /*34210*/  STL.64 [R1+0x1b70], R224 ;  /* 0x001b70e001007387 */ /* 0x0005e40000100a00 */
[--C-:B--2---:R-:W-:Y:S02]  /*34220*/  IMAD.WIDE R224, R237, 0x4, R242.reuse ;  /* 0x00000004ede07825 */ /* 0x104fe400078e02f2 */
[----:B------:R1:W5:Y:S04]  /*34230*/  LDL.LU R237, [R1+0x5644] ;  /* 0x0056440001ed7983 */ /* 0x0003680000300800 */
[----:B------:R2:W-:Y:S02]  /*34240*/  STL.64 [R1+0x1bb8], R240 ;  /* 0x001bb8f001007387 */ /* 0x0005e40000100a00 */
[----:B--2---:R-:W-:-:S02]  /*34250*/  IMAD.WIDE R240, R238, 0x4, R242 ;  /* 0x00000004eef07825 */ /* 0x004fc400078e02f2 */
        /* <DEDUP_REMOVED lines=11> */
[----:B---3--:R-:W-:-:S02]  /*34310*/  IMAD.WIDE R240, R4, 0x4, R242 ;  /* 0x0000000404f07825 */ /* 0x008fc400078e02f2 */
        /* <DEDUP_REMOVED lines=115> */
[----:B------:R2:W-:Y:S04]  /*34a50*/  STL.64 [R1+0x1ca0], R224 ;  /* 0x001ca0e001007387 */ /* 0x0005e80000100a00 */
[----:B------:R3:W-:Y:S04]  /*34a60*/  STL.64 [R1+0x1c98], R240 ;  /* 0x001c98f001007387 */ /* 0x0007e80000100a00 */
[----:B------:R-:W-:Y:S01]  /*34a70*/  STL.64 [R1+0x1c90], R248 ;  /* 0x001c90f801007387 */ /* 0x000fe20000100a00 */
[----:B--2---:R-:W-:-:S04]  /*34a80*/  IMAD.WIDE R224, R244, 0x4, R242 ;  /* 0x00000004f4e07825 */ /* 0x004fc800078e02f2 */
[--C-:B---3--:R-:W-:Y:S02]  /*34a90*/  IMAD.WIDE R240, R43, 0x4, R242.reuse ;  /* 0x000000042bf07825 */ /* 0x108fe400078e02f2 */
        /* <DEDUP_REMOVED lines=409> */
[----:B------:R2:W-:Y:S01]  /*36430*/  STL.64 [R1+0x2ad8], R224 ;  /* 0x002ad8e001007387 */ /* 0x0005e20000100a00 */
        /* <DEDUP_REMOVED lines=10> */
[----:B------:R1:W5:Y:S04]  /*364e0*/  LDL.LU R187, [R1+0x5364] ;  /* 0x0053640001bb7983 */ /* 0x0003680000300800 */
[----:B------:R3:W-:Y:S01]  /*364f0*/  STL.64 [R1+0x2ab8], R224 ;  /* 0x002ab8e001007387 */ /* 0x0007e20000100a00 */
[----:B--2---:R-:W-:-:S03]  /*36500*/  IMAD.WIDE R240, R188, 0x4, R242 ;  /* 0x00000004bcf07825 */ /* 0x004fc600078e02f2 */
[----:B------:R1:W5:Y:S01]  /*36510*/  LDL.LU R188, [R1+0x5360] ;  /* 0x0053600001bc7983 */ /* 0x0003620000300800 */
[----:B---3--:R-:W-:-:S03]  /*36520*/  IMAD.WIDE R224, R189, 0x4, R242 ;  /* 0x00000004bde07825 */ /* 0x008fc600078e02f2 */
[----:B------:R1:W5:Y:S04]  /*36530*/  LDL.LU R189, [R1+0x535c] ;  /* 0x00535c0001bd7983 */ /* 0x0003680000300800 */
[----:B------:R2:W-:Y:S02]  /*36540*/  STL.64 [R1+0x2aa8], R240 ;  /* 0x002aa8f001007387 */ /* 0x0005e40000100a00 */
[--C-:B--2---:R-:W-:Y:S02]  /*36550*/  IMAD.WIDE R240, R190, 0x4, R242.reuse ;  /* 0x00000004bef07825 */ /* 0x104fe400078e02f2 */
[----:B------:R1:W5:Y:S04]  /*36560*/  LDL.LU R190, [R1+0x5358] ;  /* 0x0053580001be7983 */ /* 0x0003680000300800 */
[----:B------:R2:W-:Y:S04]  /*36570*/  STL.64 [R1+0x2aa0], R224 ;  /* 0x002aa0e001007387 */ /* 0x0005e80000100a00 */
[----:B------:R-:W-:Y:S04]  /*36580*/  STL.64 [R1+0x2ab0], R250 ;  /* 0x002ab0fa01007387 */ /* 0x000fe80000100a00 */
        /* <DEDUP_REMOVED lines=126> */
[----:B------:R2:W-:Y:S04]  /*36d70*/  STL.64 [R1+0x2950], R224 ;  /* 0x002950e001007387 */ /* 0x0005e80000100a00 */
[----:B------:R-:W-:Y:S01]  /*36d80*/  STL.64 [R1+0x2948], R240 ;  /* 0x002948f001007387 */ /* 0x000fe20000100a00 */
[----:B--2---:R-:W-:-:S04]  /*36d90*/  IMAD.WIDE R224, R143, 0x4, R242 ;  /* 0x000000048fe07825 */ /* 0x004fc800078e02f2 */
[--C-:B------:R-:W-:Y:S01]  /*36da0*/  IMAD.WIDE R142, R142, 0x4, R242.reuse ;  /* 0x000000048e8e7825 */ /* 0x100fe200078e02f2 */
[----:B------:R2:W-:Y:S04]  /*36db0*/  STL.64 [R1+0x2940], R224 ;  /* 0x002940e001007387 */ /* 0x0005e80000100a00 */
[----:B------:R1:W5:Y:S01]  /*36dc0*/  LDL.LU R235, [R1+0x52ac] ;  /* 0x0052ac0001eb7983 */ /* 0x0003620000300800 */
[----:B------:R-:W-:-:S03]  /*36dd0*/  IMAD.WIDE R246, R246, 0x4, R242 ;  /* 0x00000004f6f67825 */ /* 0x000fc600078e02f2 */
[----:B------:R3:W-:Y:S01]  /*36de0*/  STL.64 [R1+0x2938], R142 ;  /* 0x0029388e01007387 */ /* 0x0007e20000100a00 */
[----:B--2---:R-:W-:-:S03]  /*36df0*/  IMAD.WIDE R224, R124, 0x4, R242 ;  /* 0x000000047ce07825 */ /* 0x004fc600078e02f2 */
[----:B------:R1:W-:Y:S01]  /*36e00*/  STL.64 [R1+0x2930], R248 ;  /* 0x002930f801007387 */ /* 0x0003e20000100a00 */
[----:B---3--:R-:W-:-:S05]  /*36e10*/  IMAD.WIDE R142, R245, 0x4, R242 ;  /* 0x00000004f58e7825 */ /* 0x008fca00078e02f2 */
[----:B------:R1:W-:Y:S04]  /*36e20*/  STL.64 [R1+0x2928], R142 ;  /* 0x0029288e01007387 */ /* 0x0003e80000100a00 */
[----:B------:R1:W-:Y:S04]  /*36e30*/  STL.64 [R1+0x2920], R224 ;  /* 0x002920e001007387 */ /* 0x0003e80000100a00 */
[----:B------:R1:W-:Y:S01]  /*36e40*/  STL.64 [R1+0x2910], R246 ;  /* 0x002910f601007387 */ /* 0x0003e20000100a00 */
[----:B------:R-:W-:-:S05]  /*36e50*/  IMAD.MOV.U32 R241, RZ, RZ, c[0x0][0x180] ;  /* 0x00006000fff17624 */ /* 0x000fca00078e00ff */
[C---:B------:R-:W-:Y:S02]  /*36e60*/  IADD3 R0, R241.reuse, -0x55, RZ ;  /* 0xffffffabf1007810 */ /* 0x040fe40007ffe0ff */
[----:B------:R-:W-:Y:S02]  /*36e70*/  IADD3 R124, R241, -0x59, RZ ;  /* 0xffffffa7f17c7810 */ /* 0x000fe40007ffe0ff */
[----:B------:R-:W2:Y:S02]  /*36e80*/  S2R R240, SR_TID.X ;  /* 0x0000000000f07919 */ /* 0x000ea40000002100 */
[----:B-12---:R-:W-:-:S05]  /*36e90*/  LOP3.LUT R143, R240, 0x1f, RZ, 0xc0, !PT ;  /* 0x0000001ff08f7812 */ /* 0x006fca00078ec0ff */
[----:B------:R-:W-:-:S05]  /*36ea0*/  IMAD.SHL.U32 R125, R143, 0x4, RZ ;  /* 0x000000048f7d7824 */ /* 0x000fca00078e00ff */
[C---:B------:R-:W-:Y:S02]  /*36eb0*/  LOP3.LUT R142, R125.reuse, 0x10, RZ, 0x3c, !PT ;  /* 0x000000107d8e7812 */ /* 0x040fe400078e3cff */
[C---:B------:R-:W-:Y:S02]  /*36ec0*/  LOP3.LUT R242, R125.reuse, 0x30, RZ, 0x3c, !PT ;  /* 0x000000307df27812 */ /* 0x040fe400078e3cff */
[C---:B------:R-:W-:Y:S02]  /*36ed0*/  LOP3.LUT R252, R125.reuse, 0x50, RZ, 0x3c, !PT ;  /* 0x000000507dfc7812 */ /* 0x040fe400078e3cff */
[----:B------:R-:W-:Y:S02]  /*36ee0*/  LOP3.LUT R142, R125, 0x70, RZ, 0x3c, !PT ;  /* 0x000000707d8e7812 */ /* 0x000fe400078e3cff */
[----:B------:R-:W2:Y:S04]  /*36ef0*/  LDL.64 R242, [R1+0x488] ;  /* 0x0004880001f27983 */ /* 0x000ea80000100a00 */
[----:B------:R-:W3:Y:S04]  /*36f00*/  LDL.64 R244, [R1+0x9e0] ;  /* 0x0009e00001f47983 */ /* 0x000ee80000100a00 */
[----:B-----5:R1:W-:Y:S04]  /*36f10*/  STL.64 [R1+0x5448], R56 ;  /* 0x0054483801007387 */ /* 0x0203e80000100a00 */
[----:B------:R-:W0:Y:S04]  /*36f20*/  LDGDEPBAR ;  /* 0x00000000000079af */ /* 0x000e280000000000 */
[----:B-1----:R-:W4:Y:S04]  /*36f30*/  LDL.64 R56, [R1+0x130] ;  /* 0x0001300001387983 */ /* 0x002f280000100a00 */
[----:B------:R-:W-:Y:S04]  /*36f40*/  STL.64 [R1+0x5440], R54 ;  /* 0x0054403601007387 */ /* 0x000fe80000100a00 */
[----:B------:R1:W-:Y:S04]  /*36f50*/  STL.64 [R1+0x5438], R52 ;  /* 0x0054383401007387 */ /* 0x0003e80000100a00 */
[----:B-1----:R-:W2:Y:S04]  /*36f60*/  LDL.64 R52, [R1+0x138] ;  /* 0x0001380001347983 */ /* 0x002ea80000100a00 */
[----:B------:R-:W-:Y:S04]  /*36f70*/  STL.64 [R1+0x5430], R50 ;  /* 0x0054303201007387 */ /* 0x000fe80000100a00 */
        /* <DEDUP_REMOVED lines=17> */
[----:B------:R1:W-:Y:S04]  /*37090*/  STL.64 [R1+0x53a0], R14 ;  /* 0x0053a00e01007387 */ /* 0x0003e80000100a00 */
[----:B-1----:R-:W2:Y:S04]  /*370a0*/  LDL.64 R14, [R1+0x468] ;  /* 0x00046800010e7983 */ /* 0x002ea80000100a00 */
        /* <DEDUP_REMOVED lines=9> */
[----:B------:R1:W-:Y:S04]  /*37140*/  STL.64 [R1+0x5370], R2 ;  /* 0x0053700201007387 */ /* 0x0003e80000100a00 */
[----:B------:R-:W3:Y:S04]  /*37150*/  LDL.64 R16, [R1+0x8a8] ;  /* 0x0008a80001107983 */ /* 0x000ee80000100a00 */
        /* <DEDUP_REMOVED lines=18> */
[----:B-1----:R-:W3:Y:S04]  /*37280*/  LDL.64 R4, [R1+0x1bd8] ;  /* 0x001bd80001047983 */ /* 0x002ee80000100a00 */
[----:B------:R-:W3:Y:S04]  /*37290*/  LDL.64 R2, [R1+0x1918] ;  /* 0x0019180001027983 */ /* 0x000ee80000100a00 */
[----:B----4-:R1:W-:Y:S04]  /*372a0*/  LDGSTS.E [R125], [R56.64], P0 ;  /* 0x00000000387d7fae */ /* 0x0103e80008121844 */
[----:B-1----:R-:W3:Y:S04]  /*372b0*/  LDL.64 R56, [R1+0xd50] ;  /* 0x000d500001387983 */ /* 0x002ee80000100a00 */
[----:B--2---:R1:W-:Y:S04]  /*372c0*/  LDGSTS.E [R125+0x80], [R6.64], P6 ;  /* 0x00080000067d7fae */ /* 0x0043e8000b121844 */
[----:B------:R2:W-:Y:S04]  /*372d0*/  LDGSTS.E [R125+0x800], [R8.64], P0 ;  /* 0x00800000087d7fae */ /* 0x0005e80008121844 */
[----:B------:R1:W-:Y:S04]  /*372e0*/  LDGSTS.E [R125+0x880], [R52.64], P6 ;  /* 0x00880000347d7fae */ /* 0x0003e8000b121844 */
[----:B------:R2:W-:Y:S04]  /*372f0*/  LDGSTS.E [R125+0x1000], [R242.64], P0 ;  /* 0x01000000f27d7fae */ /* 0x0005e80008121844 */
[----:B------:R3:W-:Y:S04]  /*37300*/  LDGSTS.E [R125+0x1080], [R10.64], P6 ;  /* 0x010800000a7d7fae */ /* 0x0007e8000b121844 */
[----:B-1----:R-:W4:Y:S04]  /*37310*/  LDL.64 R52, [R1+0x8f0] ;  /* 0x0008f00001347983 */ /* 0x002f280000100a00 */
[----:B--2---:R-:W2:Y:S04]  /*37320*/  LDL.64 R242, [R1+0xd48] ;  /* 0x000d480001f27983 */ /* 0x004ea80000100a00 */
[----:B------:R1:W-:Y:S04]  /*37330*/  LDGSTS.E [R125+0x1800], [R12.64], P0 ;  /* 0x018000000c7d7fae */ /* 0x0003e80008121844 */
[----:B------:R1:W-:Y:S04]  /*37340*/  LDGSTS.E [R125+0x1880], [R14.64], P6 ;  /* 0x018800000e7d7fae */ /* 0x0003e8000b121844 */
[----:B---3--:R3:W-:Y:S04]  /*37350*/  LDGSTS.E [R125+0x2000], [R244.64], P0 ;  /* 0x02000000f47d7fae */ /* 0x0087e80008121844 */
[----:B------:R1:W-:Y:S04]  /*37360*/  LDGSTS.E [R125+0x2080], [R16.64], P6 ;  /* 0x02080000107d7fae */ /* 0x0003e8000b121844 */
[----:B------:R1:W-:Y:S04]  /*37370*/  LDGSTS.E [R125+0x2800], [R18.64], P0 ;  /* 0x02800000127d7fae */ /* 0x0003e80008121844 */
[----:B---3--:R-:W3:Y:S04]  /*37380*/  LDL.64 R244, [R1+0x790] ;  /* 0x0007900001f47983 */ /* 0x008ee80000100a00 */
[----:B------:R1:W-:Y:S04]  /*37390*/  LDGSTS.E [R125+0x2880], [R20.64], P6 ;  /* 0x02880000147d7fae */ /* 0x0003e8000b121844 */
        /* <DEDUP_REMOVED lines=15> */
[----:B------:R-:W3:Y:S04]  /*37490*/  LDL.64 R6, [R1+0xd40] ;  /* 0x000d400001067983 */ /* 0x000ee80000100a00 */
[----:B------:R1:W-:Y:S04]  /*374a0*/  LDGSTS.E [R125+0x6880], [R54.64], P6 ;  /* 0x06880000367d7fae */ /* 0x0003e8000b121844 */
[----:B------:R-:W3:Y:S04]  /*374b0*/  LDL.64 R8, [R1+0x768] ;  /* 0x0007680001087983 */ /* 0x000ee80000100a00 */
[----:B------:R-:W3:Y:S04]  /*374c0*/  LDL.64 R10, [R1+0xd30] ;  /* 0x000d3000010a7983 */ /* 0x000ee80000100a00 */
[----:B-1----:R-:W3:Y:S04]  /*374d0*/  LDL.64 R54, [R1+0xd38] ;  /* 0x000d380001367983 */ /* 0x002ee80000100a00 */
[----:B------:R-:W3:Y:S04]  /*374e0*/  LDL.64 R12, [R1+0x900] ;  /* 0x00090000010c7983 */ /* 0x000ee80000100a00 */
[----:B------:R1:W-:Y:S04]  /*374f0*/  LDGSTS.E [R125+0x7000], [R56.64], P0 ;  /* 0x07000000387d7fae */ /* 0x0003e80008121844 */
[----:B------:R-:W3:Y:S04]  /*37500*/  LDL.64 R14, [R1+0xd28] ;  /* 0x000d2800010e7983 */ /* 0x000ee80000100a00 */
[----:B------:R-:W3:Y:S04]  /*37510*/  LDL.64 R16, [R1+0xd20] ;  /* 0x000d200001107983 */ /* 0x000ee80000100a00 */
[----:B-1----:R-:W3:Y:S04]  /*37520*/  LDL.64 R56, [R1+0x8f8] ;  /* 0x0008f80001387983 */ /* 0x002ee80000100a00 */
        /* <DEDUP_REMOVED lines=17> */
[----:B----4-:R1:W-:Y:S04]  /*37640*/  LDGSTS.E [R125+0x7080], [R52.64], P6 ;  /* 0x07080000347d7fae */ /* 0x0103e8000b121844 */
[----:B--2---:R2:W-:Y:S04]  /*37650*/  LDGSTS.E [R125+0x7800], [R242.64], P0 ;  /* 0x07800000f27d7fae */ /* 0x0045e80008121844 */
[----:B-1----:R-:W4:Y:S04]  /*37660*/  LDL.64 R52, [R1+0xcf8] ;  /* 0x000cf80001347983 */ /* 0x002f280000100a00 */
[----:B--2---:R-:W2:Y:S04]  /*37670*/  LDL.64 R242, [R1+0x908] ;  /* 0x0009080001f27983 */ /* 0x004ea80000100a00 */
[----:B---3--:R1:W-:Y:S04]  /*37680*/  LDGSTS.E [R125+0x7880], [R244.64], P6 ;  /* 0x07880000f47d7fae */ /* 0x0083e8000b121844 */
[----:B-1----:R-:W2:Y:S04]  /*37690*/  LDL.64 R244, [R1+0x618] ;  /* 0x0006180001f47983 */ /* 0x002ea80000100a00 */
[----:B------:R1:W-:Y:S04]  /*376a0*/  LDGSTS.E [R125+0x8000], [R6.64], P0 ;  /* 0x08000000067d7fae */ /* 0x0003e80008121844 */
[----:B------:R1:W-:Y:S04]  /*376b0*/  LDGSTS.E [R125+0x8080], [R8.64], P6 ;  /* 0x08080000087d7fae */ /* 0x0003e8000b121844 */
[----:B-1----:R-:W2:Y:S04]  /*376c0*/  LDL.64 R6, [R1+0x610] ;  /* 0x0006100001067983 */ /* 0x002ea80000100a00 */
[----:B------:R1:W-:Y:S04]  /*376d0*/  LDGSTS.E [R125+0x8800], [R54.64], P0 ;  /* 0x08800000367d7fae */ /* 0x0003e80008121844 */
[----:B------:R-:W2:Y:S04]  /*376e0*/  LDL.64 R8, [R1+0xce0] ;  /* 0x000ce00001087983 */ /* 0x000ea80000100a00 */
[----:B-1----:R-:W2:Y:S04]  /*376f0*/  LDL.64 R54, [R1+0xcf0] ;  /* 0x000cf00001367983 */ /* 0x002ea80000100a00 */
[----:B------:R1:W-:Y:S04]  /*37700*/  LDGSTS.E [R125+0x8880], [R56.64], P6 ;  /* 0x08880000387d7fae */ /* 0x0003e8000b121844 */
[----:B------:R1:W-:Y:S04]  /*37710*/  LDGSTS.E [R125+0x9000], [R10.64], P0 ;  /* 0x090000000a7d7fae */ /* 0x0003e80008121844 */
[----:B------:R1:W-:Y:S04]  /*37720*/  LDGSTS.E [R125+0x9080], [R12.64], P6 ;  /* 0x090800000c7d7fae */ /* 0x0003e8000b121844 */
[----:B-1----:R-:W2:Y:S04]  /*37730*/  LDL.64 R56, [R1+0x930] ;  /* 0x0009300001387983 */ /* 0x002ea80000100a00 */
[----:B------:R1:W-:Y:S04]  /*37740*/  LDGSTS.E [R125+0x9800], [R14.64], P0 ;  /* 0x098000000e7d7fae */ /* 0x0003e80008121844 */
[----:B------:R-:W2:Y:S04]  /*37750*/  LDL.64 R10, [R1+0x4f8] ;  /* 0x0004f800010a7983 */ /* 0x000ea80000100a00 */
[----:B------:R-:W2:Y:S04]  /*37760*/  LDL.64 R12, [R1+0xdb8] ;  /* 0x000db800010c7983 */ /* 0x000ea80000100a00 */
[----:B-1----:R-:W2:Y:S04]  /*37770*/  LDL.64 R14, [R1+0x940] ;  /* 0x00094000010e7983 */ /* 0x002ea80000100a00 */
[----:B--2---:R1:W-:Y:S04]  /*37780*/  LDGSTS.E [R125+0x9880], [R242.64], P6 ;  /* 0x09880000f27d7fae */ /* 0x0043e8000b121844 */
[----:B------:R2:W-:Y:S04]  /*37790*/  LDGSTS.E [R125+0xa000], [R16.64], P0 ;  /* 0x0a000000107d7fae */ /* 0x0005e80008121844 */
[----:B------:R2:W-:Y:S04]  /*377a0*/  LDGSTS.E [R125+0xa080], [R18.64], P6 ;  /* 0x0a080000127d7fae */ /* 0x0005e8000b121844 */
[----:B-1----:R-:W3:Y:S04]  /*377b0*/  LDL.64 R242, [R1+0xce8] ;  /* 0x000ce80001f27983 */ /* 0x002ee80000100a00 */
        /* <DEDUP_REMOVED lines=16> */
[----:B----4-:R4:W-:Y:S04]  /*378c0*/  LDGSTS.E [R125+0xe800], [R52.64], P0 ;  /* 0x0e800000347d7fae */ /* 0x0109e80008121844 */
[----:B--2---:R2:W-:Y:S04]  /*378d0*/  LDGSTS.E [R125+0xe880], [R244.64], P6 ;  /* 0x0e880000f47d7fae */ /* 0x0045e8000b121844 */
[----:B------:R-:W3:Y:S04]  /*378e0*/  LDL.64 R16, [R1+0x4f0] ;  /* 0x0004f00001107983 */ /* 0x000ee80000100a00 */
[----:B----4-:R-:W4:Y:S04]  /*378f0*/  LDL.64 R52, [R1+0x938] ;  /* 0x0009380001347983 */ /* 0x010f280000100a00 */
[----:B--2---:R-:W4:Y:S04]  /*37900*/  LDL.64 R244, [R1+0xcd8] ;  /* 0x000cd80001f47983 */ /* 0x004f280000100a00 */
[----:B------:R-:W4:Y:S04]  /*37910*/  LDL.64 R18, [R1+0xdc0] ;  /* 0x000dc00001127983 */ /* 0x000f280000100a00 */
[----:B-1----:R-:W4:Y:S04]  /*37920*/  LDL.64 R20, [R1+0x948] ;  /* 0x0009480001147983 */ /* 0x002f280000100a00 */
[----:B------:R1:W-:Y:S04]  /*37930*/  LDGSTS.E [R125+0xf000], [R54.64], P0 ;  /* 0x0f000000367d7fae */ /* 0x0003e80008121844 */
[----:B------:R-:W4:Y:S04]  /*37940*/  LDL.64 R22, [R1+0xcb8] ;  /* 0x000cb80001167983 */ /* 0x000f280000100a00 */
[----:B------:R-:W4:Y:S04]  /*37950*/  LDL.64 R24, [R1+0x4b8] ;  /* 0x0004b80001187983 */ /* 0x000f280000100a00 */
[----:B------:R-:W4:Y:S04]  /*37960*/  LDL.64 R26, [R1+0xdc8] ;  /* 0x000dc800011a7983 */ /* 0x000f280000100a00 */
[----:B------:R-:W4:Y:S04]  /*37970*/  LDL.64 R28, [R1+0x950] ;  /* 0x00095000011c7983 */ /* 0x000f280000100a00 */
[----:B------:R1:W-:Y:S04]  /*37980*/  LDGSTS.E [R125+0xf080], [R56.64], P6 ;  /* 0x0f080000387d7fae */ /* 0x0003e8000b121844 */
[----:B------:R-:W4:Y:S04]  /*37990*/  LDL.64 R30, [R1+0xcb0] ;  /* 0x000cb000011e7983 */ /* 0x000f280000100a00 */
[----:B------:R-:W4:Y:S04]  /*379a0*/  LDL.64 R32, [R1+0x4b0] ;  /* 0x0004b00001207983 */ /* 0x000f280000100a00 */
[----:B-1----:R-:W4:Y:S04]  /*379b0*/  LDL.64 R56, [R1+0xcc8] ;  /* 0x000cc80001387983 */ /* 0x002f280000100a00 */
[----:B------:R-:W4:Y:S04]  /*379c0*/  LDL.64 R34, [R1+0xdd0] ;  /* 0x000dd00001227983 */ /* 0x000f280000100a00 */
        /* <DEDUP_REMOVED lines=9> */
[----:B---3--:R1:W-:Y:S04]  /*37a60*/  LDGSTS.E [R125+0xf800], [R242.64], P0 ;  /* 0x0f800000f27d7fae */ /* 0x0083e80008121844 */
[----:B------:R3:W-:Y:S04]  /*37a70*/  LDGSTS.E [R125+0xf880], [R6.64], P6 ;  /* 0x0f880000067d7fae */ /* 0x0007e8000b121844 */
[----:B------:R3:W-:Y:S04]  /*37a80*/  LDGSTS.E [R125+0x10000], [R8.64], P0 ;  /* 0x10000000087d7fae */ /* 0x0007e80008121844 */
[----:B-1----:R-:W2:Y:S04]  /*37a90*/  LDL.64 R242, [R1+0xc98] ;  /* 0x000c980001f27983 */ /* 0x002ea80000100a00 */
[----:B---3--:R-:W3:Y:S04]  /*37aa0*/  LDL.64 R6, [R1+0xc88] ;  /* 0x000c880001067983 */ /* 0x008ee80000100a00 */
[----:B------:R-:W3:Y:S04]  /*37ab0*/  LDL.64 R8, [R1+0x450] ;  /* 0x0004500001087983 */ /* 0x000ee80000100a00 */
[----:B----4-:R1:W-:Y:S04]  /*37ac0*/  LDGSTS.E [R125+0x10080], [R52.64], P6 ;  /* 0x10080000347d7fae */ /* 0x0103e8000b121844 */
[----:B------:R4:W-:Y:S04]  /*37ad0*/  LDGSTS.E [R125+0x10800], [R244.64], P0 ;  /* 0x10800000f47d7fae */ /* 0x0009e80008121844 */
[----:B------:R4:W-:Y:S04]  /*37ae0*/  LDGSTS.E [R125+0x10880], [R10.64], P6 ;  /* 0x108800000a7d7fae */ /* 0x0009e8000b121844 */
[----:B-1----:R-:W3:Y:S04]  /*37af0*/  LDL.64 R52, [R1+0x460] ;  /* 0x0004600001347983 */ /* 0x002ee80000100a00 */
[----:B----4-:R-:W4:Y:S04]  /*37b00*/  LDL.64 R244, [R1+0xc90] ;  /* 0x000c900001f47983 */ /* 0x010f280000100a00 */
[----:B------:R1:W-:Y:S04]  /*37b10*/  LDGSTS.E [R125+0x11000], [R12.64], P0 ;  /* 0x110000000c7d7fae */ /* 0x0003e80008121844 */
[----:B------:R1:W-:Y:S04]  /*37b20*/  LDGSTS.E [R125+0x11080], [R14.64], P6 ;  /* 0x110800000e7d7fae */ /* 0x0003e8000b121844 */
[----:B------:R-:W4:Y:S04]  /*37b30*/  LDL.64 R10, [R1+0xc78] ;  /* 0x000c7800010a7983 */ /* 0x000f280000100a00 */
[----:B-1----:R-:W4:Y:S04]  /*37b40*/  LDL.64 R12, [R1+0x438] ;  /* 0x00043800010c7983 */ /* 0x002f280000100a00 */
[----:B------:R-:W4:Y:S04]  /*37b50*/  LDL.64 R14, [R1+0xde8] ;  /* 0x000de800010e7983 */ /* 0x000f280000100a00 */
[----:B------:R1:W-:Y:S04]  /*37b60*/  LDGSTS.E [R125+0x11800], [R56.64], P0 ;  /* 0x11800000387d7fae */ /* 0x0003e80008121844 */
[----:B------:R1:W-:Y:S04]  /*37b70*/  LDGSTS.E [R125+0x11880], [R16.64], P6 ;  /* 0x11880000107d7fae */ /* 0x0003e8000b121844 */
[----:B------:R1:W-:Y:S04]  /*37b80*/  LDGSTS.E [R125+0x12000], [R18.64], P0 ;  /* 0x12000000127d7fae */ /* 0x0003e80008121844 */
[----:B-1----:R-:W4:Y:S04]  /*37b90*/  LDL.64 R56, [R1+0x458] ;  /* 0x0004580001387983 */ /* 0x002f280000100a00 */
        /* <DEDUP_REMOVED lines=36> */
[----:B--2---:R1:W-:Y:S04]  /*37de0*/  LDGSTS.E [R125+0x16800], [R242.64], P0 ;  /* 0x16800000f27d7fae */ /* 0x0043e80008121844 */
[----:B-1----:R-:W2:Y:S04]  /*37df0*/  LDL.64 R242, [R1+0x448] ;  /* 0x0004480001f27983 */ /* 0x002ea80000100a00 */
[----:B---3--:R1:W-:Y:S04]  /*37e00*/  LDGSTS.E [R125+0x16880], [R52.64], P6 ;  /* 0x16880000347d7fae */ /* 0x0083e8000b121844 */
[----:B----4-:R3:W-:Y:S04]  /*37e10*/  LDGSTS.E [R125+0x17000], [R244.64], P0 ;  /* 0x17000000f47d7fae */ /* 0x0107e80008121844 */
[----:B-1----:R-:W4:Y:S04]  /*37e20*/  LDL.64 R52, [R1+0xe08] ;  /* 0x000e080001347983 */ /* 0x002f280000100a00 */
[----:B---3--:R-:W3:Y:S04]  /*37e30*/  LDL.64 R244, [R1+0x430] ;  /* 0x0004300001f47983 */ /* 0x008ee80000100a00 */
[----:B------:R1:W-:Y:S04]  /*37e40*/  LDGSTS.E [R125+0x17080], [R56.64], P6 ;  /* 0x17080000387d7fae */ /* 0x0003e8000b121844 */
[----:B------:R1:W-:Y:S04]  /*37e50*/  LDGSTS.E [R125+0x17800], [R6.64], P0 ;  /* 0x17800000067d7fae */ /* 0x0003e80008121844 */
[----:B------:R1:W-:Y:S04]  /*37e60*/  LDGSTS.E [R125+0x17880], [R8.64], P6 ;  /* 0x17880000087d7fae */ /* 0x0003e8000b121844 */
[----:B-1----:R-:W4:Y:S04]  /*37e70*/  LDL.64 R56, [R1+0x60] ;  /* 0x0000600001387983 */ /* 0x002f280000100a00 */
[----:B------:R-:W4:Y:S04]  /*37e80*/  LDL.64 R6, [R1+0x38] ;  /* 0x0000380001067983 */ /* 0x000f280000100a00 */
[----:B------:R-:W4:Y:S04]  /*37e90*/  LDL.64 R8, [R1+0xc28] ;  /* 0x000c280001087983 */ /* 0x000f280000100a00 */
[----:B------:R1:W-:Y:S04]  /*37ea0*/  LDGSTS.E [R125+0x18000], [R54.64], P0 ;  /* 0x18000000367d7fae */ /* 0x0003e80008121844 */
[----:B-1----:R-:W4:Y:S04]  /*37eb0*/  LDL.64 R54, [R1+0xc40] ;  /* 0x000c400001367983 */ /* 0x002f280000100a00 */
[----:B--2---:R1:W-:Y:S04]  /*37ec0*/  LDGSTS.E [R125+0x18080], [R242.64], P6 ;  /* 0x18080000f27d7fae */ /* 0x0043e8000b121844 */
[----:B------:R2:W-:Y:S04]  /*37ed0*/  LDGSTS.E [R125+0x18800], [R10.64], P0 ;  /* 0x188000000a7d7fae */ /* 0x0005e80008121844 */
[----:B------:R2:W-:Y:S04]  /*37ee0*/  LDGSTS.E [R125+0x18880], [R12.64], P6 ;  /* 0x188800000c7d7fae */ /* 0x0005e8000b121844 */
[----:B-1----:R-:W4:Y:S04]  /*37ef0*/  LDL.64 R242, [R1+0x48] ;  /* 0x0000480001f27983 */ /* 0x002f280000100a00 */
[----:B------:R1:W-:Y:S04]  /*37f00*/  LDGSTS.E [R125+0x19000], [R14.64], P0 ;  /* 0x190000000e7d7fae */ /* 0x0003e80008121844 */
[----:B--2---:R-:W2:Y:S04]  /*37f10*/  LDL.64 R10, [R1+0x40] ;  /* 0x00004000010a7983 */ /* 0x004ea80000100a00 */
[----:B------:R-:W2:Y:S04]  /*37f20*/  LDL.64 R12, [R1+0xe20] ;  /* 0x000e2000010c7983 */ /* 0x000ea80000100a00 */
[----:B-1----:R-:W2:Y:S04]  /*37f30*/  LDL.64 R14, [R1+0x968] ;  /* 0x00096800010e7983 */ /* 0x002ea80000100a00 */
[----:B---3--:R1:W-:Y:S04]  /*37f40*/  LDGSTS.E [R125+0x19080], [R244.64], P6 ;  /* 0x19080000f47d7fae */ /* 0x0083e8000b121844 */
[----:B------:R3:W-:Y:S04]  /*37f50*/  LDGSTS.E [R125+0x19800], [R16.64], P0 ;  /* 0x19800000107d7fae */ /* 0x0007e80008121844 */
[----:B------:R3:W-:Y:S04]  /*37f60*/  LDGSTS.E [R125+0x19880], [R18.64], P6 ;  /* 0x19880000127d7fae */ /* 0x0007e8000b121844 */
[----:B-1----:R-:W2:Y:S04]  /*37f70*/  LDL.64 R244, [R1+0xc38] ;  /* 0x000c380001f47983 */ /* 0x002ea80000100a00 */
        /* <DEDUP_REMOVED lines=17> */
[----:B------:R3:W-:Y:S04]  /*38090*/  LDGSTS.E [R125+0x1e080], [R56.64], P6 ;  /* 0x1e080000387d7fae */ /* 0x0007e8000b121844 */
[----:B-1----:R-:W2:Y:S04]  /*380a0*/  LDL.64 R50, [R1+0x30] ;  /* 0x0000300001327983 */ /* 0x002ea80000100a00 */
[----:B---3--:R-:W3:Y:S04]  /*380b0*/  LDL.64 R16, [R1+0x9d0] ;  /* 0x0009d00001107983 */ /* 0x008ee80000100a00 */
[----:B------:R-:W3:Y:S04]  /*380c0*/  LDL.64 R56, [R1+0xe10] ;  /* 0x000e100001387983 */ /* 0x000ee80000100a00 */
[----:B------:R-:W3:Y:S04]  /*380d0*/  LDL.64 R18, [R1+0xe50] ;  /* 0x000e500001127983 */ /* 0x000ee80000100a00 */
[----:B------:R-:W3:Y:S04]  /*380e0*/  LDL.64 R20, [R1+0x9d8] ;  /* 0x0009d80001147983 */ /* 0x000ee80000100a00 */
[----:B------:R-:W3:Y:S04]  /*380f0*/  LDL.64 R22, [R1+0xe58] ;  /* 0x000e580001167983 */ /* 0x000ee80000100a00 */
[----:B------:R-:W3:Y:S04]  /*38100*/  LDL.64 R24, [R1+0x3c8] ;  /* 0x0003c80001187983 */ /* 0x000ee80000100a00 */
[----:B------:R-:W3:Y:S04]  /*38110*/  LDL.64 R26, [R1+0x3c0] ;  /* 0x0003c000011a7983 */ /* 0x000ee80000100a00 */
        /* <DEDUP_REMOVED lines=12> */
[----:B----4-:R-:W4:Y:S04]  /*381e0*/  LDL.64 R52, [R1+0x1030] ;  /* 0x0010300001347983 */ /* 0x010f280000100a00 */
[----:B------:R1:W-:Y:S04]  /*381f0*/  LDGSTS.E [R125+0x1e880], [R242.64], P6 ;  /* 0x1e880000f27d7fae */ /* 0x0003e8000b121844 */
[----:B-1----:R-:W4:Y:S01]  /*38200*/  LDL.64 R242, [R1+0xe60] ;  /* 0x000e600001f27983 */ /* 0x002f220000100a00 */
[----:B------:R-:W-:-:S03]  /*38210*/  LOP3.LUT R42, R125, 0x10, RZ, 0x3c, !PT ;  /* 0x000000107d2a7812 */ /* 0x000fc600078e3cff */
[----:B--2---:R1:W-:Y:S04]  /*38220*/  LDGSTS.E [R125+0x1f000], [R244.64], P0 ;  /* 0x1f000000f47d7fae */ /* 0x0043e80008121844 */
[----:B------:R2:W-:Y:S04]  /*38230*/  LDGSTS.E [R125+0x1f080], [R6.64], P6 ;  /* 0x1f080000067d7fae */ /* 0x0005e8000b121844 */
[----:B------:R2:W-:Y:S04]  /*38240*/  LDGSTS.E [R125+0x1f800], [R8.64], P0 ;  /* 0x1f800000087d7fae */ /* 0x0005e80008121844 */
[----:B-1----:R-:W4:Y:S04]  /*38250*/  LDL.64 R244, [R1+0x9e8] ;  /* 0x0009e80001f47983 */ /* 0x002f280000100a00 */
[----:B--2---:R-:W2:Y:S04]  /*38260*/  LDL.64 R6, [R1+0x1018] ;  /* 0x0010180001067983 */ /* 0x004ea80000100a00 */
[----:B------:R-:W2:Y:S04]  /*38270*/  LDL.64 R8, [R1+0xb48] ;  /* 0x000b480001087983 */ /* 0x000ea80000100a00 */
[----:B------:R1:W-:Y:S04]  /*38280*/  LDGSTS.E [R125+0x1f880], [R50.64], P6 ;  /* 0x1f880000327d7fae */ /* 0x0003e8000b121844 */
[----:B---3--:R3:W-:Y:S04]  /*38290*/  LDGSTS.E [R42+0x100], [R56.64], P0 ;  /* 0x00100000382a7fae */ /* 0x0087e80008121844 */
[----:B-1----:R-:W2:Y:S04]  /*382a0*/  LDL.64 R50, [R1+0x1028] ;  /* 0x0010280001327983 */ /* 0x002ea80000100a00 */
[----:B------:R1:W-:Y:S04]  /*382b0*/  LDGSTS.E [R42+0x180], [R10.64], P6 ;  /* 0x001800000a2a7fae */ /* 0x0003e8000b121844 */
[----:B---3--:R-:W3:Y:S04]  /*382c0*/  LDL.64 R56, [R1+0xb38] ;  /* 0x000b380001387983 */ /* 0x008ee80000100a00 */
[----:B------:R1:W-:Y:S04]  /*382d0*/  LDGSTS.E [R42+0x900], [R12.64], P0 ;  /* 0x009000000c2a7fae */ /* 0x0003e80008121844 */
[----:B------:R1:W-:Y:S04]  /*382e0*/  LDGSTS.E [R42+0x980], [R14.64], P6 ;  /* 0x009800000e2a7fae */ /* 0x0003e8000b121844 */
[----:B-1----:R-:W3:Y:S04]  /*382f0*/  LDL.64 R10, [R1+0x1008] ;  /* 0x00100800010a7983 */ /* 0x002ee80000100a00 */
[----:B------:R-:W3:Y:S04]  /*38300*/  LDL.64 R12, [R1+0x1f8] ;  /* 0x0001f800010c7983 */ /* 0x000ee80000100a00 */
[----:B------:R-:W3:Y:S04]  /*38310*/  LDL.64 R14, [R1+0x1038] ;  /* 0x00103800010e7983 */ /* 0x000ee80000100a00 */
[----:B------:R1:W-:Y:S04]  /*38320*/  LDGSTS.E [R42+0x1100], [R54.64], P0 ;  /* 0x01100000362a7fae */ /* 0x0003e80008121844 */
[----:B------:R1:W-:Y:S04]  /*38330*/  LDGSTS.E [R42+0x1180], [R16.64], P6 ;  /* 0x01180000102a7fae */ /* 0x0003e8000b121844 */
[----:B------:R1:W-:Y:S04]  /*38340*/  LDGSTS.E [R42+0x1900], [R18.64], P0 ;  /* 0x01900000122a7fae */ /* 0x0003e80008121844 */
[----:B-1----:R-:W3:Y:S04]  /*38350*/  LDL.64 R54, [R1+0x1020] ;  /* 0x0010200001367983 */ /* 0x002ee80000100a00 */
[----:B------:R1:W-:Y:S04]  /*38360*/  LDGSTS.E [R42+0x1980], [R20.64], P6 ;  /* 0x01980000142a7fae */ /* 0x0003e8000b121844 */
[----:B------:R1:W-:Y:S04]  /*38370*/  LDGSTS.E [R42+0x2100], [R22.64], P0 ;  /* 0x02100000162a7fae */ /* 0x0003e80008121844 */
[----:B------:R1:W-:Y:S04]  /*38380*/  LDGSTS.E [R42+0x2180], [R24.64], P6 ;  /* 0x02180000182a7fae */ /* 0x0003e8000b121844 */
[----:B------:R-:W3:Y:S04]  /*38390*/  LDL.64 R16, [R1+0x1040] ;  /* 0x0010400001107983 */ /* 0x000ee80000100a00 */
[----:B------:R-:W3:Y:S04]  /*383a0*/  LDL.64 R18, [R1+0x1e8] ;  /* 0x0001e80001127983 */ /* 0x000ee80000100a00 */
[----:B-1----:R-:W3:Y:S04]  /*383b0*/  LDL.64 R20, [R1+0x1048] ;  /* 0x0010480001147983 */ /* 0x002ee80000100a00 */
[----:B------:R-:W3:Y:S04]  /*383c0*/  LDL.64 R22, [R1+0x1e0] ;  /* 0x0001e00001167983 */ /* 0x000ee80000100a00 */
[----:B------:R-:W3:Y:S04]  /*383d0*/  LDL.64 R24, [R1+0x1050] ;  /* 0x0010500001187983 */ /* 0x000ee80000100a00 */
[----:B----4-:R1:W-:Y:S04]  /*383e0*/  LDGSTS.E [R42+0x2900], [R242.64], P0 ;  /* 0x02900000f22a7fae */ /* 0x0103e80008121844 */
        /* <DEDUP_REMOVED lines=13> */
[----:B----4-:R-:W4:Y:S04]  /*384c0*/  LDL.64 R26, [R1+0x1000] ;  /* 0x00100000011a7983 */ /* 0x010f280000100a00 */
[----:B------:R-:W4:Y:S04]  /*384d0*/  LDL.64 R28, [R1+0x1d0] ;  /* 0x0001d000011c7983 */ /* 0x000f280000100a00 */
[----:B-1----:R-:W4:Y:S04]  /*384e0*/  LDL.64 R52, [R1+0x1010] ;  /* 0x0010100001347983 */ /* 0x002f280000100a00 */
        /* <DEDUP_REMOVED lines=11> */
[----:B--2---:R1:W-:Y:S04]  /*385a0*/  LDGSTS.E [R42+0x6100], [R50.64], P0 ;  /* 0x06100000322a7fae */ /* 0x0043e80008121844 */
[----:B---3--:R2:W-:Y:S04]  /*385b0*/  LDGSTS.E [R42+0x6180], [R56.64], P6 ;  /* 0x06180000382a7fae */ /* 0x0085e8000b121844 */
[----:B-1----:R-:W2:Y:S04]  /*385c0*/  LDL.64 R50, [R1+0x1a8] ;  /* 0x0001a80001327983 */ /* 0x002ea80000100a00 */
[----:B--2---:R-:W2:Y:S04]  /*385d0*/  LDL.64 R56, [R1+0x1f0] ;  /* 0x0001f00001387983 */ /* 0x004ea80000100a00 */
[----:B------:R1:W-:Y:S04]  /*385e0*/  LDGSTS.E [R42+0x6900], [R54.64], P0 ;  /* 0x06900000362a7fae */ /* 0x0003e80008121844 */
[----:B-1----:R-:W2:Y:S04]  /*385f0*/  LDL.64 R54, [R1+0x1d8] ;  /* 0x0001d80001367983 */ /* 0x002ea80000100a00 */
[----:B------:R1:W-:Y:S04]  /*38600*/  LDGSTS.E [R42+0x6980], [R242.64], P6 ;  /* 0x06980000f22a7fae */ /* 0x0003e8000b121844 */
[----:B------:R1:W-:Y:S04]  /*38610*/  LDGSTS.E [R42+0x7100], [R6.64], P0 ;  /* 0x07100000062a7fae */ /* 0x0003e80008121844 */
[----:B------:R1:W-:Y:S04]  /*38620*/  LDGSTS.E [R42+0x7180], [R8.64], P6 ;  /* 0x07180000082a7fae */ /* 0x0003e8000b121844 */
[----:B-1----:R-:W3:Y:S04]  /*38630*/  LDL.64 R242, [R1+0x1058] ;  /* 0x0010580001f27983 */ /* 0x002ee80000100a00 */
[----:B------:R-:W3:Y:S04]  /*38640*/  LDL.64 R6, [R1+0xb80] ;  /* 0x000b800001067983 */ /* 0x000ee80000100a00 */
[----:B------:R-:W3:Y:S04]  /*38650*/  LDL.64 R8, [R1+0xfc0] ;  /* 0x000fc00001087983 */ /* 0x000ee80000100a00 */
[----:B----4-:R1:W-:Y:S04]  /*38660*/  LDGSTS.E [R42+0x7900], [R52.64], P0 ;  /* 0x07900000342a7fae */ /* 0x0103e80008121844 */
[----:B-1----:R-:W4:Y:S04]  /*38670*/  LDL.64 R52, [R1+0x1a0] ;  /* 0x0001a00001347983 */ /* 0x002f280000100a00 */
[----:B------:R1:W-:Y:S04]  /*38680*/  LDGSTS.E [R42+0x7980], [R244.64], P6 ;  /* 0x07980000f42a7fae */ /* 0x0003e8000b121844 */
[----:B------:R1:W-:Y:S04]  /*38690*/  LDGSTS.E [R42+0x8100], [R10.64], P0 ;  /* 0x081000000a2a7fae */ /* 0x0003e80008121844 */
[----:B------:R1:W-:Y:S04]  /*386a0*/  LDGSTS.E [R42+0x8180], [R12.64], P6 ;  /* 0x081800000c2a7fae */ /* 0x0003e8000b121844 */
[----:B-1----:R-:W4:Y:S04]  /*386b0*/  LDL.64 R244, [R1+0xfd0] ;  /* 0x000fd00001f47983 */ /* 0x002f280000100a00 */
[----:B------:R1:W-:Y:S04]  /*386c0*/  LDGSTS.E [R42+0x8900], [R14.64], P0 ;  /* 0x089000000e2a7fae */ /* 0x0003e80008121844 */
[----:B------:R-:W4:Y:S04]  /*386d0*/  LDL.64 R10, [R1+0xb90] ;  /* 0x000b9000010a7983 */ /* 0x000f280000100a00 */
[----:B------:R-:W4:Y:S04]  /*386e0*/  LDL.64 R12, [R1+0xfb0] ;  /* 0x000fb000010c7983 */ /* 0x000f280000100a00 */
[----:B-1----:R-:W4:Y:S04]  /*386f0*/  LDL.64 R14, [R1+0xb98] ;  /* 0x000b9800010e7983 */ /* 0x002f280000100a00 */
[----:B--2---:R1:W-:Y:S04]  /*38700*/  LDGSTS.E [R42+0x8980], [R56.64], P6 ;  /* 0x08980000382a7fae */ /* 0x0043e8000b121844 */
[----:B------:R2:W-:Y:S04]  /*38710*/  LDGSTS.E [R42+0x9100], [R16.64], P0 ;  /* 0x09100000102a7fae */ /* 0x0005e80008121844 */
[----:B------:R2:W-:Y:S04]  /*38720*/  LDGSTS.E [R42+0x9180], [R18.64], P6 ;  /* 0x09180000122a7fae */ /* 0x0005e8000b121844 */
[----:B-1----:R-:W4:Y:S04]  /*38730*/  LDL.64 R56, [R1+0xb78] ;  /* 0x000b780001387983 */ /* 0x002f280000100a00 */
[----:B------:R1:W-:Y:S04]  /*38740*/  LDGSTS.E [R42+0x9900], [R20.64], P0 ;  /* 0x09900000142a7fae */ /* 0x0003e80008121844 */
[----:B------:R1:W-:Y:S04]  /*38750*/  LDGSTS.E [R42+0x9980], [R22.64], P6 ;  /* 0x09980000162a7fae */ /* 0x0003e8000b121844 */
[----:B------:R1:W-:Y:S04]  /*38760*/  LDGSTS.E [R42+0xa100], [R24.64], P0 ;  /* 0x0a100000182a7fae */ /* 0x0003e80008121844 */
[----:B--2---:R-:W2:Y:S04]  /*38770*/  LDL.64 R16, [R1+0x198] ;  /* 0x0001980001107983 */ /* 0x004ea80000100a00 */
[----:B------:R-:W2:Y:S04]  /*38780*/  LDL.64 R18, [R1+0xfa0] ;  /* 0x000fa00001127983 */ /* 0x000ea80000100a00 */
[----:B-1----:R-:W2:Y:S04]  /*38790*/  LDL.64 R20, [R1+0xba0] ;  /* 0x000ba00001147983 */ /* 0x002ea80000100a00 */
[----:B------:R1:W-:Y:S04]  /*387a0*/  LDGSTS.E [R42+0xa180], [R54.64], P6 ;  /* 0x0a180000362a7fae */ /* 0x0003e8000b121844 */
        /* <DEDUP_REMOVED lines=13> */
[----:B------:R-:W2:Y:S04]  /*38880*/  LDL.64 R22, [R1+0xf98] ;  /* 0x000f980001167983 */ /* 0x000ea80000100a00 */
[----:B------:R-:W2:Y:S04]  /*38890*/  LDL.64 R24, [R1+0x190] ;  /* 0x0001900001187983 */ /* 0x000ea80000100a00 */
[----:B-1----:R-:W2:Y:S04]  /*388a0*/  LDL.64 R50, [R1+0xb88] ;  /* 0x000b880001327983 */ /* 0x002ea80000100a00 */
[----:B------:R-:W2:Y:S04]  /*388b0*/  LDL.64 R26, [R1+0xba8] ;  /* 0x000ba800011a7983 */ /* 0x000ea80000100a00 */
        /* <DEDUP_REMOVED lines=8> */
[----:B---3--:R1:W-:Y:S04]  /*38940*/  LDGSTS.E [R42+0xd900], [R242.64], P0 ;  /* 0x0d900000f22a7fae */ /* 0x0083e80008121844 */
[----:B------:R-:W3:Y:S04]  /*38950*/  LDL.64 R46, [R1+0xf80] ;  /* 0x000f8000012e7983 */ /* 0x000ee80000100a00 */
[----:B------:R-:W3:Y:S04]  /*38960*/  LDL.64 R48, [R1+0x178] ;  /* 0x0001780001307983 */ /* 0x000ee80000100a00 */
[----:B-1----:R-:W3:Y:S04]  /*38970*/  LDL.64 R242, [R1+0xfb8] ;  /* 0x000fb80001f27983 */ /* 0x002ee80000100a00 */
[----:B----4-:R1:W-:Y:S04]  /*38980*/  LDGSTS.E [R42+0xd980], [R52.64], P6 ;  /* 0x0d980000342a7fae */ /* 0x0103e8000b121844 */
[----:B-1----:R-:W4:Y:S04]  /*38990*/  LDL.64 R52, [R1+0x1098] ;  /* 0x0010980001347983 */ /* 0x002f280000100a00 */
[----:B------:R1:W-:Y:S04]  /*389a0*/  LDGSTS.E [R42+0xe100], [R244.64], P0 ;  /* 0x0e100000f42a7fae */ /* 0x0003e80008121844 */
[----:B-1----:R-:W4:Y:S04]  /*389b0*/  LDL.64 R244, [R1+0xfa8] ;  /* 0x000fa80001f47983 */ /* 0x002f280000100a00 */
[----:B------:R1:W-:Y:S04]  /*389c0*/  LDGSTS.E [R42+0xe180], [R56.64], P6 ;  /* 0x0e180000382a7fae */ /* 0x0003e8000b121844 */
[----:B-1----:R-:W4:Y:S04]  /*389d0*/  LDL.64 R56, [R1+0x1080] ;  /* 0x0010800001387983 */ /* 0x002f280000100a00 */
[----:B--2---:R1:W-:Y:S04]  /*389e0*/  LDGSTS.E [R42+0xe900], [R54.64], P0 ;  /* 0x0e900000362a7fae */ /* 0x0043e80008121844 */
[----:B------:R2:W-:Y:S04]  /*389f0*/  LDGSTS.E [R42+0xe980], [R6.64], P6 ;  /* 0x0e980000062a7fae */ /* 0x0005e8000b121844 */
[----:B------:R2:W-:Y:S04]  /*38a00*/  LDGSTS.E [R42+0xf100], [R8.64], P0 ;  /* 0x0f100000082a7fae */ /* 0x0005e80008121844 */
[----:B-1----:R-:W4:Y:S04]  /*38a10*/  LDL.64 R54, [R1+0xbc0] ;  /* 0x000bc00001367983 */ /* 0x002f280000100a00 */
[----:B--2---:R-:W2:Y:S04]  /*38a20*/  LDL.64 R6, [R1+0xee8] ;  /* 0x000ee80001067983 */ /* 0x004ea80000100a00 */
[----:B------:R-:W2:Y:S04]  /*38a30*/  LDL.64 R8, [R1+0x168] ;  /* 0x0001680001087983 */ /* 0x000ea80000100a00 */
[----:B------:R1:W-:Y:S04]  /*38a40*/  LDGSTS.E [R42+0xf180], [R50.64], P6 ;  /* 0x0f180000322a7fae */ /* 0x0003e8000b121844 */
[----:B-1----:R-:W2:Y:S04]  /*38a50*/  LDL.64 R50, [R1+0xf78] ;  /* 0x000f780001327983 */ /* 0x002ea80000100a00 */
[----:B---3--:R1:W-:Y:S04]  /*38a60*/  LDGSTS.E [R42+0xf900], [R242.64], P0 ;  /* 0x0f900000f22a7fae */ /* 0x0083e80008121844 */
[----:B------:R3:W-:Y:S04]  /*38a70*/  LDGSTS.E [R42+0xf980], [R10.64], P6 ;  /* 0x0f9800000a2a7fae */ /* 0x0007e8000b121844 */
[----:B------:R3:W-:Y:S04]  /*38a80*/  LDGSTS.E [R42+0x10100], [R12.64], P0 ;  /* 0x101000000c2a7fae */ /* 0x0007e80008121844 */
[----:B-1----:R-:W2:Y:S04]  /*38a90*/  LDL.64 R242, [R1+0x170] ;  /* 0x0001700001f27983 */ /* 0x002ea80000100a00 */
[----:B------:R1:W-:Y:S04]  /*38aa0*/  LDGSTS.E [R42+0x10180], [R14.64], P6 ;  /* 0x101800000e2a7fae */ /* 0x0003e8000b121844 */
[----:B---3--:R-:W3:Y:S04]  /*38ab0*/  LDL.64 R10, [R1+0xee0] ;  /* 0x000ee000010a7983 */ /* 0x008ee80000100a00 */
[----:B------:R-:W3:Y:S04]  /*38ac0*/  LDL.64 R12, [R1+0x160] ;  /* 0x00016000010c7983 */ /* 0x000ee80000100a00 */
[----:B-1----:R-:W3:Y:S04]  /*38ad0*/  LDL.64 R14, [R1+0x10a8] ;  /* 0x0010a800010e7983 */ /* 0x002ee80000100a00 */
[----:B----4-:R1:W-:Y:S04]  /*38ae0*/  LDGSTS.E [R42+0x10900], [R244.64], P0 ;  /* 0x10900000f42a7fae */ /* 0x0103e80008121844 */
[----:B------:R4:W-:Y:S04]  /*38af0*/  LDGSTS.E [R42+0x10980], [R16.64], P6 ;  /* 0x10980000102a7fae */ /* 0x0009e8000b121844 */
[----:B------:R4:W-:Y:S04]  /*38b00*/  LDGSTS.E [R42+0x11100], [R18.64], P0 ;  /* 0x11100000122a7fae */ /* 0x0009e80008121844 */
[----:B-1----:R-:W3:Y:S04]  /*38b10*/  LDL.64 R244, [R1+0xf70] ;  /* 0x000f700001f47983 */ /* 0x002ee80000100a00 */
        /* <DEDUP_REMOVED lines=31> */
[----:B--2---:R1:W-:Y:S04]  /*38d10*/  LDGSTS.E [R42+0x15900], [R50.64], P0 ;  /* 0x15900000322a7fae */ /* 0x0043e80008121844 */
[----:B------:R-:W2:Y:S04]  /*38d20*/  LDL.64 R38, [R1+0xec0] ;  /* 0x000ec00001267983 */ /* 0x000ea80000100a00 */
[----:B------:R-:W2:Y:S04]  /*38d30*/  LDL.64 R40, [R1+0x120] ;  /* 0x0001200001287983 */ /* 0x000ea80000100a00 */
[----:B------:R-:W2:Y:S04]  /*38d40*/  LDL.64 R44, [R1+0xeb8] ;  /* 0x000eb800012c7983 */ /* 0x000ea80000100a00 */
[----:B------:R-:W2:Y:S04]  /*38d50*/  LDL.64 R46, [R1+0xc08] ;  /* 0x000c0800012e7983 */ /* 0x000ea80000100a00 */
[----:B------:R-:W2:Y:S04]  /*38d60*/  LDL.64 R48, [R1+0xeb0] ;  /* 0x000eb00001307983 */ /* 0x000ea80000100a00 */
[----:B-1----:R-:W2:Y:S04]  /*38d70*/  LDL.64 R50, [R1+0x108] ;  /* 0x0001080001327983 */ /* 0x002ea80000100a00 */
[----:B------:R1:W-:Y:S04]  /*38d80*/  LDGSTS.E [R42+0x15980], [R242.64], P6 ;  /* 0x15980000f22a7fae */ /* 0x0003e8000b121844 */
[----:B-1----:R-:W2:Y:S04]  /*38d90*/  LDL.64 R242, [R1+0xbd8] ;  /* 0x000bd80001f27983 */ /* 0x002ea80000100a00 */
[----:B---3--:R1:W-:Y:S04]  /*38da0*/  LDGSTS.E [R42+0x16100], [R244.64], P0 ;  /* 0x16100000f42a7fae */ /* 0x0083e80008121844 */
[----:B-1----:R-:W3:Y:S04]  /*38db0*/  LDL.64 R244, [R1+0x150] ;  /* 0x0001500001f47983 */ /* 0x002ee80000100a00 */
[----:B----4-:R1:W-:Y:S04]  /*38dc0*/  LDGSTS.E [R42+0x16180], [R56.64], P6 ;  /* 0x16180000382a7fae */ /* 0x0103e8000b121844 */
[----:B------:R4:W-:Y:S04]  /*38dd0*/  LDGSTS.E [R42+0x16900], [R6.64], P0 ;  /* 0x16900000062a7fae */ /* 0x0009e80008121844 */
[----:B------:R4:W-:Y:S04]  /*38de0*/  LDGSTS.E [R42+0x16980], [R8.64], P6 ;  /* 0x16980000082a7fae */ /* 0x0009e8000b121844 */
[----:B-1----:R-:W3:Y:S04]  /*38df0*/  LDL.64 R56, [R1+0xea8] ;  /* 0x000ea80001387983 */ /* 0x002ee80000100a00 */
[----:B----4-:R-:W4:Y:S04]  /*38e00*/  LDL.64 R6, [R1+0xc20] ;  /* 0x000c200001067983 */ /* 0x010f280000100a00 */
[----:B------:R-:W4:Y:S04]  /*38e10*/  LDL.64 R8, [R1+0xe98] ;  /* 0x000e980001087983 */ /* 0x000f280000100a00 */
[----:B------:R1:W-:Y:S04]  /*38e20*/  LDGSTS.E [R42+0x17100], [R52.64], P0 ;  /* 0x17100000342a7fae */ /* 0x0003e80008121844 */
[----:B------:R1:W-:Y:S04]  /*38e30*/  LDGSTS.E [R42+0x17180], [R54.64], P6 ;  /* 0x17180000362a7fae */ /* 0x0003e8000b121844 */
[----:B------:R1:W-:Y:S04]  /*38e40*/  LDGSTS.E [R42+0x17900], [R10.64], P0 ;  /* 0x179000000a2a7fae */ /* 0x0003e80008121844 */
[----:B-1----:R-:W4:Y:S04]  /*38e50*/  LDL.64 R52, [R1+0xc18] ;  /* 0x000c180001347983 */ /* 0x002f280000100a00 */
[----:B------:R-:W4:Y:S04]  /*38e60*/  LDL.64 R54, [R1+0xea0] ;  /* 0x000ea00001367983 */ /* 0x000f280000100a00 */
[----:B------:R1:W-:Y:S04]  /*38e70*/  LDGSTS.E [R42+0x17980], [R12.64], P6 ;  /* 0x179800000c2a7fae */ /* 0x0003e8000b121844 */
[----:B------:R1:W-:Y:S04]  /*38e80*/  LDGSTS.E [R42+0x18100], [R14.64], P0 ;  /* 0x181000000e2a7fae */ /* 0x0003e80008121844 */
[----:B------:R-:W4:Y:S04]  /*38e90*/  LDL.64 R10, [R1+0x50] ;  /* 0x00005000010a7983 */ /* 0x000f280000100a00 */
[----:B-1----:R-:W4:Y:S04]  /*38ea0*/  LDL.64 R12, [R1+0xc30] ;  /* 0x000c3000010c7983 */ /* 0x002f280000100a00 */
[----:B------:R-:W4:Y:S04]  /*38eb0*/  LDL.64 R14, [R1+0xe90] ;  /* 0x000e9000010e7983 */ /* 0x000f280000100a00 */
        /* <DEDUP_REMOVED lines=10> */
[----:B------:R-:W2:Y:S04]  /*38f60*/  LDL.64 R22, [R1+0x110] ;  /* 0x0001100001167983 */ /* 0x000ea80000100a00 */
[----:B------:R-:W2:Y:S04]  /*38f70*/  LDL.64 R24, [R1+0x1178] ;  /* 0x0011780001187983 */ /* 0x000ea80000100a00 */
        /* <DEDUP_REMOVED lines=14> */
[----:B---3--:R-:W3:Y:S04]  /*39060*/  LDL.64 R26, [R1+0x3d0] ;  /* 0x0003d000011a7983 */ /* 0x008ee80000100a00 */
[----:B------:R-:W3:Y:S04]  /*39070*/  LDL.64 R28, [R1+0x410] ;  /* 0x00041000011c7983 */ /* 0x000ee80000100a00 */
[----:B-1----:R-:W3:Y:S04]  /*39080*/  LDL.64 R30, [R1+0x1840] ;  /* 0x00184000011e7983 */ /* 0x002ee80000100a00 */
        /* <DEDUP_REMOVED lines=11> */
[----:B----4-:R1:W-:Y:S04]  /*39140*/  LDGSTS.E [R42+0x1d180], [R52.64], P6 ;  /* 0x1d180000342a7fae */ /* 0x0103e8000b121844 */
[----:B------:R4:W-:Y:S04]  /*39150*/  LDGSTS.E [R42+0x1d900], [R54.64], P0 ;  /* 0x1d900000362a7fae */ /* 0x0009e80008121844 */
[----:B-1----:R-:W3:Y:S04]  /*39160*/  LDL.64 R52, [R1+0x1830] ;  /* 0x0018300001347983 */ /* 0x002ee80000100a00 */
[----:B----4-:R-:W4:Y:S04]  /*39170*/  LDL.64 R54, [R1+0x10d8] ;  /* 0x0010d80001367983 */ /* 0x010f280000100a00 */
[----:B------:R1:W-:Y:S04]  /*39180*/  LDGSTS.E [R42+0x1d980], [R242.64], P6 ;  /* 0x1d980000f22a7fae */ /* 0x0003e8000b121844 */
[----:B-1----:R-:W4:Y:S04]  /*39190*/  LDL.64 R242, [R1+0x18d0] ;  /* 0x0018d00001f27983 */ /* 0x002f280000100a00 */
[----:B--2---:R1:W-:Y:S04]  /*391a0*/  LDGSTS.E [R42+0x1e100], [R244.64], P0 ;  /* 0x1e100000f42a7fae */ /* 0x0043e80008121844 */
[----:B------:R2:W-:Y:S04]  /*391b0*/  LDGSTS.E [R42+0x1e180], [R6.64], P6 ;  /* 0x1e180000062a7fae */ /* 0x0005e8000b121844 */
[----:B------:R2:W-:Y:S04]  /*391c0*/  LDGSTS.E [R42+0x1e900], [R8.64], P0 ;  /* 0x1e900000082a7fae */ /* 0x0005e80008121844 */
[----:B-1----:R-:W1:Y:S04]  /*391d0*/  S2R R244, SR_TID.X ;  /* 0x0000000000f47919 */ /* 0x002e680000002100 */
[----:B------:R1:W-:Y:S04]  /*391e0*/  LDGSTS.E [R42+0x1e980], [R10.64], P6 ;  /* 0x1e9800000a2a7fae */ /* 0x0003e8000b121844 */
[----:B--2---:R-:W2:Y:S04]  /*391f0*/  LDL.64 R6, [R1+0xaf0] ;  /* 0x000af00001067983 */ /* 0x004ea80000100a00 */
[----:B------:R-:W2:Y:S04]  /*39200*/  LDL.64 R8, [R1+0x1910] ;  /* 0x0019100001087983 */ /* 0x000ea80000100a00 */
[----:B-1----:R-:W2:Y:S01]  /*39210*/  LDL.64 R10, [R1+0xae8] ;  /* 0x000ae800010a7983 */ /* 0x002ea20000100a00 */
[----:B------:R-:W-:-:S04]  /*39220*/  LOP3.LUT R244, R244, 0x1f, RZ, 0xc0, !PT ;  /* 0x0000001ff4f47812 */ /* 0x000fc800078ec0ff */
[----:B------:R-:W-:-:S04]  /*39230*/  SHF.L.U32 R244, R244, 0x2, RZ ;  /* 0x00000002f4f47819 */ /* 0x000fc800000006ff */
[----:B------:R-:W-:Y:S02]  /*39240*/  LOP3.LUT R43, R244, 0x20, RZ, 0x3c, !PT ;  /* 0x00000020f42b7812 */ /* 0x000fe400078e3cff */
[----:B------:R-:W2:Y:S04]  /*39250*/  LDL.64 R244, [R1+0x18f0] ;  /* 0x0018f00001f47983 */ /* 0x000ea80000100a00 */
        /* <DEDUP_REMOVED lines=24> */
[----:B-1----:R-:W3:Y:S04]  /*393e0*/  LDL.64 R52, [R1+0x1908] ;  /* 0x0019080001347983 */ /* 0x002ee80000100a00 */
[----:B------:R1:W-:Y:S04]  /*393f0*/  LDGSTS.E [R43+0x3a80], [R46.64], P6 ;  /* 0x03a800002e2b7fae */ /* 0x0003e8000b121844 */
[----:B------:R1:W-:Y:S04]  /*39400*/  LDGSTS.E [R43+0x4200], [R48.64], P0 ;  /* 0x04200000302b7fae */ /* 0x0003e80008121844 */
[----:B------:R1:W-:Y:S04]  /*39410*/  LDGSTS.E [R43+0x4280], [R50.64], P6 ;  /* 0x04280000322b7fae */ /* 0x0003e8000b121844 */
[----:B----4-:R-:W3:Y:S04]  /*39420*/  LDL.64 R18, [R1+0x1968] ;  /* 0x0019680001127983 */ /* 0x010ee80000100a00 */
        /* <DEDUP_REMOVED lines=17> */
[----:B--2---:R1:W-:Y:S04]  /*39540*/  LDGSTS.E [R43+0x4a80], [R56.64], P6 ;  /* 0x04a80000382b7fae */ /* 0x0043e8000b121844 */
[----:B------:R2:W-:Y:S04]  /*39550*/  LDGSTS.E [R43+0x5200], [R244.64], P0 ;  /* 0x05200000f42b7fae */ /* 0x0005e80008121844 */
[----:B-1----:R-:W4:Y:S04]  /*39560*/  LDL.64 R56, [R1+0xae0] ;  /* 0x000ae00001387983 */ /* 0x002f280000100a00 */
[----:B--2---:R-:W2:Y:S04]  /*39570*/  LDL.64 R244, [R1+0xad0] ;  /* 0x000ad00001f47983 */ /* 0x004ea80000100a00 */
[----:B---3--:R1:W-:Y:S04]  /*39580*/  LDGSTS.E [R43+0x5280], [R54.64], P6 ;  /* 0x05280000362b7fae */ /* 0x0083e8000b121844 */
        /* <DEDUP_REMOVED lines=9> */
[----:B------:R1:W-:Y:S04]  /*39620*/  LDGSTS.E [R43+0x6a00], [R242.64], P0 ;  /* 0x06a00000f22b7fae */ /* 0x0003e80008121844 */
[----:B-1----:R-:W4:Y:S04]  /*39630*/  LDL.64 R242, [R1+0x1a48] ;  /* 0x001a480001f27983 */ /* 0x002f280000100a00 */
[----:B----4-:R1:W-:Y:S04]  /*39640*/  LDGSTS.E [R43+0x6a80], [R56.64], P6 ;  /* 0x06a80000382b7fae */ /* 0x0103e8000b121844 */
[----:B------:R4:W-:Y:S04]  /*39650*/  LDGSTS.E [R43+0x7200], [R12.64], P0 ;  /* 0x072000000c2b7fae */ /* 0x0009e80008121844 */
[----:B------:R2:W-:Y:S04]  /*39660*/  LDGSTS.E [R43+0x7280], [R14.64], P6 ;  /* 0x072800000e2b7fae */ /* 0x0005e8000b121844 */
[----:B-1----:R-:W3:Y:S04]  /*39670*/  LDL.64 R56, [R1+0xa80] ;  /* 0x000a800001387983 */ /* 0x002ee80000100a00 */
[----:B------:R1:W-:Y:S04]  /*39680*/  LDGSTS.E [R43+0x7a00], [R16.64], P0 ;  /* 0x07a00000102b7fae */ /* 0x0003e80008121844 */
[----:B--2---:R2:W-:Y:S04]  /*39690*/  LDGSTS.E [R43+0x7a80], [R244.64], P6 ;  /* 0x07a80000f42b7fae */ /* 0x0045e8000b121844 */
[----:B------:R1:W-:Y:S04]  /*396a0*/  LDGSTS.E [R43+0x8200], [R18.64], P0 ;  /* 0x08200000122b7fae */ /* 0x0003e80008121844 */
[----:B------:R1:W-:Y:S04]  /*396b0*/  LDGSTS.E [R43+0x8280], [R20.64], P6 ;  /* 0x08280000142b7fae */ /* 0x0003e8000b121844 */
[----:B--2---:R-:W2:Y:S04]  /*396c0*/  LDL.64 R244, [R1+0x1a50] ;  /* 0x001a500001f47983 */ /* 0x004ea80000100a00 */
[----:B------:R1:W-:Y:S04]  /*396d0*/  LDGSTS.E [R43+0x8a00], [R22.64], P0 ;  /* 0x08a00000162b7fae */ /* 0x0003e80008121844 */
[----:B------:R1:W-:Y:S04]  /*396e0*/  LDGSTS.E [R43+0x8a80], [R24.64], P6 ;  /* 0x08a80000182b7fae */ /* 0x0003e8000b121844 */
[----:B------:R1:W-:Y:S04]  /*396f0*/  LDGSTS.E [R43+0x9200], [R26.64], P0 ;  /* 0x092000001a2b7fae */ /* 0x0003e80008121844 */
[----:B----4-:R-:W4:Y:S04]  /*39700*/  LDL.64 R12, [R1+0xa60] ;  /* 0x000a6000010c7983 */ /* 0x010f280000100a00 */
[----:B------:R-:W4:Y:S04]  /*39710*/  LDL.64 R14, [R1+0x1a68] ;  /* 0x001a6800010e7983 */ /* 0x000f280000100a00 */
[----:B------:R1:W-:Y:S04]  /*39720*/  LDGSTS.E [R43+0x9280], [R54.64], P6 ;  /* 0x09280000362b7fae */ /* 0x0003e8000b121844 */
[----:B------:R1:W-:Y:S04]  /*39730*/  LDGSTS.E [R43+0x9a00], [R28.64], P0 ;  /* 0x09a000001c2b7fae */ /* 0x0003e80008121844 */
        /* <DEDUP_REMOVED lines=33> */
[----:B-1----:R-:W3:Y:S04]  /*39950*/  LDL.64 R56, [R1+0x1a70] ;  /* 0x001a700001387983 */ /* 0x002ee80000100a00 */
[----:B--2---:R1:W-:Y:S04]  /*39960*/  LDGSTS.E [R43+0xd200], [R244.64], P0 ;  /* 0x0d200000f42b7fae */ /* 0x0043e80008121844 */
[----:B-1----:R-:W2:Y:S04]  /*39970*/  LDL.64 R244, [R1+0x1a80] ;  /* 0x001a800001f47983 */ /* 0x002ea80000100a00 */
[----:B----4-:R1:W-:Y:S04]  /*39980*/  LDGSTS.E [R43+0xd280], [R54.64], P6 ;  /* 0x0d280000362b7fae */ /* 0x0103e8000b121844 */
[----:B------:R4:W-:Y:S04]  /*39990*/  LDGSTS.E [R43+0xda00], [R6.64], P0 ;  /* 0x0da00000062b7fae */ /* 0x0009e80008121844 */
[----:B------:R4:W-:Y:S04]  /*399a0*/  LDGSTS.E [R43+0xda80], [R8.64], P6 ;  /* 0x0da80000082b7fae */ /* 0x0009e8000b121844 */
[----:B-1----:R-:W2:Y:S04]  /*399b0*/  LDL.64 R54, [R1+0x1ab0] ;  /* 0x001ab00001367983 */ /* 0x002ea80000100a00 */
[----:B------:R1:W-:Y:S04]  /*399c0*/  LDGSTS.E [R43+0xe200], [R10.64], P0 ;  /* 0x0e2000000a2b7fae */ /* 0x0003e80008121844 */
[----:B----4-:R-:W3:Y:S04]  /*399d0*/  LDL.64 R6, [R1+0x9f0] ;  /* 0x0009f00001067983 */ /* 0x010ee80000100a00 */
[----:B------:R-:W3:Y:S04]  /*399e0*/  LDL.64 R8, [R1+0x19e0] ;  /* 0x0019e00001087983 */ /* 0x000ee80000100a00 */
[----:B-1----:R-:W3:Y:S04]  /*399f0*/  LDL.64 R10, [R1+0x9c8] ;  /* 0x0009c800010a7983 */ /* 0x002ee80000100a00 */
[----:B------:R1:W-:Y:S04]  /*39a00*/  LDGSTS.E [R43+0xe280], [R52.64], P6 ;  /* 0x0e280000342b7fae */ /* 0x0003e8000b121844 */
[----:B-1----:R-:W3:Y:S04]  /*39a10*/  LDL.64 R52, [R1+0xa00] ;  /* 0x000a000001347983 */ /* 0x002ee80000100a00 */
[----:B------:R1:W-:Y:S04]  /*39a20*/  LDGSTS.E [R43+0xea00], [R242.64], P0 ;  /* 0x0ea00000f22b7fae */ /* 0x0003e80008121844 */
[----:B------:R1:W-:Y:S04]  /*39a30*/  LDGSTS.E [R43+0xea80], [R12.64], P6 ;  /* 0x0ea800000c2b7fae */ /* 0x0003e8000b121844 */
[----:B------:R1:W-:Y:S04]  /*39a40*/  LDGSTS.E [R43+0xf200], [R14.64], P0 ;  /* 0x0f2000000e2b7fae */ /* 0x0003e80008121844 */
[----:B-1----:R-:W3:Y:S04]  /*39a50*/  LDL.64 R242, [R1+0x1ab8] ;  /* 0x001ab80001f27983 */ /* 0x002ee80000100a00 */
[----:B------:R1:W-:Y:S04]  /*39a60*/  LDGSTS.E [R43+0xf280], [R16.64], P6 ;  /* 0x0f280000102b7fae */ /* 0x0003e8000b121844 */
[----:B------:R-:W3:Y:S04]  /*39a70*/  LDL.64 R12, [R1+0x1ad0] ;  /* 0x001ad000010c7983 */ /* 0x000ee80000100a00 */
[----:B------:R-:W3:Y:S04]  /*39a80*/  LDL.64 R14, [R1+0x1858] ;  /* 0x00185800010e7983 */ /* 0x000ee80000100a00 */
[----:B-1----:R-:W3:Y:S04]  /*39a90*/  LDL.64 R16, [R1+0x19d8] ;  /* 0x0019d80001107983 */ /* 0x002ee80000100a00 */
[----:B---3--:R1:W-:Y:S04]  /*39aa0*/  LDGSTS.E [R43+0xfa00], [R56.64], P0 ;  /* 0x0fa00000382b7fae */ /* 0x0083e80008121844 */
[----:B------:R3:W-:Y:S04]  /*39ab0*/  LDGSTS.E [R43+0xfa80], [R18.64], P6 ;  /* 0x0fa80000122b7fae */ /* 0x0007e8000b121844 */
[----:B------:R2:W-:Y:S04]  /*39ac0*/  LDGSTS.E [R43+0x10200], [R20.64], P0 ;  /* 0x10200000142b7fae */ /* 0x0005e80008121844 */
[----:B-1----:R-:W4:Y:S04]  /*39ad0*/  LDL.64 R56, [R1+0x9f8] ;  /* 0x0009f80001387983 */ /* 0x002f280000100a00 */
[----:B------:R1:W-:Y:S04]  /*39ae0*/  LDGSTS.E [R43+0x10280], [R22.64], P6 ;  /* 0x10280000162b7fae */ /* 0x0003e8000b121844 */
[----:B------:R1:W-:Y:S04]  /*39af0*/  LDGSTS.E [R43+0x10a00], [R24.64], P0 ;  /* 0x10a00000182b7fae */ /* 0x0003e80008121844 */
        /* <DEDUP_REMOVED lines=36> */
[----:B----4-:R1:W-:Y:S04]  /*39d40*/  LDGSTS.E [R43+0x14a80], [R56.64], P6 ;  /* 0x14a80000382b7fae */ /* 0x0103e8000b121844 */
[----:B-1----:R-:W4:Y:S04]  /*39d50*/  LDL.64 R56, [R1+0x1870] ;  /* 0x0018700001387983 */ /* 0x002f280000100a00 */
[----:B--2---:R1:W-:Y:S04]  /*39d60*/  LDGSTS.E [R43+0x15200], [R244.64], P0 ;  /* 0x15200000f42b7fae */ /* 0x0043e80008121844 */
[----:B------:R2:W-:Y:S04]  /*39d70*/  LDGSTS.E [R43+0x15280], [R6.64], P6 ;  /* 0x15280000062b7fae */ /* 0x0005e8000b121844 */
[----:B------:R2:W-:Y:S04]  /*39d80*/  LDGSTS.E [R43+0x15a00], [R8.64], P0 ;  /* 0x15a00000082b7fae */ /* 0x0005e80008121844 */
[----:B-1----:R-:W4:Y:S04]  /*39d90*/  LDL.64 R244, [R1+0x1898] ;  /* 0x0018980001f47983 */ /* 0x002f280000100a00 */
[----:B------:R1:W-:Y:S04]  /*39da0*/  LDGSTS.E [R43+0x15a80], [R10.64], P6 ;  /* 0x15a800000a2b7fae */ /* 0x0003e8000b121844 */
[----:B--2---:R-:W3:Y:S04]  /*39db0*/  LDL.64 R6, [R1+0x19a0] ;  /* 0x0019a00001067983 */ /* 0x004ee80000100a00 */
[----:B------:R-:W3:Y:S04]  /*39dc0*/  LDL.64 R8, [R1+0x988] ;  /* 0x0009880001087983 */ /* 0x000ee80000100a00 */
[----:B-1----:R-:W3:Y:S04]  /*39dd0*/  LDL.64 R10, [R1+0x1b10] ;  /* 0x001b1000010a7983 */ /* 0x002ee80000100a00 */
[----:B---3--:R1:W-:Y:S04]  /*39de0*/  LDGSTS.E [R43+0x16200], [R54.64], P0 ;  /* 0x16200000362b7fae */ /* 0x0083e80008121844 */
[----:B-1----:R-:W3:Y:S04]  /*39df0*/  LDL.64 R54, [R1+0x19a8] ;  /* 0x0019a80001367983 */ /* 0x002ee80000100a00 */
[----:B------:R1:W-:Y:S04]  /*39e00*/  LDGSTS.E [R43+0x16280], [R52.64], P6 ;  /* 0x16280000342b7fae */ /* 0x0003e8000b121844 */
[----:B------:R1:W-:Y:S04]  /*39e10*/  LDGSTS.E [R43+0x16a00], [R12.64], P0 ;  /* 0x16a000000c2b7fae */ /* 0x0003e80008121844 */
[----:B------:R1:W-:Y:S04]  /*39e20*/  LDGSTS.E [R43+0x16a80], [R14.64], P6 ;  /* 0x16a800000e2b7fae */ /* 0x0003e8000b121844 */
[----:B------:R1:W-:Y:S04]  /*39e30*/  LDGSTS.E [R43+0x17200], [R16.64], P0 ;  /* 0x17200000102b7fae */ /* 0x0003e80008121844 */
[----:B-1----:R-:W3:Y:S04]  /*39e40*/  LDL.64 R52, [R1+0x990] ;  /* 0x0009900001347983 */ /* 0x002ee80000100a00 */
[----:B------:R-:W3:Y:S04]  /*39e50*/  LDL.64 R12, [R1+0x980] ;  /* 0x00098000010c7983 */ /* 0x000ee80000100a00 */
        /* <DEDUP_REMOVED lines=34> */
[----:B---3--:R1:W-:Y:S04]  /*3a080*/  LDGSTS.E [R43+0x1c200], [R54.64], P0 ;  /* 0x1c200000362b7fae */ /* 0x0083e80008121844 */
[----:B------:R-:W4:Y:S04]  /*3a090*/  LDL.64 R38, [R1+0x1948] ;  /* 0x0019480001267983 */ /* 0x000f280000100a00 */
[----:B------:R-:W4:Y:S04]  /*3a0a0*/  LDL.64 R40, [R1+0x1b58] ;  /* 0x001b580001287983 */ /* 0x000f280000100a00 */
[----:B-1----:R-:W4:Y:S04]  /*3a0b0*/  LDL.64 R54, [R1+0x1998] ;  /* 0x0019980001367983 */ /* 0x002f280000100a00 */
[----:B------:R-:W4:Y:S04]  /*3a0c0*/  LDL.64 R44, [R1+0x1960] ;  /* 0x00196000012c7983 */ /* 0x000f280000100a00 */
[----:B------:R-:W4:Y:S04]  /*3a0d0*/  LDL.64 R46, [R1+0x1b68] ;  /* 0x001b6800012e7983 */ /* 0x000f280000100a00 */
[----:B------:R-:W4:Y:S04]  /*3a0e0*/  LDL.64 R48, [R1+0x1978] ;  /* 0x0019780001307983 */ /* 0x000f280000100a00 */
[----:B------:R-:W4:Y:S04]  /*3a0f0*/  LDL.64 R50, [R1+0x1b80] ;  /* 0x001b800001327983 */ /* 0x000f280000100a00 */
[----:B------:R1:W-:Y:S04]  /*3a100*/  LDGSTS.E [R43+0x1c280], [R52.64], P6 ;  /* 0x1c280000342b7fae */ /* 0x0003e8000b121844 */
[----:B-1----:R-:W4:Y:S04]  /*3a110*/  LDL.64 R52, [R1+0x1b18] ;  /* 0x001b180001347983 */ /* 0x002f280000100a00 */
[----:B------:R1:W-:Y:S04]  /*3a120*/  LDGSTS.E [R43+0x1ca00], [R242.64], P0 ;  /* 0x1ca00000f22b7fae */ /* 0x0003e80008121844 */
[----:B-1----:R-:W4:Y:S01]  /*3a130*/  LDL.64 R242, [R1+0x1b20] ;  /* 0x001b200001f27983 */ /* 0x002f220000100a00 */
[----:B------:R-:W-:-:S03]  /*3a140*/  LOP3.LUT R42, R125, 0x30, RZ, 0x3c, !PT ;  /* 0x000000307d2a7812 */ /* 0x000fc600078e3cff */
[----:B--2---:R1:W-:Y:S04]  /*3a150*/  LDGSTS.E [R43+0x1ca80], [R56.64], P6 ;  /* 0x1ca80000382b7fae */ /* 0x0043e8000b121844 */
[----:B------:R2:W-:Y:S04]  /*3a160*/  LDGSTS.E [R43+0x1d200], [R6.64], P0 ;  /* 0x1d200000062b7fae */ /* 0x0005e80008121844 */
[----:B------:R2:W-:Y:S04]  /*3a170*/  LDGSTS.E [R43+0x1d280], [R8.64], P6 ;  /* 0x1d280000082b7fae */ /* 0x0005e8000b121844 */
[----:B-1----:R-:W3:Y:S04]  /*3a180*/  LDL.64 R56, [R1+0x1ba8] ;  /* 0x001ba80001387983 */ /* 0x002ee80000100a00 */
[----:B------:R1:W-:Y:S04]  /*3a190*/  LDGSTS.E [R43+0x1da00], [R10.64], P0 ;  /* 0x1da000000a2b7fae */ /* 0x0003e80008121844 */
[----:B--2---:R-:W2:Y:S04]  /*3a1a0*/  LDL.64 R6, [R1+0xe18] ;  /* 0x000e180001067983 */ /* 0x004ea80000100a00 */
[----:B------:R-:W2:Y:S04]  /*3a1b0*/  LDL.64 R8, [R1+0x1bf0] ;  /* 0x001bf00001087983 */ /* 0x000ea80000100a00 */
[----:B-1----:R-:W2:Y:S04]  /*3a1c0*/  LDL.64 R10, [R1+0xe48] ;  /* 0x000e4800010a7983 */ /* 0x002ea80000100a00 */
[----:B----4-:R1:W-:Y:S04]  /*3a1d0*/  LDGSTS.E [R43+0x1da80], [R244.64], P6 ;  /* 0x1da80000f42b7fae */ /* 0x0103e8000b121844 */
[----:B-1----:R-:W4:Y:S04]  /*3a1e0*/  LDL.64 R244, [R1+0xbe8] ;  /* 0x000be80001f47983 */ /* 0x002f280000100a00 */
        /* <DEDUP_REMOVED lines=31> */
[----:B------:R-:W2:Y:S04]  /*3a3e0*/  LDL.64 R26, [R1+0x1be8] ;  /* 0x001be800011a7983 */ /* 0x000ea80000100a00 */
[----:B------:R-:W2:Y:S04]  /*3a3f0*/  LDL.64 R28, [R1+0x1c68] ;  /* 0x001c6800011c7983 */ /* 0x000ea80000100a00 */
        /* <DEDUP_REMOVED lines=12> */
[----:B-1----:R-:W3:Y:S04]  /*3a4c0*/  LDL.64 R56, [R1+0xe28] ;  /* 0x000e280001387983 */ /* 0x002ee80000100a00 */
[----:B----4-:R1:W-:Y:S04]  /*3a4d0*/  LDGSTS.E [R42+0x3b80], [R244.64], P6 ;  /* 0x03b80000f42a7fae */ /* 0x0103e8000b121844 */
[----:B-1----:R-:W4:Y:S04]  /*3a4e0*/  LDL.64 R244, [R1+0x1c00] ;  /* 0x001c000001f47983 */ /* 0x002f280000100a00 */
[----:B--2---:R1:W-:Y:S04]  /*3a4f0*/  LDGSTS.E [R42+0x4300], [R54.64], P0 ;  /* 0x04300000362a7fae */ /* 0x0043e80008121844 */
        /* <DEDUP_REMOVED lines=9> */
[----:B---3--:R1:W-:Y:S04]  /*3a590*/  LDGSTS.E [R42+0x5380], [R56.64], P6 ;  /* 0x05380000382a7fae */ /* 0x0083e8000b121844 */
        /* <DEDUP_REMOVED lines=13> */
[----:B--2---:R2:W-:Y:S04]  /*3a670*/  LDGSTS.E [R42+0x8380], [R54.64], P6 ;  /* 0x08380000362a7fae */ /* 0x0045e8000b121844 */
        /* <DEDUP_REMOVED lines=8> */
[----:B--2---:R-:W2:Y:S04]  /*3a700*/  LDL.64 R54, [R1+0x1ee0] ;  /* 0x001ee00001367983 */ /* 0x004ea80000100a00 */
        /* <DEDUP_REMOVED lines=28> */
[----:B------:R1:W-:Y:S04]  /*3a8d0*/  LDGSTS.E [R42+0xbb80], [R244.64], P6 ;  /* 0x0bb80000f42a7fae */ /* 0x0003e8000b121844 */
[----:B-1----:R-:W3:Y:S04]  /*3a8e0*/  LDL.64 R244, [R1+0x1fd8] ;  /* 0x001fd80001f47983 */ /* 0x002ee80000100a00 */
[----:B--2---:R1:W-:Y:S04]  /*3a8f0*/  LDGSTS.E [R42+0xc300], [R54.64], P0 ;  /* 0x0c300000362a7fae */ /* 0x0043e80008121844 */
[----:B------:R2:W-:Y:S04]  /*3a900*/  LDGSTS.E [R42+0xc380], [R4.64], P6 ;  /* 0x0c380000042a7fae */ /* 0x0005e8000b121844 */
[----:B------:R2:W-:Y:S04]  /*3a910*/  LDGSTS.E [R42+0xcb00], [R6.64], P0 ;  /* 0x0cb00000062a7fae */ /* 0x0005e80008121844 */
[----:B------:R4:W-:Y:S04]  /*3a920*/  LDGSTS.E [R42+0xcb80], [R8.64], P6 ;  /* 0x0cb80000082a7fae */ /* 0x0009e8000b121844 */
[----:B-1----:R-:W3:Y:S04]  /*3a930*/  LDL.64 R54, [R1+0x2030] ;  /* 0x0020300001367983 */ /* 0x002ee80000100a00 */
[----:B--2---:R-:W2:Y:S04]  /*3a940*/  LDL.64 R4, [R1+0x1fb8] ;  /* 0x001fb80001047983 */ /* 0x004ea80000100a00 */
[----:B------:R-:W2:Y:S04]  /*3a950*/  LDL.64 R6, [R1+0x1e58] ;  /* 0x001e580001067983 */ /* 0x000ea80000100a00 */
[----:B----4-:R1:W-:Y:S04]  /*3a960*/  LDGSTS.E [R42+0xd300], [R242.64], P0 ;  /* 0x0d300000f22a7fae */ /* 0x0103e80008121844 */
[----:B------:R-:W4:Y:S04]  /*3a970*/  LDL.64 R8, [R1+0x1fb0] ;  /* 0x001fb00001087983 */ /* 0x000f280000100a00 */
[----:B-1----:R-:W2:Y:S04]  /*3a980*/  LDL.64 R242, [R1+0x1210] ;  /* 0x0012100001f27983 */ /* 0x002ea80000100a00 */
[----:B---3--:R1:W-:Y:S04]  /*3a990*/  LDGSTS.E [R42+0xd380], [R56.64], P6 ;  /* 0x0d380000382a7fae */ /* 0x0083e8000b121844 */
        /* <DEDUP_REMOVED lines=12> */
[----:B------:R1:W-:Y:S04]  /*3aa60*/  LDGSTS.E [R42+0x10300], [R244.64], P0 ;  /* 0x10300000f42a7fae */ /* 0x0003e80008121844 */
        /* <DEDUP_REMOVED lines=24> */
[----:B--2---:R1:W-:Y:S04]  /*3abf0*/  LDGSTS.E [R42+0x13380], [R242.64], P6 ;  /* 0x13380000f22a7fae */ /* 0x0043e8000b121844 */
        /* <DEDUP_REMOVED lines=11> */
[----:B----4-:R1:W-:Y:S04]  /*3acb0*/  LDGSTS.E [R42+0x13b00], [R56.64], P0 ;  /* 0x13b00000382a7fae */ /* 0x0103e80008121844 */
[----:B-1----:R-:W4:Y:S04]  /*3acc0*/  LDL.64 R56, [R1+0x1150] ;  /* 0x0011500001387983 */ /* 0x002f280000100a00 */
[----:B---3--:R1:W-:Y:S04]  /*3acd0*/  LDGSTS.E [R42+0x13b80], [R244.64], P6 ;  /* 0x13b80000f42a7fae */ /* 0x0083e8000b121844 */
[----:B------:R3:W-:Y:S04]  /*3ace0*/  LDGSTS.E [R42+0x14300], [R4.64], P0 ;  /* 0x14300000042a7fae */ /* 0x0007e80008121844 */
[----:B------:R3:W-:Y:S04]  /*3acf0*/  LDGSTS.E [R42+0x14380], [R6.64], P6 ;  /* 0x14380000062a7fae */ /* 0x0007e8000b121844 */
[----:B-1----:R-:W4:Y:S04]  /*3ad00*/  LDL.64 R244, [R1+0x1e90] ;  /* 0x001e900001f47983 */ /* 0x002f280000100a00 */
[----:B------:R1:W-:Y:S04]  /*3ad10*/  LDGSTS.E [R42+0x14b00], [R8.64], P0 ;  /* 0x14b00000082a7fae */ /* 0x0003e80008121844 */
[----:B---3--:R-:W3:Y:S04]  /*3ad20*/  LDL.64 R4, [R1+0x1eb0] ;  /* 0x001eb00001047983 */ /* 0x008ee80000100a00 */
[----:B------:R-:W3:Y:S04]  /*3ad30*/  LDL.64 R6, [R1+0x1f80] ;  /* 0x001f800001067983 */ /* 0x000ee80000100a00 */
[----:B-1----:R-:W3:Y:S04]  /*3ad40*/  LDL.64 R8, [R1+0x1ec0] ;  /* 0x001ec00001087983 */ /* 0x002ee80000100a00 */
[----:B------:R1:W-:Y:S04]  /*3ad50*/  LDGSTS.E [R42+0x14b80], [R54.64], P6 ;  /* 0x14b80000362a7fae */ /* 0x0003e8000b121844 */
[----:B-1----:R-:W3:Y:S04]  /*3ad60*/  LDL.64 R54, [R1+0x1f90] ;  /* 0x001f900001367983 */ /* 0x002ee80000100a00 */
        /* <DEDUP_REMOVED lines=49> */
[----:B-1----:R-:W4:Y:S04]  /*3b080*/  LDL.64 R54, [R1+0x18a8] ;  /* 0x0018a80001367983 */ /* 0x002f280000100a00 */
[----:B------:R1:W-:Y:S04]  /*3b090*/  LDGSTS.E [R42+0x1b380], [R242.64], P6 ;  /* 0x1b380000f22a7fae */ /* 0x0003e8000b121844 */
[----:B-1----:R-:W4:Y:S04]  /*3b0a0*/  LDL.64 R242, [R1+0x1f68] ;  /* 0x001f680001f27983 */ /* 0x002f280000100a00 */
[----:B--2---:R1:W-:Y:S04]  /*3b0b0*/  LDGSTS.E [R42+0x1bb00], [R56.64], P0 ;  /* 0x1bb00000382a7fae */ /* 0x0043e80008121844 */
[----:B------:R2:W-:Y:S04]  /*3b0c0*/  LDGSTS.E [R42+0x1bb80], [R4.64], P6 ;  /* 0x1bb80000042a7fae */ /* 0x0005e8000b121844 */
[----:B------:R2:W-:Y:S04]  /*3b0d0*/  LDGSTS.E [R42+0x1c300], [R6.64], P0 ;  /* 0x1c300000062a7fae */ /* 0x0005e80008121844 */
[----:B-1----:R-:W3:Y:S04]  /*3b0e0*/  LDL.64 R56, [R1+0x20a0] ;  /* 0x0020a00001387983 */ /* 0x002ee80000100a00 */
[----:B------:R1:W-:Y:S04]  /*3b0f0*/  LDGSTS.E [R42+0x1c380], [R8.64], P6 ;  /* 0x1c380000082a7fae */ /* 0x0003e8000b121844 */
[----:B------:R-:W4:Y:S04]  /*3b100*/  S2R R43, SR_TID.X ;  /* 0x00000000002b7919 */ /* 0x000f280000002100 */
[----:B--2---:R-:W2:Y:S04]  /*3b110*/  LDL.64 R4, [R1+0x20c0] ;  /* 0x0020c00001047983 */ /* 0x004ea80000100a00 */
[----:B------:R-:W2:Y:S04]  /*3b120*/  LDL.64 R6, [R1+0x1920] ;  /* 0x0019200001067983 */ /* 0x000ea80000100a00 */
[----:B-1----:R-:W2:Y:S04]  /*3b130*/  LDL.64 R8, [R1+0x1938] ;  /* 0x0019380001087983 */ /* 0x002ea80000100a00 */
        /* <DEDUP_REMOVED lines=12> */
[----:B------:R1:W-:Y:S01]  /*3b200*/  LDGSTS.E [R42+0x1f380], [R30.64], P6 ;  /* 0x1f3800001e2a7fae */ /* 0x0003e2000b121844 */
[----:B------:R-:W-:-:S03]  /*3b210*/  LOP3.LUT R43, R43, 0x1f, RZ, 0xc0, !PT ;  /* 0x0000001f2b2b7812 */ /* 0x000fc600078ec0ff */
        /* <DEDUP_REMOVED lines=11> */
[----:B------:R1:W-:Y:S01]  /*3b2d0*/  LDGSTS.E [R42+0x1fb00], [R242.64], P0 ;  /* 0x1fb00000f22a7fae */ /* 0x0003e20008121844 */
[----:B------:R-:W-:-:S03]  /*3b2e0*/  IMAD.SHL.U32 R43, R43, 0x4, RZ ;  /* 0x000000042b2b7824 */ /* 0x000fc600078e00ff */
[----:B------:R1:W-:Y:S04]  /*3b2f0*/  LDGSTS.E [R42+0x1fb80], [R32.64], P6 ;  /* 0x1fb80000202a7fae */ /* 0x0003e8000b121844 */
[----:B-1----:R-:W4:Y:S01]  /*3b300*/  LDL.64 R242, [R1+0x20b0] ;  /* 0x0020b00001f27983 */ /* 0x002f220000100a00 */
[----:B------:R-:W-:-:S03]  /*3b310*/  LOP3.LUT R43, R43, 0x40, RZ, 0x3c, !PT ;  /* 0x000000402b2b7812 */ /* 0x000fc600078e3cff */
[----:B------:R-:W4:Y:S04]  /*3b320*/  LDL.64 R32, [R1+0x21a8] ;  /* 0x0021a80001207983 */ /* 0x000f280000100a00 */
        /* <DEDUP_REMOVED lines=29> */
[----:B----4-:R-:W4:Y:S04]  /*3b500*/  LDL.64 R2, [R1+0x2250] ;  /* 0x0022500001027983 */ /* 0x010f280000100a00 */
[----:B------:R-:W4:Y:S04]  /*3b510*/  LDL.64 R4, [R1+0x1c28] ;  /* 0x001c280001047983 */ /* 0x000f280000100a00 */
[----:B-1----:R-:W4:Y:S04]  /*3b520*/  LDL.64 R6, [R1+0x2260] ;  /* 0x0022600001067983 */ /* 0x002f280000100a00 */
        /* <DEDUP_REMOVED lines=115> */
[----:B-1----:R-:W4:Y:S04]  /*3bc60*/  LDL.64 R242, [R1+0x1d30] ;  /* 0x001d300001f27983 */ /* 0x002f280000100a00 */
        /* <DEDUP_REMOVED lines=67> */
[----:B----4-:R-:W4:Y:S01]  /*3c0a0*/  LDL.64 R4, [R1+0x2098] ;  /* 0x0020980001047983 */ /* 0x010f220000100a00 */
[----:B------:R-:W-:-:S03]  /*3c0b0*/  LOP3.LUT R240, R240, 0x1f, RZ, 0xc0, !PT ;  /* 0x0000001ff0f07812 */ /* 0x000fc600078ec0ff */
        /* <DEDUP_REMOVED lines=61> */
[----:B---3--:R-:W3:Y:S04]  /*3c490*/  LDL.64 R4, [R1+0x2c30] ;  /* 0x002c300001047983 */ /* 0x008ee80000100a00 */
[----:B------:R-:W3:Y:S04]  /*3c4a0*/  LDL.64 R6, [R1+0x2498] ;  /* 0x0024980001067983 */ /* 0x000ee80000100a00 */
[----:B--2---:R1:W-:Y:S04]  /*3c4b0*/  LDGSTS.E [R252+0x2d80], [R8.64], P6 ;  /* 0x02d8000008fc7fae */ /* 0x0043e8000b121844 */
        /* <DEDUP_REMOVED lines=122> */
[----:B----4-:R-:W4:Y:S04]  /*3cc60*/  LDL.64 R4, [R1+0x2fc8] ;  /* 0x002fc80001047983 */ /* 0x010f280000100a00 */
[----:B------:R-:W4:Y:S04]  /*3cc70*/  LDL.64 R6, [R1+0x2a48] ;  /* 0x002a480001067983 */ /* 0x000f280000100a00 */
[----:B-1----:R-:W4:Y:S04]  /*3cc80*/  LDL.64 R8, [R1+0x2fb0] ;  /* 0x002fb00001087983 */ /* 0x002f280000100a00 */
        /* <DEDUP_REMOVED lines=40> */
[----:B---3--:R-:W3:Y:S04]  /*3cf10*/  LDL.64 R34, [R1+0x2f10] ;  /* 0x002f100001227983 */ /* 0x008ee80000100a00 */
[----:B-1----:R-:W2:Y:S04]  /*3cf20*/  LDL.64 R242, [R1+0x2a30] ;  /* 0x002a300001f27983 */ /* 0x002ea80000100a00 */
        /* <DEDUP_REMOVED lines=16> */
[----:B------:R1:W-:Y:S01]  /*3d030*/  LDGSTS.E [R252+0x1a500], [R8.64], P0 ;  /* 0x1a50000008fc7fae */ /* 0x0003e20008121844 */
[----:B------:R-:W-:-:S03]  /*3d040*/  IMAD.SHL.U32 R240, R240, 0x4, RZ ;  /* 0x00000004f0f07824 */ /* 0x000fc600078e00ff */
        /* <DEDUP_REMOVED lines=18> */
[----:B------:R1:W-:Y:S01]  /*3d170*/  LDGSTS.E [R252+0x1dd80], [R36.64], P6 ;  /* 0x1dd8000024fc7fae */ /* 0x0003e2000b121844 */
[----:B------:R-:W-:-:S03]  /*3d180*/  LOP3.LUT R240, R240, 0x60, RZ, 0x3c, !PT ;  /* 0x00000060f0f07812 */ /* 0x000fc600078e3cff */
        /* <DEDUP_REMOVED lines=21> */
[----:B---3--:R-:W3:Y:S04]  /*3d2e0*/  LDL.64 R34, [R1+0x21c8] ;  /* 0x0021c80001227983 */ /* 0x008ee80000100a00 */
        /* <DEDUP_REMOVED lines=12> */
[----:B------:R1:W-:Y:S04]  /*3d3b0*/  LDGSTS.E [R240+0xe00], [R244.64], P0 ;  /* 0x00e00000f4f07fae */ /* 0x0003e80008121844 */
[----:B-1----:R-:W2:Y:S04]  /*3d3c0*/  LDL.64 R244, [R1+0x2088] ;  /* 0x0020880001f47983 */ /* 0x002ea80000100a00 */
        /* <DEDUP_REMOVED lines=122> */
[----:B----4-:R-:W4:Y:S04]  /*3db70*/  LDL.64 R56, [R1+0x3020] ;  /* 0x0030200001387983 */ /* 0x010f280000100a00 */
[----:B-1----:R-:W3:Y:S04]  /*3db80*/  LDL.64 R244, [R1+0x26b0] ;  /* 0x0026b00001f47983 */ /* 0x002ee80000100a00 */
        /* <DEDUP_REMOVED lines=36> */
[----:B---3--:R-:W3:Y:S04]  /*3ddd0*/  LDL.64 R8, [R1+0x2fc0] ;  /* 0x002fc00001087983 */ /* 0x008ee80000100a00 */
[----:B----4-:R-:W4:Y:S04]  /*3dde0*/  LDL.64 R56, [R1+0x2a88] ;  /* 0x002a880001387983 */ /* 0x010f280000100a00 */
        /* <DEDUP_REMOVED lines=25> */
[----:B-1----:R-:W4:Y:S04]  /*3df80*/  LDL.64 R244, [R1+0x2ec8] ;  /* 0x002ec80001f47983 */ /* 0x002f280000100a00 */
[----:B----4-:R1:W-:Y:S04]  /*3df90*/  LDGSTS.E [R240+0x18680], [R56.64], P6 ;  /* 0x1868000038f07fae */ /* 0x0103e8000b121844 */
[----:B------:R4:W-:Y:S04]  /*3dfa0*/  LDGSTS.E [R240+0x18e00], [R2.64], P0 ;  /* 0x18e0000002f07fae */ /* 0x0009e80008121844 */
[----:B------:R3:W-:Y:S04]  /*3dfb0*/  LDGSTS.E [R240+0x18e80], [R4.64], P6 ;  /* 0x18e8000004f07fae */ /* 0x0007e8000b121844 */
[----:B-1----:R-:W2:Y:S04]  /*3dfc0*/  LDL.LU.64 R56, [R1+0x5448] ;  /* 0x0054480001387983 */ /* 0x002ea80000300a00 */
        /* <DEDUP_REMOVED lines=55> */
[----:B------:R1:W-:Y:S04]  /*3e340*/  LDGSTS.E [R240+0x1fe80], [R246.64], P6 ;  /* 0x1fe80000f6f07fae */ /* 0x0003e8000b121844 */
[----:B------:R-:W3:Y:S04]  /*3e350*/  LDL.64 R54, [R1+0x2e10] ;  /* 0x002e100001367983 */ /* 0x000ee80000100a00 */
[----:B-1----:R-:W3:Y:S04]  /*3e360*/  LDL.64 R246, [R1+0x27a8] ;  /* 0x0027a80001f67983 */ /* 0x002ee80000100a00 */
[----:B--2---:R1:W-:Y:S04]  /*3e370*/  LDGSTS.E [R142+0x700], [R242.64], P0 ;  /* 0x00700000f28e7fae */ /* 0x0043e80008121844 */
[----:B-1----:R-:W2:Y:S04]  /*3e380*/  LDL.64 R242, [R1+0x2e18] ;  /* 0x002e180001f27983 */ /* 0x002ea80000100a00 */
[----:B----4-:R1:W-:Y:S04]  /*3e390*/  LDGSTS.E [R142+0x780], [R2.64], P6 ;  /* 0x00780000028e7fae */ /* 0x0103e8000b121844 */
[----:B------:R4:W-:Y:S04]  /*3e3a0*/  LDGSTS.E [R142+0xf00], [R4.64], P0 ;  /* 0x00f00000048e7fae */ /* 0x0009e80008121844 */
[----:B-1----:R-:W2:Y:S04]  /*3e3b0*/  LDL.64 R2, [R1+0x2e20] ;  /* 0x002e200001027983 */ /* 0x002ea80000100a00 */
[----:B----4-:R-:W4:Y:S04]  /*3e3c0*/  LDL.64 R4, [R1+0x2870] ;  /* 0x0028700001047983 */ /* 0x010f280000100a00 */
        /* <DEDUP_REMOVED lines=28> */
[----:B---3--:R-:W2:Y:S04]  /*3e590*/  LDL.64 R6, [R1+0x2878] ;  /* 0x0028780001067983 */ /* 0x008ea80000100a00 */
[----:B------:R-:W2:Y:S04]  /*3e5a0*/  LDL.64 R8, [R1+0x2e30] ;  /* 0x002e300001087983 */ /* 0x000ea80000100a00 */
[----:B--2---:R2:W-:Y:S04]  /*3e5b0*/  LDGSTS.E [R142+0x7f00], [R242.64], P0 ;  /* 0x07f00000f28e7fae */ /* 0x0045e80008121844 */
[----:B-1----:R-:W2:Y:S04]  /*3e5c0*/  LDL.64 R10, [R1+0x2880] ;  /* 0x00288000010a7983 */ /* 0x002ea80000100a00 */
[----:B------:R-:W2:Y:S04]  /*3e5d0*/  LDL.64 R12, [R1+0x2e38] ;  /* 0x002e3800010c7983 */ /* 0x000ea80000100a00 */
        /* <DEDUP_REMOVED lines=26> */
[----:B-1----:R-:W3:Y:S04]  /*3e780*/  LDL.64 R244, [R1+0x2908] ;  /* 0x0029080001f47983 */ /* 0x002ee80000100a00 */
[----:B----4-:R-:W4:Y:S04]  /*3e790*/  LDL.64 R2, [R1+0x2ea0] ;  /* 0x002ea00001027983 */ /* 0x010f280000100a00 */
        /* <DEDUP_REMOVED lines=61> */
[----:B-1----:R-:W4:Y:S04]  /*3eb70*/  LDL.LU.64 R54, [R1+0x5440] ;  /* 0x0054400001367983 */ /* 0x002f280000300a00 */
[----:B--2---:R-:W2:Y:S04]  /*3eb80*/  LDL.64 R2, [R1+0x2960] ;  /* 0x0029600001027983 */ /* 0x004ea80000100a00 */
        /* <DEDUP_REMOVED lines=27> */
[----:B-1----:R-:W2:Y:S04]  /*3ed40*/  LDL.64 R244, [R1+0x3018] ;  /* 0x0030180001f47983 */ /* 0x002ea80000100a00 */
[----:B---3--:R-:W3:Y:S04]  /*3ed50*/  LDL.64 R52, [R1+0x2a98] ;  /* 0x002a980001347983 */ /* 0x008ee80000100a00 */
[----:B------:R-:W3:Y:S04]  /*3ed60*/  LDL.64 R50, [R1+0x2a80] ;  /* 0x002a800001327983 */ /* 0x000ee80000100a00 */
[----:B----4-:R1:W-:Y:S04]  /*3ed70*/  LDGSTS.E [R142+0x17700], [R242.64], P0 ;  /* 0x17700000f28e7fae */ /* 0x0103e80008121844 */
[----:B------:R4:W-:Y:S04]  /*3ed80*/  LDGSTS.E [R142+0x17780], [R250.64], P6 ;  /* 0x17780000fa8e7fae */ /* 0x0009e8000b121844 */
[----:B------:R-:W3:Y:S04]  /*3ed90*/  LDL.64 R48, [R1+0x2fe8] ;  /* 0x002fe80001307983 */ /* 0x000ee80000100a00 */
[----:B------:R-:W3:Y:S04]  /*3eda0*/  LDL.64 R46, [R1+0x2a68] ;  /* 0x002a6800012e7983 */ /* 0x000ee80000100a00 */
[----:B----4-:R-:W4:Y:S04]  /*3edb0*/  LDL.64 R250, [R1+0x3000] ;  /* 0x0030000001fa7983 */ /* 0x010f280000100a00 */
        /* <DEDUP_REMOVED lines=22> */
[----:B-1----:R-:W4:Y:S04]  /*3ef20*/  LDL.64 R242, [R1+0x2948] ;  /* 0x0029480001f27983 */ /* 0x002f280000100a00 */
[----:B--2---:R1:W-:Y:S04]  /*3ef30*/  LDGSTS.E [R142+0x17f00], [R244.64], P0 ;  /* 0x17f00000f48e7fae */ /* 0x0043e80008121844 */
[----:B---3--:R2:W-:Y:S04]  /*3ef40*/  LDGSTS.E [R142+0x17f80], [R52.64], P6 ;  /* 0x17f80000348e7fae */ /* 0x0085e8000b121844 */
[----:B-1----:R-:W3:Y:S04]  /*3ef50*/  LDL.64 R244, [R1+0x30e0] ;  /* 0x0030e00001f47983 */ /* 0x002ee80000100a00 */
[----:B--2---:R-:W2:Y:S04]  /*3ef60*/  LDL.LU.64 R52, [R1+0x5438] ;  /* 0x0054380001347983 */ /* 0x004ea80000300a00 */
        /* <DEDUP_REMOVED lines=29> */
[----:B----4-:R-:W4:Y:S04]  /*3f140*/  LDL.LU.64 R50, [R1+0x5430] ;  /* 0x0054300001327983 */ /* 0x010f280000300a00 */
[----:B------:R-:W4:Y:S04]  /*3f150*/  LDL.LU.64 R48, [R1+0x5428] ;  /* 0x0054280001307983 */ /* 0x000f280000300a00 */
[----:B-1----:R-:W4:Y:S04]  /*3f160*/  LDL.LU.64 R46, [R1+0x5420] ;  /* 0x00542000012e7983 */ /* 0x002f280000300a00 */
[----:B------:R-:W4:Y:S04]  /*3f170*/  LDL.LU.64 R44, [R1+0x5418] ;  /* 0x00541800012c7983 */ /* 0x000f280000300a00 */
[----:B------:R-:W4:Y:S04]  /*3f180*/  LDL.LU.64 R42, [R1+0x5410] ;  /* 0x00541000012a7983 */ /* 0x000f280000300a00 */
[----:B------:R-:W4:Y:S01]  /*3f190*/  LDL.LU.64 R40, [R1+0x5408] ;  /* 0x0054080001287983 */ /* 0x000f220000300a00 */
[----:B------:R-:W-:-:S03]  /*3f1a0*/  MOV R240, c[0x0][0x188] ;  /* 0x0000620000f07a02 */ /* 0x000fc60000000f00 */
[----:B------:R-:W4:Y:S04]  /*3f1b0*/  LDL.LU.64 R38, [R1+0x5400] ;  /* 0x0054000001267983 */ /* 0x000f280000300a00 */
[----:B------:R-:W4:Y:S04]  /*3f1c0*/  LDL.LU.64 R36, [R1+0x53f8] ;  /* 0x0053f80001247983 */ /* 0x000f280000300a00 */
[----:B------:R-:W4:Y:S04]  /*3f1d0*/  LDL.LU.64 R34, [R1+0x53f0] ;  /* 0x0053f00001227983 */ /* 0x000f280000300a00 */
[----:B------:R-:W4:Y:S04]  /*3f1e0*/  LDL.LU.64 R32, [R1+0x53e8] ;  /* 0x0053e80001207983 */ /* 0x000f280000300a00 */
[----:B------:R-:W4:Y:S01]  /*3f1f0*/  LDL.LU.64 R30, [R1+0x53e0] ;  /* 0x0053e000011e7983 */ /* 0x000f220000300a00 */
[----:B------:R-:W-:-:S03]  /*3f200*/  IMAD.SHL.U32 R252, R240, 0x40, RZ ;  /* 0x00000040f0fc7824 */ /* 0x000fc600078e00ff */
[----:B------:R-:W4:Y:S04]  /*3f210*/  LDL.LU.64 R28, [R1+0x53d8] ;  /* 0x0053d800011c7983 */ /* 0x000f280000300a00 */
[----:B------:R-:W4:Y:S04]  /*3f220*/  LDL.LU.64 R26, [R1+0x53d0] ;  /* 0x0053d000011a7983 */ /* 0x000f280000300a00 */
[----:B------:R-:W4:Y:S04]  /*3f230*/  LDL.LU.64 R24, [R1+0x53c8] ;  /* 0x0053c80001187983 */ /* 0x000f280000300a00 */
[----:B------:R-:W4:Y:S01]  /*3f240*/  LDL.LU.64 R22, [R1+0x53c0] ;  /* 0x0053c00001167983 */ /* 0x000f220000300a00 */
[----:B------:R-:W-:-:S03]  /*3f250*/  IMAD.WIDE R238, R252, 0x4, R238 ;  /* 0x00000004fcee7825 */ /* 0x000fc600078e02ee */
[----:B------:R-:W4:Y:S01]  /*3f260*/  LDL.LU.64 R20, [R1+0x53b8] ;  /* 0x0053b80001147983 */ /* 0x000f220000300a00 */
[----:B------:R-:W-:-:S03]  /*3f270*/  IMAD.WIDE R236, R252, 0x4, R236 ;  /* 0x00000004fcec7825 */ /* 0x000fc600078e02ec */
[----:B------:R-:W4:Y:S01]  /*3f280*/  LDL.LU.64 R18, [R1+0x53b0] ;  /* 0x0053b00001127983 */ /* 0x000f220000300a00 */
[----:B------:R-:W-:-:S03]  /*3f290*/  IMAD.WIDE R234, R252, 0x4, R234 ;  /* 0x00000004fcea7825 */ /* 0x000fc600078e02ea */
[----:B------:R-:W4:Y:S04]  /*3f2a0*/  LDL.LU.64 R16, [R1+0x53a8] ;  /* 0x0053a80001107983 */ /* 0x000f280000300a00 */
[----:B------:R-:W4:Y:S04]  /*3f2b0*/  LDL.LU.64 R14, [R1+0x53a0] ;  /* 0x0053a000010e7983 */ /* 0x000f280000300a00 */
[----:B------:R-:W4:Y:S04]  /*3f2c0*/  LDL.LU.64 R12, [R1+0x5398] ;  /* 0x00539800010c7983 */ /* 0x000f280000300a00 */
[----:B------:R-:W4:Y:S04]  /*3f2d0*/  LDL.LU.64 R10, [R1+0x5390] ;  /* 0x00539000010a7983 */ /* 0x000f280000300a00 */
[----:B------:R-:W4:Y:S04]  /*3f2e0*/  LDL.LU.64 R8, [R1+0x5388] ;  /* 0x0053880001087983 */ /* 0x000f280000300a00 */
[----:B------:R-:W4:Y:S01]  /*3f2f0*/  LDL.LU.64 R6, [R1+0x5380] ;  /* 0x0053800001067983 */ /* 0x000f220000300a00 */
[----:B------:R-:W-:-:S03]  /*3f300*/  IMAD.WIDE R246, R252, 0x4, R226 ;  /* 0x00000004fcf67825 */ /* 0x000fc600078e02e2 */
[----:B------:R-:W4:Y:S04]  /*3f310*/  LDL.LU.64 R4, [R1+0x5378] ;  /* 0x0053780001047983 */ /* 0x000f280000300a00 */
[----:B------:R-:W4:Y:S01]  /*3f320*/  LDL.LU.64 R2, [R1+0x5370] ;  /* 0x0053700001027983 */ /* 0x000f220000300a00 */
[----:B------:R-:W-:-:S03]  /*3f330*/  IMAD.WIDE R242, R252, 0x4, R220 ;  /* 0x00000004fcf27825 */ /* 0x000fc600078e02dc */
[----:B------:R1:W-:Y:S04]  /*3f340*/  STL.64 [R1+0x18], R238 ;  /* 0x000018ee01007387 */ /* 0x0003e80000100a00 */
[----:B------:R1:W-:Y:S04]  /*3f350*/  STL.64 [R1+0x10], R236 ;  /* 0x000010ec01007387 */ /* 0x0003e80000100a00 */
[----:B------:R1:W-:Y:S01]  /*3f360*/  STL.64 [R1+0x8], R234 ;  /* 0x000008ea01007387 */ /* 0x0003e20000100a00 */
[----:B------:R-:W-:-:S04]  /*3f370*/  IMAD.WIDE R226, R252, 0x4, R204 ;  /* 0x00000004fce27825 */ /* 0x000fc800078e02cc */
[----:B------:R-:W-:Y:S01]  /*3f380*/  IMAD.WIDE R220, R252, 0x4, R198 ;  /* 0x00000004fcdc7825 */ /* 0x000fe200078e02c6 */
[----:B---3--:R3:W-:Y:S04]  /*3f390*/  LDGSTS.E [R142+0x1f700], [R244.64], P0 ;  /* 0x1f700000f48e7fae */ /* 0x0087e80008121844 */
[----:B------:R1:W-:Y:S04]  /*3f3a0*/  LDGSTS.E [R142+0x1f780], [R248.64], P6 ;  /* 0x1f780000f88e7fae */ /* 0x0003e8000b121844 */
[----:B--2---:R2:W-:Y:S04]  /*3f3b0*/  LDGSTS.E [R142+0x1ff00], [R250.64], P0 ;  /* 0x1ff00000fa8e7fae */ /* 0x0045e80008121844 */
[----:B------:R1:W-:Y:S04]  /*3f3c0*/  LDGSTS.E [R142+0x1ff80], [R224.64], P6 ;  /* 0x1ff80000e08e7fae */ /* 0x0003e8000b121844 */
[----:B------:R-:W0:Y:S04]  /*3f3d0*/  LDGDEPBAR ;  /* 0x00000000000079af */ /* 0x000e280000000000 */
[----:B------:R-:W-:Y:S01]  /*3f3e0*/  BAR.SYNC.DEFER_BLOCKING 0x0 ;  /* 0x0000000000007b1d */ /* 0x000fe20000010000 */
[----:B------:R-:W-:-:S02]  /*3f3f0*/  ISETP.GE.U32.AND P0, PT, R0, 0x7fffff6c, PT ;  /* 0x7fffff6c0000780c */ /* 0x000fc40003f06070 */
[----:B------:R-:W-:Y:S01]  /*3f400*/  ISETP.GE.U32.AND P6, PT, R124, 0x7fffff68, PT ;  /* 0x7fffff687c00780c */ /* 0x000fe20003fc6070 */
[C---:B-1----:R-:W-:Y:S01]  /*3f410*/  IMAD.WIDE R224, R252.reuse, 0x4, R232 ;  /* 0x00000004fce07825 */ /* 0x042fe200078e02e8 */
[C---:B------:R-:W-:Y:S02]  /*3f420*/  IADD3 R124, R241.reuse, -0x5d, RZ ;  /* 0xffffffa3f17c7810 */ /* 0x040fe40007ffe0ff */
[----:B------:R-:W-:Y:S01]  /*3f430*/  IADD3 R0, R241, -0x61, RZ ;  /* 0xffffff9ff1007810 */ /* 0x000fe20007ffe0ff */
[C---:B--2---:R-:W-:Y:S01]  /*3f440*/  IMAD.WIDE R250, R252.reuse, 0x4, R230 ;  /* 0x00000004fcfa7825 */ /* 0x044fe200078e02e6 */
[----:B------:R1:W-:Y:S03]  /*3f450*/  STL.64 [R1], R224 ;  /* 0x000000e001007387 */ /* 0x0003e60000100a00 */
[C---:B------:R-:W-:Y:S01]  /*3f460*/  IMAD.WIDE R248, R252.reuse, 0x4, R228 ;  /* 0x00000004fcf87825 */ /* 0x040fe200078e02e4 */
[----:B------:R2:W-:Y:S03]  /*3f470*/  STL.64 [R1+0x52b0], R250 ;  /* 0x0052b0fa01007387 */ /* 0x0005e60000100a00 */
[----:B---3--:R-:W-:Y:S01]  /*3f480*/  IMAD.WIDE R244, R252, 0x4, R222 ;  /* 0x00000004fcf47825 */ /* 0x008fe200078e02de */
[----:B------:R3:W-:Y:S04]  /*3f490*/  STL.64 [R1+0x52b8], R248 ;  /* 0x0052b8f801007387 */ /* 0x0007e80000100a00 */
[----:B------:R-:W-:Y:S01]  /*3f4a0*/  @!PT LDS RZ, [RZ] ;  /* 0x00000000fffff984 */ /* 0x000fe20000000800 */
[----:B------:R-:W-:Y:S01]  /*3f4b0*/  @!PT LDS RZ, [RZ] ;  /* 0x00000000fffff984 */ /* 0x000fe20000000800 */
[----:B------:R-:W-:Y:S01]  /*3f4c0*/  @!PT LDS RZ, [RZ] ;  /* 0x00000000fffff984 */ /* 0x000fe20000000800 */
[----:B------:R1:W-:Y:S04]  /*3f4d0*/  LDGSTS.E [R125+0x44000], [R238.64], !P4 ;  /* 0x44000000ee7d7fae */ /* 0x0003e8000e121844 */
[----:B------:R1:W-:Y:S01]  /*3f4e0*/  LDGSTS.E [R125+0x44080], [R236.64], !P4 ;  /* 0x44080000ec7d7fae */ /* 0x0003e2000e121844 */
[----:B------:R-:W-:-:S03]  /*3f4f0*/  ISETP.GE.U32.AND P4, PT, R124, 0x7fffff64, PT ;  /* 0x7fffff647c00780c */ /* 0x000fc60003f86070 */
[----:B------:R1:W-:Y:S01]  /*3f500*/  LDGSTS.E [R125+0x44400], [R234.64], !P2 ;  /* 0x44400000ea7d7fae */ /* 0x0003e2000d121844 */
[----:B------:R-:W-:-:S03]  /*3f510*/  IADD3 R124, R241, -0x65, RZ ;  /* 0xffffff9bf17c7810 */ /* 0x000fc60007ffe0ff */
[----:B------:R2:W-:Y:S01]  /*3f520*/  LDGSTS.E [R125+0x44480], [R224.64], !P2 ;  /* 0x44480000e07d7fae */ /* 0x0005e2000d121844 */
[----:B------:R-:W-:Y:S02]  /*3f530*/  ISETP.GE.U32.AND P2, PT, R0, 0x7fffff60, PT ;  /* 0x7fffff600000780c */ /* 0x000fe40003f46070 */
[----:B------:R-:W-:Y:S01]  /*3f540*/  IADD3 R0, R241, -0x69, RZ ;  /* 0xffffff97f1007810 */ /* 0x000fe20007ffe0ff */
[C---:B------:R-:W-:Y:S01]  /*3f550*/  IMAD.WIDE R240, R252.reuse, 0x4, R218 ;  /* 0x00000004fcf07825 */ /* 0x040fe200078e02da */
[----:B------:R-:W-:Y:S03]  /*3f560*/  STL.64 [R1+0x52c0], R246 ;  /* 0x0052c0f601007387 */ /* 0x000fe60000100a00 */
[C---:B-1----:R-:W-:Y:S01]  /*3f570*/  IMAD.WIDE R238, R252.reuse, 0x4, R216 ;  /* 0x00000004fcee7825 */ /* 0x042fe200078e02d8 */
[----:B------:R-:W-:Y:S03]  /*3f580*/  STL.64 [R1+0x52c8], R244 ;  /* 0x0052c8f401007387 */ /* 0x000fe60000100a00 */
[C---:B------:R-:W-:Y:S01]  /*3f590*/  IMAD.WIDE R236, R252.reuse, 0x4, R214 ;  /* 0x00000004fcec7825 */ /* 0x040fe200078e02d6 */
        /* <DEDUP_REMOVED lines=9> */
[C---:B--2---:R-:W-:Y:S01]  /*3f630*/  IMAD.WIDE R224, R252.reuse, 0x4, R202 ;  /* 0x00000004fce07825 */ /* 0x044fe200078e02ca */
[----:B------:R1:W-:Y:S03]  /*3f640*/  STL.64 [R1+0x52f8], R232 ;  /* 0x0052f8e801007387 */ /* 0x0003e60000100a00 */
        /* <DEDUP_REMOVED lines=9> */
[----:B------:R2:W-:Y:S03]  /*3f6e0*/  STL.64 [R1+0x5320], R222 ;  /* 0x005320de01007387 */ /* 0x0005e60000100a00 */
[C---:B------:R-:W-:Y:S01]  /*3f6f0*/  IMAD.WIDE R210, R252.reuse, 0x4, R188 ;  /* 0x00000004fcd27825 */ /* 0x040fe200078e02bc */
[----:B------:R-:W-:Y:S03]  /*3f700*/  STL.64 [R1+0x5328], R220 ;  /* 0x005328dc01007387 */ /* 0x000fe60000100a00 */
[C---:B------:R-:W-:Y:S01]  /*3f710*/  IMAD.WIDE R208, R252.reuse, 0x4, R186 ;  /* 0x00000004fcd07825 */ /* 0x040fe200078e02ba */
[----:B------:R-:W-:Y:S03]  /*3f720*/  STL.64 [R1+0x5330], R218 ;  /* 0x005330da01007387 */ /* 0x000fe60000100a00 */
[C---:B------:R-:W-:Y:S01]  /*3f730*/  IMAD.WIDE R206, R252.reuse, 0x4, R184 ;  /* 0x00000004fcce7825 */ /* 0x040fe200078e02b8 */
[----:B------:R-:W-:Y:S03]  /*3f740*/  STL.64 [R1+0x5338], R216 ;  /* 0x005338d801007387 */ /* 0x000fe60000100a00 */
[----:B------:R-:W-:Y:S01]  /*3f750*/  IMAD.WIDE R204, R252, 0x4, R182 ;  /* 0x00000004fccc7825 */ /* 0x000fe200078e02b6 */
[----:B------:R-:W-:Y:S04]  /*3f760*/  STL.64 [R1+0x5340], R214 ;  /* 0x005340d601007387 */ /* 0x000fe80000100a00 */
[----:B------:R-:W-:Y:S04]  /*3f770*/  STL.64 [R1+0x5348], R212 ;  /* 0x005348d401007387 */ /* 0x000fe80000100a00 */
[----:B------:R-:W-:Y:S04]  /*3f780*/  STL.64 [R1+0x5350], R210 ;  /* 0x005350d201007387 */ /* 0x000fe80000100a00 */
[----:B------:R-:W-:Y:S04]  /*3f790*/  STL.64 [R1+0x5358], R208 ;  /* 0x005358d001007387 */ /* 0x000fe80000100a00 */
[----:B------:R-:W-:Y:S04]  /*3f7a0*/  STL.64 [R1+0x5360], R206 ;  /* 0x005360ce01007387 */ /* 0x000fe80000100a00 */
[----:B------:R-:W-:Y:S04]  /*3f7b0*/  STL.64 [R1+0x5368], R204 ;  /* 0x005368cc01007387 */ /* 0x000fe80000100a00 */
[----:B------:R-:W-:Y:S04]  /*3f7c0*/  STL [R1+0xf00], RZ ;  /* 0x000f00ff01007387 */ /* 0x000fe80000100800 */
        /* <DEDUP_REMOVED lines=627> */
[----:B------:R1:W-:Y:S04]  /*41f00*/  LDGSTS.E [R125+0x44800], [R250.64], !P1 ;  /* 0x44800000fa7d7fae */ /* 0x0003e8000c921844 */
[----:B------:R-:W-:Y:S04]  /*41f10*/  STL [R1+0x4d0], RZ ;  /* 0x0004d0ff01007387 */ /* 0x000fe80000100800 */
[----:B------:R-:W-:Y:S01]  /*41f20*/  STL [R1+0x4d4], RZ ;  /* 0x0004d4ff01007387 */ /* 0x000fe20000100800 */
[----:B-1----:R-:W-:-:S03]  /*41f30*/  IMAD.SHL.U32 R251, R143, 0x4, RZ ;  /* 0x000000048ffb7824 */ /* 0x002fc600078e00ff */
[----:B------:R-:W-:Y:S04]  /*41f40*/  STL [R1+0x4d8], RZ ;  /* 0x0004d8ff01007387 */ /* 0x000fe80000100800 */
[----:B------:R-:W-:Y:S04]  /*41f50*/  STL [R1+0x4dc], RZ ;  /* 0x0004dcff01007387 */ /* 0x000fe80000100800 */
[----:B------:R-:W-:Y:S04]  /*41f60*/  STL [R1+0x4c0], RZ ;  /* 0x0004c0ff01007387 */ /* 0x000fe80000100800 */
[----:B------:R-:W-:Y:S04]  /*41f70*/  STL [R1+0x4c4], RZ ;  /* 0x0004c4ff01007387 */ /* 0x000fe80000100800 */
[----:B------:R3:W-:Y:S04]  /*41f80*/  LDGSTS.E [R251+0x44880], [R248.64], !P1 ;  /* 0x44880000f8fb7fae */ /* 0x0007e8000c921844 */
[----:B------:R-:W-:Y:S01]  /*41f90*/  STL [R1+0x4c8], RZ ;  /* 0x0004c8ff01007387 */ /* 0x000fe20000100800 */
[----:B------:R-:W-:-:S03]  /*41fa0*/  ISETP.GE.U32.AND P1, PT, R124, 0x7fffff5c, PT ;  /* 0x7fffff5c7c00780c */ /* 0x000fc60003f26070 */
[----:B------:R-:W-:Y:S01]  /*41fb0*/  STL [R1+0x4cc], RZ ;  /* 0x0004ccff01007387 */ /* 0x000fe20000100800 */
[----:B---3--:R-:W-:-:S03]  /*41fc0*/  MOV R249, c[0x0][0x180] ;  /* 0x0000600000f97a02 */ /* 0x008fc60000000f00 */
[----:B------:R1:W-:Y:S04]  /*41fd0*/  LDGSTS.E [R251+0x44c00], [R246.64], !P5 ;  /* 0x44c00000f6fb7fae */ /* 0x0003e8000e921844 */
[----:B------:R-:W-:Y:S01]  /*41fe0*/  STL [R1+0x4a0], RZ ;  /* 0x0004a0ff01007387 */ /* 0x000fe20000100800 */
[----:B------:R-:W-:-:S03]  /*41ff0*/  IADD3 R124, R249, -0x6d, RZ ;  /* 0xffffff93f97c7810 */ /* 0x000fc60007ffe0ff */
[----:B------:R1:W-:Y:S04]  /*42000*/  LDGSTS.E [R251+0x44c80], [R244.64], !P5 ;  /* 0x44c80000f4fb7fae */ /* 0x0003e8000e921844 */
[----:B------:R-:W-:Y:S01]  /*42010*/  STL [R1+0x4a4], RZ ;  /* 0x0004a4ff01007387 */ /* 0x000fe20000100800 */
[----:B------:R-:W-:-:S03]  /*42020*/  ISETP.GE.U32.AND P5, PT, R0, 0x7fffff58, PT ;  /* 0x7fffff580000780c */ /* 0x000fc60003fa6070 */
        /* <DEDUP_REMOVED lines=10> */
[----:B------:R-:W-:Y:S04]  /*420d0*/  STL [R1+0x494], RZ ;  /* 0x000494ff01007387 */ /* 0x000fe80000100800 */
[----:B------:R1:W-:Y:S04]  /*420e0*/  LDGSTS.E [R251+0x45800], [R234.64], !P6 ;  /* 0x45800000eafb7fae */ /* 0x0003e8000f121844 */
[----:B------:R-:W-:Y:S01]  /*420f0*/  STL [R1+0x498], RZ ;  /* 0x000498ff01007387 */ /* 0x000fe20000100800 */
[----:B------:R-:W-:-:S03]  /*42100*/  ISETP.GE.U32.AND P0, PT, R0, 0x7fffff50, PT ;  /* 0x7fffff500000780c */ /* 0x000fc60003f06070 */
[----:B------:R3:W-:Y:S04]  /*42110*/  LDGSTS.E [R251+0x45880], [R232.64], !P6 ;  /* 0x45880000e8fb7fae */ /* 0x0007e8000f121844 */
[----:B------:R-:W-:Y:S01]  /*42120*/  STL [R1+0x49c], RZ ;  /* 0x00049cff01007387 */ /* 0x000fe20000100800 */
[----:B------:R-:W-:-:S03]  /*42130*/  IADD3 R0, R249, -0x79, RZ ;  /* 0xffffff87f9007810 */ /* 0x000fc60007ffe0ff */
[----:B------:R-:W-:Y:S01]  /*42140*/  STL [R1+0x8c0], RZ ;  /* 0x0008c0ff01007387 */ /* 0x000fe20000100800 */
[----:B---3--:R-:W-:-:S03]  /*42150*/  IMAD.MOV.U32 R232, RZ, RZ, c[0x0][0x180] ;  /* 0x00006000ffe87624 */ /* 0x008fc600078e00ff */
[----:B------:R-:W-:Y:S01]  /*42160*/  STL [R1+0x8c4], RZ ;  /* 0x0008c4ff01007387 */ /* 0x000fe20000100800 */
[----:B------:R-:W-:-:S03]  /*42170*/  ISETP.GE.U32.AND P6, PT, R124, 0x7fffff4c, PT ;  /* 0x7fffff4c7c00780c */ /* 0x000fc60003fc6070 */
[----:B------:R-:W-:Y:S01]  /*42180*/  STL [R1+0x8c8], RZ ;  /* 0x0008c8ff01007387 */ /* 0x000fe20000100800 */
[----:B------:R-:W-:-:S03]  /*42190*/  IADD3 R124, R232, -0x7d, RZ ;  /* 0xffffff83e87c7810 */ /* 0x000fc60007ffe0ff */
[----:B------:R-:W-:Y:S04]  /*421a0*/  STL [R1+0x8cc], RZ ;  /* 0x0008ccff01007387 */ /* 0x000fe80000100800 */
[----:B------:R-:W-:Y:S04]  /*421b0*/  STL [R1+0x8b0], RZ ;  /* 0x0008b0ff01007387 */ /* 0x000fe80000100800 */
[----:B------:R1:W-:Y:S04]  /*421c0*/  LDGSTS.E [R251+0x45c00], [R230.64], !P4 ;  /* 0x45c00000e6fb7fae */ /* 0x0003e8000e121844 */
[----:B------:R-:W-:Y:S04]  /*421d0*/  STL [R1+0x8b4], RZ ;  /* 0x0008b4ff01007387 */ /* 0x000fe80000100800 */
[----:B------:R1:W-:Y:S01]  /*421e0*/  LDGSTS.E [R251+0x45c80], [R228.64], !P4 ;  /* 0x45c80000e4fb7fae */ /* 0x0003e2000e121844 */
[----:B------:R-:W-:-:S03]  /*421f0*/  ISETP.GE.U32.AND P4, PT, R0, 0x7fffff48, PT ;  /* 0x7fffff480000780c */ /* 0x000fc60003f86070 */
[----:B------:R-:W-:Y:S01]  /*42200*/  STL [R1+0x8b8], RZ ;  /* 0x0008b8ff01007387 */ /* 0x000fe20000100800 */
[----:B------:R-:W-:-:S03]  /*42210*/  IADD3 R0, R232, -0x42, RZ ;  /* 0xffffffbee8007810 */ /* 0x000fc60007ffe0ff */
[----:B------:R1:W-:Y:S04]  /*42220*/  LDGSTS.E [R251+0x46000], [R226.64], !P2 ;  /* 0x46000000e2fb7fae */ /* 0x0003e8000d121844 */
[----:B------:R-:W-:Y:S04]  /*42230*/  STL [R1+0x8bc], RZ ;  /* 0x0008bcff01007387 */ /* 0x000fe80000100800 */
[----:B------:R1:W-:Y:S01]  /*42240*/  LDGSTS.E [R251+0x46080], [R224.64], !P2 ;  /* 0x46080000e0fb7fae */ /* 0x0003e2000d121844 */
[----:B------:R-:W-:-:S03]  /*42250*/  ISETP.GE.U32.AND P2, PT, R124, 0x7fffff44, PT ;  /* 0x7fffff447c00780c */ /* 0x000fc60003f46070 */
[----:B------:R-:W-:Y:S01]  /*42260*/  STL [R1+0x890], RZ ;  /* 0x000890ff01007387 */ /* 0x000fe20000100800 */
[----:B------:R-:W-:-:S03]  /*42270*/  IADD3 R124, R232, -0x46, RZ ;  /* 0xffffffbae87c7810 */ /* 0x000fc60007ffe0ff */
        /* <DEDUP_REMOVED lines=13> */
[----:B------:R-:W-:Y:S01]  /*42350*/  STL [R1+0x888], RZ ;  /* 0x000888ff01007387 */ /* 0x000fe20000100800 */
[----:B------:R-:W-:-:S03]  /*42360*/  IMAD.WIDE R202, R252, 0x4, R180 ;  /* 0x00000004fcca7825 */ /* 0x000fc600078e02b4 */
[----:B------:R1:W-:Y:S01]  /*42370*/  LDGSTS.E [R251+0x46c00], [R214.64], !P3 ;  /* 0x46c00000d6fb7fae */ /* 0x0003e2000d921844 */
[----:B------:R-:W-:-:S03]  /*42380*/  IMAD.SHL.U32 R143, R143, 0x4, RZ ;  /* 0x000000048f8f7824 */ /* 0x000fc600078e00ff */
[----:B------:R-:W-:Y:S01]  /*42390*/  STL [R1+0x88c], RZ ;  /* 0x00088cff01007387 */ /* 0x000fe20000100800 */
[----:B------:R-:W-:-:S03]  /*423a0*/  IMAD.WIDE R200, R252, 0x4, R178 ;  /* 0x00000004fcc87825 */ /* 0x000fc600078e02b2 */
[----:B------:R1:W-:Y:S01]  /*423b0*/  LDGSTS.E [R251+0x46c80], [R212.64], !P3 ;  /* 0x46c80000d4fb7fae */ /* 0x0003e2000d921844 */
[----:B------:R-:W-:-:S03]  /*423c0*/  ISETP.GE.U32.AND P3, PT, R0, 0x7fffff77, PT ;  /* 0x7fffff770000780c */ /* 0x000fc60003f66070 */
[----:B------:R-:W-:Y:S01]  /*423d0*/  STL [R1+0x870], RZ ;  /* 0x000870ff01007387 */ /* 0x000fe20000100800 */
[----:B------:R-:W-:-:S03]  /*423e0*/  IADD3 R0, R232, -0x52, RZ ;  /* 0xffffffaee8007810 */ /* 0x000fc60007ffe0ff */
[----:B------:R1:W-:Y:S01]  /*423f0*/  LDGSTS.E [R251+0x47000], [R210.64], !P0 ;  /* 0x47000000d2fb7fae */ /* 0x0003e2000c121844 */
[----:B------:R-:W-:-:S03]  /*42400*/  IMAD.WIDE R198, R252, 0x4, R176 ;  /* 0x00000004fcc67825 */ /* 0x000fc600078e02b0 */
[----:B------:R-:W-:Y:S01]  /*42410*/  STL [R1+0x874], RZ ;  /* 0x000874ff01007387 */ /* 0x000fe20000100800 */
[----:B------:R-:W-:-:S03]  /*42420*/  IMAD.WIDE R196, R252, 0x4, R174 ;  /* 0x00000004fcc47825 */ /* 0x000fc600078e02ae */
[----:B------:R1:W-:Y:S01]  /*42430*/  LDGSTS.E [R251+0x47080], [R208.64], !P0 ;  /* 0x47080000d0fb7fae */ /* 0x0003e2000c121844 */
[----:B------:R-:W-:-:S03]  /*42440*/  ISETP.GE.U32.AND P0, PT, R124, 0x7fffff73, PT ;  /* 0x7fffff737c00780c */ /* 0x000fc60003f06070 */
[----:B------:R-:W-:Y:S01]  /*42450*/  STL [R1+0x878], RZ ;  /* 0x000878ff01007387 */ /* 0x000fe20000100800 */
[----:B------:R-:W-:-:S03]  /*42460*/  IADD3 R124, R232, -0x56, RZ ;  /* 0xffffffaae87c7810 */ /* 0x000fc60007ffe0ff */
[----:B------:R-:W-:Y:S01]  /*42470*/  STL [R1+0x87c], RZ ;  /* 0x00087cff01007387 */ /* 0x000fe20000100800 */
[C---:B------:R-:W-:Y:S01]  /*42480*/  IMAD.WIDE R194, R252.reuse, 0x4, R172 ;  /* 0x00000004fcc27825 */ /* 0x040fe200078e02ac */
[----:B------:R-:W-:Y:S02]  /*42490*/  LOP3.LUT R250, R143, 0x20, RZ, 0x3c, !PT ;  /* 0x000000208ffa7812 */ /* 0x000fe400078e3cff */
[----:B------:R1:W-:Y:S01]  /*424a0*/  LDGSTS.E [R251+0x47400], [R206.64], !P6 ;  /* 0x47400000cefb7fae */ /* 0x0003e2000f121844 */
[----:B------:R-:W-:-:S03]  /*424b0*/  IMAD.WIDE R192, R252, 0x4, R170 ;  /* 0x00000004fcc07825 */ /* 0x000fc600078e02aa */
[----:B------:R-:W-:Y:S04]  /*424c0*/  STL [R1+0x860], RZ ;  /* 0x000860ff01007387 */ /* 0x000fe80000100800 */
        /* <DEDUP_REMOVED lines=13> */
[----:B------:R-:W-:-:S03]  /*425a0*/  IMAD.WIDE R186, R252, 0x4, R164 ;  /* 0x00000004fcba7825 */ /* 0x000fc600078e02a4 */
        /* <DEDUP_REMOVED lines=83> */
[----:B------:R-:W-:-:S03]  /*42ae0*/  IMAD.WIDE R144, R252, 0x4, R118 ;  /* 0x00000004fc907825 */ /* 0x000fc600078e0276 */
[----:B------:R-:W-:Y:S01]  /*42af0*/  STL [R1+0x7f4], RZ ;  /* 0x0007f4ff01007387 */ /* 0x000fe20000100800 */
[----:B------:R-:W-:-:S03]  /*42b00*/  IMAD.WIDE R142, R252, 0x4, R116 ;  /* 0x00000004fc8e7825 */ /* 0x000fc600078e0274 */
[----:B------:R3:W-:Y:S04]  /*42b10*/  LDGSTS.E [R250+0x46500], [R158.64], !P3 ;  /* 0x465000009efa7fae */ /* 0x0007e8000d921844 */
[----:B------:R-:W-:Y:S01]  /*42b20*/  STL [R1+0x7f8], RZ ;  /* 0x0007f8ff01007387 */ /* 0x000fe20000100800 */
[----:B------:R-:W-:-:S03]  /*42b30*/  IADD3 R124, R232, -0x47, RZ ;  /* 0xffffffb9e87c7810 */ /* 0x000fc60007ffe0ff */
[----:B------:R3:W-:Y:S01]  /*42b40*/  LDGSTS.E [R250+0x46580], [R156.64], !P3 ;  /* 0x465800009cfa7fae */ /* 0x0007e2000d921844 */
[----:B------:R-:W-:-:S03]  /*42b50*/  ISETP.GE.U32.AND P3, PT, R0, 0x7fffff7e, PT ;  /* 0x7fffff7e0000780c */ /* 0x000fc60003f66070 */
[----:B------:R-:W-:Y:S01]  /*42b60*/  STL [R1+0x7fc], RZ ;  /* 0x0007fcff01007387 */ /* 0x000fe20000100800 */
[----:B------:R-:W-:Y:S01]  /*42b70*/  IADD3 R0, R232, -0x4b, RZ ;  /* 0xffffffb5e8007810 */ /* 0x000fe20007ffe0ff */
[C---:B------:R-:W-:Y:S02]  /*42b80*/  IMAD.WIDE R140, R252.reuse, 0x4, R114 ;  /* 0x00000004fc8c7825 */ /* 0x040fe400078e0272 */
[----:B------:R3:W-:Y:S04]  /*42b90*/  LDGSTS.E [R250+0x46900], [R154.64], !P0 ;  /* 0x469000009afa7fae */ /* 0x0007e8000c121844 */
[----:B------:R-:W-:Y:S01]  /*42ba0*/  STL [R1+0x7e0], RZ ;  /* 0x0007e0ff01007387 */ /* 0x000fe20000100800 */
[----:B------:R-:W-:-:S03]  /*42bb0*/  IMAD.WIDE R138, R252, 0x4, R112 ;  /* 0x00000004fc8a7825 */ /* 0x000fc600078e0270 */
[----:B------:R3:W-:Y:S01]  /*42bc0*/  LDGSTS.E [R250+0x46980], [R152.64], !P0 ;  /* 0x4698000098fa7fae */ /* 0x0007e2000c121844 */
[----:B------:R-:W-:-:S03]  /*42bd0*/  IMAD.WIDE R136, R252, 0x4, R110 ;  /* 0x00000004fc887825 */ /* 0x000fc600078e026e */
[----:B------:R-:W-:Y:S01]  /*42be0*/  STL [R1+0x7e4], RZ ;  /* 0x0007e4ff01007387 */ /* 0x000fe20000100800 */
[----:B------:R-:W-:-:S03]  /*42bf0*/  IMAD.WIDE R134, R252, 0x4, R108 ;  /* 0x00000004fc867825 */ /* 0x000fc600078e026c */
[----:B------:R3:W-:Y:S04]  /*42c00*/  LDGSTS.E [R250+0x46d00], [R150.64], !P6 ;  /* 0x46d0000096fa7fae */ /* 0x0007e8000f121844 */
[----:B------:R-:W-:Y:S01]  /*42c10*/  STL [R1+0x7e8], RZ ;  /* 0x0007e8ff01007387 */ /* 0x000fe20000100800 */
[----:B------:R-:W-:-:S03]  /*42c20*/  ISETP.GE.U32.AND P0, PT, R124, 0x7fffff7a, PT ;  /* 0x7fffff7a7c00780c */ /* 0x000fc60003f06070 */
[----:B------:R3:W-:Y:S01]  /*42c30*/  LDGSTS.E [R250+0x46d80], [R148.64], !P6 ;  /* 0x46d8000094fa7fae */ /* 0x0007e2000f121844 */
[----:B------:R-:W-:-:S03]  /*42c40*/  ISETP.GE.U32.AND P6, PT, R0, 0x7fffff76, PT ;  /* 0x7fffff760000780c */ /* 0x000fc60003fc6070 */
[----:B------:R-:W-:Y:S01]  /*42c50*/  STL [R1+0x7ec], RZ ;  /* 0x0007ecff01007387 */ /* 0x000fe20000100800 */
[----:B------:R-:W-:-:S03]  /*42c60*/  IMAD.WIDE R132, R252, 0x4, R106 ;  /* 0x00000004fc847825 */ /* 0x000fc600078e026a */
[----:B------:R3:W-:Y:S01]  /*42c70*/  LDGSTS.E [R250+0x47100], [R146.64], !P4 ;  /* 0x4710000092fa7fae */ /* 0x0007e2000e121844 */
[----:B------:R-:W-:-:S03]  /*42c80*/  IADD3 R122, R232, -0x4f, RZ ;  /* 0xffffffb1e87a7810 */ /* 0x000fc60007ffe0ff */
[----:B------:R-:W-:Y:S01]  /*42c90*/  STL [R1+0x7d0], RZ ;  /* 0x0007d0ff01007387 */ /* 0x000fe20000100800 */
[----:B------:R-:W-:-:S03]  /*42ca0*/  IADD3 R0, R232, -0x53, RZ ;  /* 0xffffffade8007810 */ /* 0x000fc60007ffe0ff */
[----:B------:R3:W-:Y:S04]  /*42cb0*/  LDGSTS.E [R250+0x47180], [R144.64], !P4 ;  /* 0x4718000090fa7fae */ /* 0x0007e8000e121844 */
[----:B------:R-:W-:Y:S04]  /*42cc0*/  STL [R1+0x7d4], RZ ;  /* 0x0007d4ff01007387 */ /* 0x000fe80000100800 */
[----:B------:R3:W-:Y:S04]  /*42cd0*/  LDGSTS.E [R250+0x47500], [R142.64], !P2 ;  /* 0x475000008efa7fae */ /* 0x0007e8000d121844 */
[----:B------:R-:W-:Y:S04]  /*42ce0*/  STL [R1+0x7d8], RZ ;  /* 0x0007d8ff01007387 */ /* 0x000fe80000100800 */
[----:B------:R3:W-:Y:S04]  /*42cf0*/  LDGSTS.E [R250+0x47580], [R140.64], !P2 ;  /* 0x475800008cfa7fae */ /* 0x0007e8000d121844 */
[----:B------:R-:W-:Y:S01]  /*42d00*/  STL [R1+0x7dc], RZ ;  /* 0x0007dcff01007387 */ /* 0x000fe20000100800 */
[----:B------:R-:W-:-:S03]  /*42d10*/  ISETP.GE.U32.AND P4, PT, R122, 0x7fffff72, PT ;  /* 0x7fffff727a00780c */ /* 0x000fc60003f86070 */
[----:B------:R3:W-:Y:S01]  /*42d20*/  LDGSTS.E [R250+0x47900], [R138.64], !P1 ;  /* 0x479000008afa7fae */ /* 0x0007e2000c921844 */
[----:B------:R-:W-:-:S03]  /*42d30*/  ISETP.GE.U32.AND P2, PT, R0, 0x7fffff6e, PT ;  /* 0x7fffff6e0000780c */ /* 0x000fc60003f46070 */
[----:B------:R-:W-:Y:S01]  /*42d40*/  STL [R1+0x7c0], RZ ;  /* 0x0007c0ff01007387 */ /* 0x000fe20000100800 */
[----:B------:R-:W-:-:S03]  /*42d50*/  IADD3 R114, R232, -0x57, RZ ;  /* 0xffffffa9e8727810 */ /* 0x000fc60007ffe0ff */
[----:B------:R3:W-:Y:S01]  /*42d60*/  LDGSTS.E [R250+0x47980], [R136.64], !P1 ;  /* 0x4798000088fa7fae */ /* 0x0007e2000c921844 */
[----:B------:R-:W-:-:S03]  /*42d70*/  IADD3 R0, R232, -0x5b, RZ ;  /* 0xffffffa5e8007810 */ /* 0x000fc60007ffe0ff */
[----:B------:R-:W-:Y:S01]  /*42d80*/  STL [R1+0x7c4], RZ ;  /* 0x0007c4ff01007387 */ /* 0x000fe20000100800 */
[----:B------:R-:W-:-:S03]  /*42d90*/  IMAD.WIDE R130, R252, 0x4, R104 ;  /* 0x00000004fc827825 */ /* 0x000fc600078e0268 */
[----:B------:R3:W-:Y:S01]  /*42da0*/  LDGSTS.E [R250+0x47d00], [R134.64], !P5 ;  /* 0x47d0000086fa7fae */ /* 0x0007e2000e921844 */
[----:B------:R-:W-:-:S03]  /*42db0*/  IMAD.WIDE R128, R252, 0x4, R102 ;  /* 0x00000004fc807825 */ /* 0x000fc600078e0266 */
[----:B------:R-:W-:Y:S01]  /*42dc0*/  STL [R1+0x7c8], RZ ;  /* 0x0007c8ff01007387 */ /* 0x000fe20000100800 */
[----:B------:R-:W-:-:S03]  /*42dd0*/  IMAD.WIDE R126, R252, 0x4, R100 ;  /* 0x00000004fc7e7825 */ /* 0x000fc600078e0264 */
[----:B------:R3:W-:Y:S04]  /*42de0*/  LDGSTS.E [R250+0x47d80], [R132.64], !P5 ;  /* 0x47d8000084fa7fae */ /* 0x0007e8000e921844 */
[----:B------:R-:W-:Y:S04]  /*42df0*/  STL [R1+0x7cc], RZ ;  /* 0x0007ccff01007387 */ /* 0x000fe80000100800 */
[----:B------:R-:W-:Y:S01]  /*42e00*/  STL [R1+0x7b0], RZ ;  /* 0x0007b0ff01007387 */ /* 0x000fe20000100800 */
[----:B---3--:R-:W-:-:S03]  /*42e10*/  LOP3.LUT R250, R125, 0x40, RZ, 0x3c, !PT ;  /* 0x000000407dfa7812 */ /* 0x008fc600078e3cff */
[----:B------:R-:W-:Y:S01]  /*42e20*/  STL [R1+0x7b4], RZ ;  /* 0x0007b4ff01007387 */ /* 0x000fe20000100800 */
[----:B------:R-:W-:Y:S01]  /*42e30*/  IMAD.WIDE R124, R252, 0x4, R98 ;  /* 0x00000004fc7c7825 */ /* 0x000fe200078e0262 */
[----:B------:R-:W-:Y:S02]  /*42e40*/  ISETP.GE.U32.AND P1, PT, R114, 0x7fffff6a, PT ;  /* 0x7fffff6a7200780c */ /* 0x000fe40003f26070 */
[----:B------:R-:W-:Y:S01]  /*42e50*/  STL [R1+0x7b8], RZ ;  /* 0x0007b8ff01007387 */ /* 0x000fe20000100800 */
[----:B------:R-:W-:Y:S01]  /*42e60*/  ISETP.GE.U32.AND P5, PT, R0, 0x7fffff66, PT ;  /* 0x7fffff660000780c */ /* 0x000fe20003fa6070 */
[----:B------:R-:W-:Y:S02]  /*42e70*/  IMAD.WIDE R122, R252, 0x4, R96 ;  /* 0x00000004fc7a7825 */ /* 0x000fe400078e0260 */
[----:B------:R-:W-:Y:S01]  /*42e80*/  STL [R1+0x7bc], RZ ;  /* 0x0007bcff01007387 */ /* 0x000fe20000100800 */
[----:B------:R-:W-:Y:S01]  /*42e90*/  IADD3 R106, R232, -0x5f, RZ ;  /* 0xffffffa1e86a7810 */ /* 0x000fe20007ffe0ff */
[----:B------:R-:W-:Y:S01]  /*42ea0*/  IMAD.WIDE R120, R252, 0x4, R94 ;  /* 0x00000004fc787825 */ /* 0x000fe200078e025e */
[----:B------:R-:W-:Y:S01]  /*42eb0*/  IADD3 R0, R232, -0x63, RZ ;  /* 0xffffff9de8007810 */ /* 0x000fe20007ffe0ff */
[----:B------:R-:W-:Y:S02]  /*42ec0*/  STL [R1+0x7a0], RZ ;  /* 0x0007a0ff01007387 */ /* 0x000fe40000100800 */
[----:B------:R-:W-:-:S02]  /*42ed0*/  IMAD.WIDE R118, R252, 0x4, R92 ;  /* 0x00000004fc767825 */ /* 0x000fc400078e025c */
[----:B------:R3:W-:Y:S04]  /*42ee0*/  LDGSTS.E [R250+0x44200], [R130.64], !P3 ;  /* 0x4420000082fa7fae */ /* 0x0007e8000d921844 */
        /* <DEDUP_REMOVED lines=19> */
[----:B------:R-:W-:-:S03]  /*43020*/  IADD3 R90, R232, -0x6f, RZ ;  /* 0xffffff91e85a7810 */ /* 0x000fc60007ffe0ff */
[----:B------:R3:W-:Y:S01]  /*43030*/  LDGSTS.E [R250+0x44a80], [R120.64], !P6 ;  /* 0x44a8000078fa7fae */ /* 0x0007e2000f121844 */
[----:B------:R-:W-:-:S03]  /*43040*/  ISETP.GE.U32.AND P6, PT, R98, 0x7fffff5a, PT ;  /* 0x7fffff5a6200780c */ /* 0x000fc60003fc6070 */
[----:B------:R-:W-:Y:S01]  /*43050*/  STL [R1+0x78c], RZ ;  /* 0x00078cff01007387 */ /* 0x000fe20000100800 */
[----:B------:R-:W-:-:S03]  /*43060*/  IMAD.WIDE R106, R252, 0x4, R80 ;  /* 0x00000004fc6a7825 */ /* 0x000fc600078e0250 */
[----:B------:R3:W-:Y:S04]  /*43070*/  LDGSTS.E [R250+0x44e00], [R118.64], !P4 ;  /* 0x44e0000076fa7fae */ /* 0x0007e8000e121844 */
        /* <DEDUP_REMOVED lines=9> */
[----:B------:R-:W-:-:S03]  /*43110*/  IADD3 R82, R232, -0x77, RZ ;  /* 0xffffff89e8527810 */ /* 0x000fc60007ffe0ff */
[----:B------:R-:W-:Y:S01]  /*43120*/  STL [R1+0x77c], RZ ;  /* 0x00077cff01007387 */ /* 0x000fe20000100800 */
[----:B------:R-:W-:-:S03]  /*43130*/  IMAD.WIDE R100, R252, 0x4, R74 ;  /* 0x00000004fc647825 */ /* 0x000fc600078e024a */
[----:B------:R3:W-:Y:S01]  /*43140*/  LDGSTS.E [R250+0x45280], [R112.64], !P2 ;  /* 0x4528000070fa7fae */ /* 0x0007e2000d121844 */
[----:B------:R-:W-:-:S03]  /*43150*/  ISETP.GE.U32.AND P2, PT, R90, 0x7fffff52, PT ;  /* 0x7fffff525a00780c */ /* 0x000fc60003f46070 */
        /* <DEDUP_REMOVED lines=9> */
[----:B------:R-:W-:Y:S01]  /*431f0*/  STL [R1+0x75c], RZ ;  /* 0x00075cff01007387 */ /* 0x000fe20000100800 */
[----:B------:R-:W-:Y:S01]  /*43200*/  IADD3 R74, R232, -0x7f, RZ ;  /* 0xffffff81e84a7810 */ /* 0x000fe20007ffe0ff */
[C---:B------:R-:W-:Y:S02]  /*43210*/  IMAD.WIDE R94, R252.reuse, 0x4, R68 ;  /* 0x00000004fc5e7825 */ /* 0x040fe400078e0244 */
[----:B------:R3:W-:Y:S04]  /*43220*/  LDGSTS.E [R250+0x45a00], [R106.64], !P5 ;  /* 0x45a000006afa7fae */ /* 0x0007e8000e921844 */
        /* <DEDUP_REMOVED lines=25> */
[----:B----4-:R-:W-:-:S03]  /*433c0*/  IMAD.WIDE R76, R252, 0x4, R50 ;  /* 0x00000004fc4c7825 */ /* 0x010fc600078e0232 */
[----:B------:R3:W-:Y:S04]  /*433d0*/  LDGSTS.E [R250+0x46680], [R92.64], !P6 ;  /* 0x466800005cfa7fae */ /* 0x0007e8000f121844 */
[----:B------:R-:W-:Y:S01]  /*433e0*/  STL [R1+0x720], RZ ;  /* 0x000720ff01007387 */ /* 0x000fe20000100800 */
[----:B------:R-:W-:-:S03]  /*433f0*/  IMAD.WIDE R74, R252, 0x4, R48 ;  /* 0x00000004fc4a7825 */ /* 0x000fc600078e0230 */
        /* <DEDUP_REMOVED lines=8> */
[----:B------:R-:W-:-:S03]  /*43480*/  IADD3 R0, R232, -0x44, RZ ;  /* 0xffffffbce8007810 */ /* 0x000fc60007ffe0ff */
[----:B------:R3:W-:Y:S01]  /*43490*/  LDGSTS.E [R250+0x46e80], [R84.64], !P2 ;  /* 0x46e8000054fa7fae */ /* 0x0007e2000d121844 */
[----:B------:R-:W-:-:S03]  /*434a0*/  IMAD.WIDE R68, R252, 0x4, R42 ;  /* 0x00000004fc447825 */ /* 0x000fc600078e022a */
[----:B------:R-:W-:Y:S04]  /*434b0*/  STL [R1+0x710], RZ ;  /* 0x000710ff01007387 */ /* 0x000fe80000100800 */
[----:B------:R3:W-:Y:S04]  /*434c0*/  LDGSTS.E [R250+0x47200], [R82.64], !P1 ;  /* 0x4720000052fa7fae */ /* 0x0007e8000c921844 */
[----:B------:R-:W-:Y:S04]  /*434d0*/  STL [R1+0x714], RZ ;  /* 0x000714ff01007387 */ /* 0x000fe80000100800 */
        /* <DEDUP_REMOVED lines=8> */
[----:B------:R3:W-:Y:S01]  /*43560*/  LDGSTS.E [R250+0x47a00], [R74.64], !P3 ;  /* 0x47a000004afa7fae */ /* 0x0007e2000d921844 */
[----:B------:R-:W-:-:S03]  /*43570*/  IADD3 R0, R232, -0x4c, RZ ;  /* 0xffffffb4e8007810 */ /* 0x000fc60007ffe0ff */
        /* <DEDUP_REMOVED lines=8> */
[----:B------:R-:W-:Y:S01]  /*43600*/  STL [R1+0x6f4], RZ ;  /* 0x0006f4ff01007387 */ /* 0x000fe20000100800 */
[----:B------:R-:W-:-:S03]  /*43610*/  ISETP.GE.U32.AND P2, PT, R0, 0x7fffff75, PT ;  /* 0x7fffff750000780c */ /* 0x000fc60003f46070 */
[----:B---3--:R-:W2:Y:S01]  /*43620*/  S2R R250, SR_TID.X ;  /* 0x0000000000fa7919 */ /* 0x008ea20000002100 */
[----:B------:R-:W-:-:S03]  /*43630*/  IADD3 R58, R232, -0x50, RZ ;  /* 0xffffffb0e83a7810 */ /* 0x000fc60007ffe0ff */
[----:B------:R-:W-:Y:S01]  /*43640*/  STL [R1+0x6f8], RZ ;  /* 0x0006f8ff01007387 */ /* 0x000fe20000100800 */
[----:B------:R-:W-:-:S03]  /*43650*/  IADD3 R0, R232, -0x54, RZ ;  /* 0xfffffface8007810 */ /* 0x000fc60007ffe0ff */
[----:B------:R-:W-:Y:S04]  /*43660*/  STL [R1+0x6fc], RZ ;  /* 0x0006fcff01007387 */ /* 0x000fe80000100800 */
[----:B------:R-:W-:Y:S04]  /*43670*/  STL [R1+0x6e0], RZ ;  /* 0x0006e0ff01007387 */ /* 0x000fe80000100800 */
[----:B------:R-:W-:Y:S01]  /*43680*/  STL [R1+0x6e4], RZ ;  /* 0x0006e4ff01007387 */ /* 0x000fe20000100800 */
[----:B------:R-:W-:-:S03]  /*43690*/  ISETP.GE.U32.AND P1, PT, R58, 0x7fffff71, PT ;  /* 0x7fffff713a00780c */ /* 0x000fc60003f26070 */
[----:B------:R-:W-:Y:S01]  /*436a0*/  STL [R1+0x6e8], RZ ;  /* 0x0006e8ff01007387 */ /* 0x000fe20000100800 */
[----:B------:R-:W-:-:S03]  /*436b0*/  ISETP.GE.U32.AND P5, PT, R0, 0x7fffff6d, PT ;  /* 0x7fffff6d0000780c */ /* 0x000fc60003fa6070 */
[----:B------:R-:W-:Y:S01]  /*436c0*/  STL [R1+0x6ec], RZ ;  /* 0x0006ecff01007387 */ /* 0x000fe20000100800 */
[----:B------:R-:W-:Y:S01]  /*436d0*/  IADD3 R50, R232, -0x58, RZ ;  /* 0xffffffa8e8327810 */ /* 0x000fe20007ffe0ff */
[----:B------:R-:W-:Y:S02]  /*436e0*/  IMAD.WIDE R66, R252, 0x4, R40 ;  /* 0x00000004fc427825 */ /* 0x000fe400078e0228 */
[----:B------:R-:W-:Y:S01]  /*436f0*/  STL [R1+0x6d0], RZ ;  /* 0x0006d0ff01007387 */ /* 0x000fe20000100800 */
[----:B------:R-:W-:Y:S01]  /*43700*/  IADD3 R0, R232, -0x5c, RZ ;  /* 0xffffffa4e8007810 */ /* 0x000fe20007ffe0ff */
[----:B------:R-:W-:Y:S01]  /*43710*/  IMAD.WIDE R64, R252, 0x4, R38 ;  /* 0x00000004fc407825 */ /* 0x000fe200078e0226 */
[----:B-1----:R-:W-:Y:S01]  /*43720*/  LOP3.LUT R251, R251, 0x60, RZ, 0x3c, !PT ;  /* 0x00000060fbfb7812 */ /* 0x002fe200078e3cff */
[----:B------:R-:W-:Y:S01]  /*43730*/  STL [R1+0x6d4], RZ ;  /* 0x0006d4ff01007387 */ /* 0x000fe20000100800 */
[----:B------:R-:W-:Y:S01]  /*43740*/  ISETP.GE.U32.AND P3, PT, R50, 0x7fffff69, PT ;  /* 0x7fffff693200780c */ /* 0x000fe20003f66070 */
[----:B------:R-:W-:-:S02]  /*43750*/  IMAD.WIDE R62, R252, 0x4, R36 ;  /* 0x00000004fc3e7825 */ /* 0x000fc400078e0224 */
[----:B------:R-:W-:Y:S01]  /*43760*/  STL [R1+0x6d8], RZ ;  /* 0x0006d8ff01007387 */ /* 0x000fe20000100800 */
[----:B------:R-:W-:Y:S01]  /*43770*/  IADD3 R42, R232, -0x60, RZ ;  /* 0xffffffa0e82a7810 */ /* 0x000fe20007ffe0ff */
[----:B------:R-:W-:Y:S02]  /*43780*/  IMAD.WIDE R60, R252, 0x4, R34 ;  /* 0x00000004fc3c7825 */ /* 0x000fe400078e0222 */
[----:B------:R-:W-:Y:S01]  /*43790*/  STL [R1+0x6dc], RZ ;  /* 0x0006dcff01007387 */ /* 0x000fe20000100800 */
[----:B------:R-:W-:Y:S01]  /*437a0*/  ISETP.GE.U32.AND P0, PT, R0, 0x7fffff65, PT ;  /* 0x7fffff650000780c */ /* 0x000fe20003f06070 */
[----:B------:R-:W-:Y:S02]  /*437b0*/  IMAD.WIDE R58, R252, 0x4, R32 ;  /* 0x00000004fc3a7825 */ /* 0x000fe400078e0220 */
[----:B------:R-:W-:Y:S01]  /*437c0*/  STL [R1+0x6c0], RZ ;  /* 0x0006c0ff01007387 */ /* 0x000fe20000100800 */
[----:B------:R-:W-:Y:S01]  /*437d0*/  IADD3 R0, R232, -0x64, RZ ;  /* 0xffffff9ce8007810 */ /* 0x000fe20007ffe0ff */
[----:B------:R-:W-:-:S02]  /*437e0*/  IMAD.WIDE R56, R252, 0x4, R30 ;  /* 0x00000004fc387825 */ /* 0x000fc400078e021e */
        /* <DEDUP_REMOVED lines=28> */
[----:B------:R1:W-:Y:S01]  /*439b0*/  LDGSTS.E [R251+0x44f00], [R54.64], !P1 ;  /* 0x44f0000036fb7fae */ /* 0x0003e2000c921844 */
[----:B--2---:R-:W-:-:S03]  /*439c0*/  LOP3.LUT R222, R250, 0x1f, RZ, 0xc0, !PT ;  /* 0x0000001ffade7812 */ /* 0x004fc600078ec0ff */
[----:B------:R-:W-:Y:S01]  /*439d0*/  STL [R1+0x98], RZ ;  /* 0x000098ff01007387 */ /* 0x000fe20000100800 */
[----:B------:R-:W-:-:S03]  /*439e0*/  IMAD.WIDE R36, R252, 0x4, R10 ;  /* 0x00000004fc247825 */ /* 0x000fc600078e020a */
[----:B------:R1:W-:Y:S01]  /*439f0*/  LDGSTS.E [R251+0x44f80], [R52.64], !P1 ;  /* 0x44f8000034fb7fae */ /* 0x0003e2000c921844 */
[----:B------:R-:W-:-:S03]  /*43a00*/  LOP3.LUT R250, R250, 0x1f, RZ, 0xc0, !PT ;  /* 0x0000001ffafa7812 */ /* 0x000fc600078ec0ff */
[----:B------:R-:W-:Y:S01]  /*43a10*/  STL [R1+0x9c], RZ ;  /* 0x00009cff01007387 */ /* 0x000fe20000100800 */
[----:B------:R-:W-:-:S03]  /*43a20*/  IMAD.WIDE R34, R252, 0x4, R8 ;  /* 0x00000004fc227825 */ /* 0x000fc600078e0208 */
[----:B------:R1:W-:Y:S04]  /*43a30*/  LDGSTS.E [R251+0x45300], [R50.64], !P5 ;  /* 0x4530000032fb7fae */ /* 0x0003e8000e921844 */
[----:B------:R-:W2:Y:S01]  /*43a40*/  LDL.LU.64 R224, [R1+0x228] ;  /* 0x0002280001e07983 */ /* 0x000ea20000300a00 */
[----:B------:R-:W-:-:S03]  /*43a50*/  IMAD.WIDE R32, R252, 0x4, R6 ;  /* 0x00000004fc207825 */ /* 0x000fc600078e0206 */
[----:B------:R1:W-:Y:S04]  /*43a60*/  LDGSTS.E [R251+0x45380], [R48.64], !P5 ;  /* 0x4538000030fb7fae */ /* 0x0003e8000e921844 */
[----:B------:R-:W3:Y:S01]  /*43a70*/  LDL.LU.64 R226, [R1+0x230] ;  /* 0x0002300001e27983 */ /* 0x000ee20000300a00 */
[----:B------:R-:W-:-:S03]  /*43a80*/  IMAD.WIDE R30, R252, 0x4, R4 ;  /* 0x00000004fc1e7825 */ /* 0x000fc600078e0204 */
[----:B------:R1:W-:Y:S04]  /*43a90*/  LDGSTS.E [R251+0x45700], [R46.64], !P3 ;  /* 0x457000002efb7fae */ /* 0x0003e8000d921844 */
[----:B------:R-:W4:Y:S01]  /*43aa0*/  LDL.LU.64 R228, [R1+0x238] ;  /* 0x0002380001e47983 */ /* 0x000f220000300a00 */
[----:B------:R-:W-:-:S03]  /*43ab0*/  LOP3.LUT R250, R250, 0x20, RZ, 0xfc, !PT ;  /* 0x00000020fafa7812 */ /* 0x000fc600078efcff */
[----:B------:R1:W-:Y:S01]  /*43ac0*/  LDGSTS.E [R251+0x45780], [R44.64], !P3 ;  /* 0x457800002cfb7fae */ /* 0x0003e2000d921844 */
[----:B------:R-:W-:-:S03]  /*43ad0*/  IMAD.WIDE R28, R252, 0x4, R2 ;  /* 0x00000004fc1c7825 */ /* 0x000fc600078e0202 */
[----:B------:R-:W4:Y:S01]  /*43ae0*/  LDL.LU.64 R230, [R1+0x240] ;  /* 0x0002400001e67983 */ /* 0x000f220000300a00 */
[----:B------:R-:W-:-:S03]  /*43af0*/  IADD3 R249, R249, -0x40, RZ ;  /* 0xffffffc0f9f97810 */ /* 0x000fc60007ffe0ff */
[----:B------:R1:W-:Y:S04]  /*43b00*/  LDGSTS.E [R251+0x45b00], [R42.64], !P0 ;  /* 0x45b000002afb7fae */ /* 0x0003e8000c121844 */
[----:B------:R-:W-:Y:S04]  /*43b10*/  STL [R1+0x80], RZ ;  /* 0x000080ff01007387 */ /* 0x000fe80000100800 */
        /* <DEDUP_REMOVED lines=8> */
[----:B------:R1:W-:Y:S01]  /*43ba0*/  LDGSTS.E [R251+0x46380], [R32.64], !P4 ;  /* 0x4638000020fb7fae */ /* 0x0003e2000e121844 */
[----:B------:R-:W-:-:S03]  /*43bb0*/  ISETP.GE.AND P4, PT, R250, R249, PT ;  /* 0x000000f9fa00720c */ /* 0x000fc60003f86270 */
[----:B------:R-:W-:Y:S04]  /*43bc0*/  STL [R1+0x74], RZ ;  /* 0x000074ff01007387 */ /* 0x000fe80000100800 */
[----:B------:R1:W-:Y:S04]  /*43bd0*/  LDGSTS.E [R251+0x46700], [R30.64], !P2 ;  /* 0x467000001efb7fae */ /* 0x0003e8000d121844 */
[----:B------:R-:W-:Y:S04]  /*43be0*/  STL [R1+0x78], RZ ;  /* 0x000078ff01007387 */ /* 0x000fe80000100800 */
[----:B------:R1:W-:Y:S04]  /*43bf0*/  LDGSTS.E [R251+0x46780], [R28.64], !P2 ;  /* 0x467800001cfb7fae */ /* 0x0003e8000d121844 */
[----:B------:R-:W-:Y:S04]  /*43c00*/  STL [R1+0x7c], RZ ;  /* 0x00007cff01007387 */ /* 0x000fe80000100800 */
[----:B-1----:R-:W4:Y:S04]  /*43c10*/  LDL.LU.64 R250, [R1+0x130] ;  /* 0x0001300001fa7983 */ /* 0x002f280000300a00 */
[----:B------:R-:W4:Y:S04]  /*43c20*/  LDL.LU.64 R234, [R1+0x28] ;  /* 0x0000280001ea7983 */ /* 0x000f280000300a00 */
[----:B------:R-:W4:Y:S04]  /*43c30*/  LDL.LU.64 R236, [R1+0x1b0] ;  /* 0x0001b00001ec7983 */ /* 0x000f280000300a00 */
[----:B------:R-:W4:Y:S04]  /*43c40*/  LDL.LU.64 R238, [R1+0x138] ;  /* 0x0001380001ee7983 */ /* 0x000f280000300a00 */
[----:B------:R-:W4:Y:S04]  /*43c50*/  LDL.LU.64 R240, [R1+0x488] ;  /* 0x0004880001f07983 */ /* 0x000f280000300a00 */
[----:B------:R-:W4:Y:S04]  /*43c60*/  LDL.LU.64 R242, [R1+0x1b8] ;  /* 0x0001b80001f27983 */ /* 0x000f280000300a00 */
[----:B------:R-:W4:Y:S01]  /*43c70*/  LDL.LU.64 R244, [R1+0x820] ;  /* 0x0008200001f47983 */ /* 0x000f220000300a00 */
[----:B------:R-:W-:-:S03]  /*43c80*/  ISETP.GE.AND P6, PT, R222, R249, PT ;  /* 0x000000f9de00720c */ /* 0x000fc60003fc6270 */
[----:B------:R-:W4:Y:S04]  /*43c90*/  LDL.LU.64 R246, [R1+0x468] ;  /* 0x0004680001f67983 */ /* 0x000f280000300a00 */
[----:B------:R-:W4:Y:S01]  /*43ca0*/  LDL.LU.64 R248, [R1+0x9e0] ;  /* 0x0009e00001f87983 */ /* 0x000f220000300a00 */
[----:B------:R-:W-:-:S04]  /*43cb0*/  IADD3 R0, R232, -0x6c, RZ ;  /* 0xffffff94e8007810 */ /* 0x000fc80007ffe0ff */
[----:B------:R-:W-:Y:S02]  /*43cc0*/  ISETP.GE.U32.AND P1, PT, R0, 0x7fffff55, PT ;  /* 0x7fffff550000780c */ /* 0x000fe40003f26070 */
[----:B------:R-:W-:Y:S02]  /*43cd0*/  IADD3 R0, R232, -0x74, RZ ;  /* 0xffffff8ce8007810 */ /* 0x000fe40007ffe0ff */
[----:B------:R-:W-:Y:S02]  /*43ce0*/  MOV R233, 0x3f ;  /* 0x0000003f00e97802 */ /* 0x000fe40000000f00 */
[----:B------:R-:W-:Y:S02]  /*43cf0*/  ISETP.GE.U32.AND P3, PT, R0, 0x7fffff4d, PT ;  /* 0x7fffff4d0000780c */ /* 0x000fe40003f66070 */
[----:B------:R-:W-:Y:S02]  /*43d00*/  IADD3 R0, R232, -0x78, RZ ;  /* 0xffffff88e8007810 */ /* 0x000fe40007ffe0ff */
[----:B------:R-:W-:-:S02]  /*43d10*/  IADD3 R233, R233, c[0x0][0x180], RZ ;  /* 0x00006000e9e97a10 */ /* 0x000fc40007ffe0ff */
[----:B------:R-:W-:Y:S02]  /*43d20*/  ISETP.GE.U32.AND P0, PT, R0, 0x7fffff49, PT ;  /* 0x7fffff490000780c */ /* 0x000fe40003f06070 */
[----:B------:R-:W-:Y:S02]  /*43d30*/  SEL R0, RZ, 0x4, P6 ;  /* 0x00000004ff007807 */ /* 0x000fe40003000000 */
[----:B------:R-:W-:Y:S01]  /*43d40*/  ISETP.GT.AND P6, PT, R233, 0x7f, PT ;  /* 0x0000007fe900780c */ /* 0x000fe20003fc4270 */
[----:B------:R-:W-:Y:S01]  /*43d50*/  IMAD.SHL.U32 R2, R222, 0x4, RZ ;  /* 0x00000004de027824 */ /* 0x000fe200078e00ff */
[----:B------:R-:W-:Y:S01]  /*43d60*/  IADD3 R26, R232, -0x70, RZ ;  /* 0xffffff90e81a7810 */ /* 0x000fe20007ffe0ff */
[----:B------:R-:W-:Y:S01]  /*43d70*/  IMAD.MOV.U32 R223, RZ, RZ, c[0x0][0x18c] ;  /* 0x00006300ffdf7624 */ /* 0x000fe200078e00ff */
[----:B------:R-:W-:Y:S02]  /*43d80*/  SEL R0, R0, RZ, P6 ;  /* 0x000000ff00007207 */ /* 0x000fe40003000000 */
[----:B------:R-:W-:-:S02]  /*43d90*/  ISETP.GE.U32.AND P5, PT, R26, 0x7fffff51, PT ;  /* 0x7fffff511a00780c */ /* 0x000fc40003fa6070 */
[----:B------:R-:W-:Y:S02]  /*43da0*/  ISETP.NE.U32.AND P2, PT, R0, RZ, PT ;  /* 0x000000ff0000720c */ /* 0x000fe40003f45070 */
[----:B------:R-:W-:Y:S01]  /*43db0*/  LOP3.LUT R0, R2, 0x60, RZ, 0x3c, !PT ;  /* 0x0000006002007812 */ /* 0x000fe200078e3cff */
[----:B------:R-:W-:Y:S01]  /*43dc0*/  STL [R1+0x12a0], RZ ;  /* 0x0012a0ff01007387 */ /* 0x000fe20000100800 */
[----:B------:R-:W-:Y:S02]  /*43dd0*/  SEL R6, RZ, 0x4, P4 ;  /* 0x00000004ff067807 */ /* 0x000fe40002000000 */
[----:B------:R-:W-:Y:S01]  /*43de0*/  SHF.L.U32 R3, R223, 0x6, RZ ;  /* 0x00000006df037819 */ /* 0x000fe200000006ff */
[----:B------:R-:W-:Y:S01]  /*43df0*/  STL [R1+0x12a4], RZ ;  /* 0x0012a4ff01007387 */ /* 0x000fe20000100800 */
[C---:B------:R-:W-:Y:S02]  /*43e00*/  IADD3 R4, R232.reuse, -0x80, RZ ;  /* 0xffffff80e8047810 */ /* 0x040fe40007ffe0ff */
[----:B------:R-:W-:Y:S01]  /*43e10*/  IADD3 R7, R232, -0x7c, RZ ;  /* 0xffffff84e8077810 */ /* 0x000fe20007ffe0ff */
[----:B------:R-:W-:Y:S01]  /*43e20*/  STL [R1+0x12a8], RZ ;  /* 0x0012a8ff01007387 */ /* 0x000fe20000100800 */
[----:B------:R-:W-:-:S03]  /*43e30*/  SEL R6, R6, RZ, P6 ;  /* 0x000000ff06067207 */ /* 0x000fc60003000000 */
[----:B------:R-:W-:Y:S01]  /*43e40*/  STL [R1+0x12ac], RZ ;  /* 0x0012acff01007387 */ /* 0x000fe20000100800 */
[----:B------:R-:W-:-:S03]  /*43e50*/  ISETP.GE.U32.AND P4, PT, R7, 0x7fffff45, PT ;  /* 0x7fffff450700780c */ /* 0x000fc60003f86070 */
[----:B------:R-:W-:Y:S01]  /*43e60*/  STL [R1+0x1290], RZ ;  /* 0x001290ff01007387 */ /* 0x000fe20000100800 */
[----:B------:R-:W-:-:S03]  /*43e70*/  ISETP.NE.U32.AND P6, PT, R6, RZ, PT ;  /* 0x000000ff0600720c */ /* 0x000fc60003fc5070 */
[----:B------:R-:W-:Y:S04]  /*43e80*/  STL [R1+0x1294], RZ ;  /* 0x001294ff01007387 */ /* 0x000fe80000100800 */
[----:B------:R-:W-:Y:S04]  /*43e90*/  STL [R1+0x1298], RZ ;  /* 0x001298ff01007387 */ /* 0x000fe80000100800 */
[----:B------:R-:W-:Y:S04]  /*43ea0*/  STL [R1+0x129c], RZ ;  /* 0x00129cff01007387 */ /* 0x000fe80000100800 */
[----:B------:R-:W-:Y:S01]  /*43eb0*/  STL [R1+0x1280], RZ ;  /* 0x001280ff01007387 */ /* 0x000fe20000100800 */
[----:B--2---:R-:W-:-:S05]  /*43ec0*/  IMAD.WIDE R26, R252, 0x4, R224 ;  /* 0x00000004fc1a7825 */ /* 0x004fca00078e02e0 */
[----:B------:R1:W-:Y:S01]  /*43ed0*/  LDGSTS.E [R0+0x46b00], [R26.64], !P1 ;  /* 0x46b000001a007fae */ /* 0x0003e2000c921844 */
[----:B---3--:R-:W-:-:S05]  /*43ee0*/  IMAD.WIDE R24, R252, 0x4, R226 ;  /* 0x00000004fc187825 */ /* 0x008fca00078e02e2 */
[----:B------:R1:W-:Y:S01]  /*43ef0*/  LDGSTS.E [R0+0x46b80], [R24.64], !P1 ;  /* 0x46b8000018007fae */ /* 0x0003e2000c921844 */
[----:B------:R-:W-:Y:S01]  /*43f00*/  ISETP.GE.U32.AND P1, PT, R4, 0x7fffff41, PT ;  /* 0x7fffff410400780c */ /* 0x000fe20003f26070 */
[----:B----4-:R-:W-:-:S05]  /*43f10*/  IMAD.WIDE R22, R252, 0x4, R228 ;  /* 0x00000004fc167825 */ /* 0x010fca00078e02e4 */
[----:B------:R1:W-:Y:S01]  /*43f20*/  LDGSTS.E [R0+0x46f00], [R22.64], !P5 ;  /* 0x46f0000016007fae */ /* 0x0003e2000e921844 */
[----:B------:R-:W-:-:S05]  /*43f30*/  IMAD.WIDE R20, R252, 0x4, R230 ;  /* 0x00000004fc147825 */ /* 0x000fca00078e02e6 */
[----:B------:R1:W-:Y:S01]  /*43f40*/  LDGSTS.E [R0+0x46f80], [R20.64], !P5 ;  /* 0x46f8000014007fae */ /* 0x0003e2000e921844 */
[----:B------:R-:W-:Y:S01]  /*43f50*/  ISETP.GE.AND P5, PT, R233, 0x40, PT ;  /* 0x00000040e900780c */ /* 0x000fe20003fa6270 */
[----:B------:R-:W-:-:S04]  /*43f60*/  IMAD.WIDE R250, R3, 0x4, R250 ;  /* 0x0000000403fa7825 */ /* 0x000fc800078e02fa */
[----:B------:R-:W-:-:S04]  /*43f70*/  IMAD.WIDE R8, R3, 0x4, R234 ;  /* 0x0000000403087825 */ /* 0x000fc800078e02ea */
[C---:B------:R-:W-:Y:S01]  /*43f80*/  IMAD.WIDE R4, R3.reuse, 0x4, R236 ;  /* 0x0000000403047825 */ /* 0x040fe200078e02ec */
[----:B------:R2:W-:Y:S03]  /*43f90*/  STL.64 [R1+0x28], R8 ;  /* 0x0000280801007387 */ /* 0x0005e60000100a00 */
[C---:B------:R-:W-:Y:S01]  /*43fa0*/  IMAD.WIDE R6, R3.reuse, 0x4, R238 ;  /* 0x0000000403067825 */ /* 0x040fe200078e02ee */
[----:B------:R-:W-:Y:S04]  /*43fb0*/  STL.64 [R1+0x20], R250 ;  /* 0x000020fa01007387 */ /* 0x000fe80000100a00 */
[----:B------:R3:W-:Y:S04]  /*43fc0*/  STL.64 [R1+0x130], R4 ;  /* 0x0001300401007387 */ /* 0x0007e80000100a00 */
[----:B------:R4:W-:Y:S01]  /*43fd0*/  STL.64 [R1+0x138], R6 ;  /* 0x0001380601007387 */ /* 0x0009e20000100a00 */
[----:B--2---:R-:W-:-:S04]  /*43fe0*/  IMAD.WIDE R8, R3, 0x4, R242 ;  /* 0x0000000403087825 */ /* 0x004fc800078e02f2 */
[----:B---3--:R-:W-:-:S04]  /*43ff0*/  IMAD.WIDE R4, R3, 0x4, R240 ;  /* 0x0000000403047825 */ /* 0x008fc800078e02f0 */
[C---:B----4-:R-:W-:Y:S01]  /*44000*/  IMAD.WIDE R6, R3.reuse, 0x4, R244 ;  /* 0x0000000403067825 */ /* 0x050fe200078e02f4 */
[----:B------:R2:W-:Y:S04]  /*44010*/  STL.64 [R1+0x1b0], R4 ;  /* 0x0001b00401007387 */ /* 0x0005e80000100a00 */
[----:B------:R3:W-:Y:S04]  /*44020*/  STL.64 [R1+0x1b8], R8 ;  /* 0x0001b80801007387 */ /* 0x0007e80000100a00 */
[----:B------:R4:W-:Y:S01]  /*44030*/  STL.64 [R1+0x488], R6 ;  /* 0x0004880601007387 */ /* 0x0009e20000100a00 */
[----:B--2---:R-:W-:-:S04]  /*44040*/  IMAD.WIDE R4, R3, 0x4, R246 ;  /* 0x0000000403047825 */ /* 0x004fc800078e02f6 */
[C---:B---3--:R-:W-:Y:S01]  /*44050*/  IMAD.WIDE R8, R3.reuse, 0x4, R248 ;  /* 0x0000000403087825 */ /* 0x048fe200078e02f8 */
[----:B----4-:R-:W2:Y:S04]  /*44060*/  LDL.LU.64 R6, [R1+0x8a8] ;  /* 0x0008a80001067983 */ /* 0x010ea80000300a00 */
[----:B------:R3:W-:Y:S04]  /*44070*/  STL.64 [R1+0x820], R4 ;  /* 0x0008200401007387 */ /* 0x0007e80000100a00 */
[----:B---3--:R-:W3:Y:S04]  /*44080*/  LDL.LU.64 R4, [R1+0xc10] ;  /* 0x000c100001047983 */ /* 0x008ee80000300a00 */
[----:B------:R4:W-:Y:S04]  /*44090*/  STL.64 [R1+0xb30], R8 ;  /* 0x000b300801007387 */ /* 0x0009e80000100a00 */
[----:B----4-:R-:W4:Y:S04]  /*440a0*/  LDL.LU.64 R8, [R1+0x818] ;  /* 0x0008180001087983 */ /* 0x010f280000300a00 */
[----:B------:R-:W4:Y:S04]  /*440b0*/  LDL.LU.64 R10, [R1+0xd88] ;  /* 0x000d8800010a7983 */ /* 0x000f280000300a00 */
        /* <DEDUP_REMOVED lines=26> */
[----:B------:R-:W4:Y:S01]  /*44260*/  LDL.LU.64 R248, [R1+0x908] ;  /* 0x0009080001f87983 */ /* 0x000f220000300a00 */
[----:B--2---:R-:W-:-:S05]  /*44270*/  IMAD.WIDE R6, R3, 0x4, R6 ;  /* 0x0000000403067825 */ /* 0x004fca00078e0206 */
[----:B------:R3:W-:Y:S02]  /*44280*/  STL.64 [R1+0xb70], R6 ;  /* 0x000b700601007387 */ /* 0x0007e40000100a00 */
[----:B---3--:R-:W-:-:S05]  /*44290*/  IMAD.WIDE R6, R3, 0x4, R4 ;  /* 0x0000000403067825 */ /* 0x008fca00078e0204 */
[----:B------:R2:W-:Y:S01]  /*442a0*/  STL.64 [R1+0xcc0], R6 ;  /* 0x000cc00601007387 */ /* 0x0005e20000100a00 */
[----:B----4-:R-:W-:-:S04]  /*442b0*/  IMAD.WIDE R4, R3, 0x4, R8 ;  /* 0x0000000403047825 */ /* 0x010fc800078e0208 */
[C---:B------:R-:W-:Y:S01]  /*442c0*/  IMAD.WIDE R8, R3.reuse, 0x4, R10 ;  /* 0x0000000403087825 */ /* 0x040fe200078e020a */
[----:B------:R3:W-:Y:S03]  /*442d0*/  STL.64 [R1+0xcd0], R4 ;  /* 0x000cd00401007387 */ /* 0x0007e60000100a00 */
[C---:B--2---:R-:W-:Y:S01]  /*442e0*/  IMAD.WIDE R6, R3.reuse, 0x4, R12 ;  /* 0x0000000403067825 */ /* 0x044fe200078e020c */
[----:B------:R2:W-:Y:S04]  /*442f0*/  STL.64 [R1+0xe38], R8 ;  /* 0x000e380801007387 */ /* 0x0005e80000100a00 */
[----:B------:R4:W-:Y:S01]  /*44300*/  STL.64 [R1+0xe40], R6 ;  /* 0x000e400601007387 */ /* 0x0009e20000100a00 */
[----:B---3--:R-:W-:-:S04]  /*44310*/  IMAD.WIDE R4, R3, 0x4, R14 ;  /* 0x0000000403047825 */ /* 0x008fc800078e020e */
[C---:B--2---:R-:W-:Y:S01]  /*44320*/  IMAD.WIDE R8, R3.reuse, 0x4, R16 ;  /* 0x0000000403087825 */ /* 0x044fe200078e0210 */
[----:B------:R2:W-:Y:S03]  /*44330*/  STL.64 [R1+0x1108], R4 ;  /* 0x0011080401007387 */ /* 0x0005e60000100a00 */
[C---:B----4-:R-:W-:Y:S01]  /*44340*/  IMAD.WIDE R6, R3.reuse, 0x4, R18 ;  /* 0x0000000403067825 */ /* 0x050fe200078e0212 */
[----:B------:R3:W-:Y:S04]  /*44350*/  STL.64 [R1+0x1110], R8 ;  /* 0x0011100801007387 */ /* 0x0007e80000100a00 */
[----:B------:R4:W-:Y:S01]  /*44360*/  STL.64 [R1+0x18d8], R6 ;  /* 0x0018d80601007387 */ /* 0x0009e20000100a00 */
[----:B--2---:R-:W-:-:S04]  /*44370*/  IMAD.WIDE R4, R3, 0x4, R204 ;  /* 0x0000000403047825 */ /* 0x004fc800078e02cc */
[C---:B---3--:R-:W-:Y:S01]  /*44380*/  IMAD.WIDE R8, R3.reuse, 0x4, R206 ;  /* 0x0000000403087825 */ /* 0x048fe200078e02ce */
        /* <DEDUP_REMOVED lines=2866> */
[----:B------:R4:W-:Y:S01]  /*4f6b0*/  STL.64 [R1+0x3ed0], R6 ;  /* 0x003ed00601007387 */ /* 0x0009e20000100a00 */
[----:B---3--:R-:W-:-:S05]  /*4f6c0*/  IMAD.WIDE R4, R3, 0x4, R4 ;  /* 0x0000000403047825 */ /* 0x008fca00078e0204 */
[----:B------:R2:W-:Y:S01]  /*4f6d0*/  STL.64 [R1+0x3ec8], R4 ;  /* 0x003ec80401007387 */ /* 0x0005e20000100a00 */
[----:B----4-:R-:W-:-:S04]  /*4f6e0*/  IMAD.WIDE R6, R3, 0x4, R8 ;  /* 0x0000000403067825 */ /* 0x010fc800078e0208 */
[C---:B--2---:R-:W-:Y:S01]  /*4f6f0*/  IMAD.WIDE R4, R3.reuse, 0x4, R10 ;  /* 0x0000000403047825 */ /* 0x044fe200078e020a */
[----:B------:R2:W-:Y:S03]  /*4f700*/  STL.64 [R1+0x3ec0], R6 ;  /* 0x003ec00601007387 */ /* 0x0005e60000100a00 */
[C---:B------:R-:W-:Y:S01]  /*4f710*/  IMAD.WIDE R8, R3.reuse, 0x4, R12 ;  /* 0x0000000403087825 */ /* 0x040fe200078e020c */
        /* <DEDUP_REMOVED lines=50> */
[----:B--2---:R-:W-:-:S03]  /*4fa40*/  IMAD.WIDE R6, R3, 0x4, R246 ;  /* 0x0000000403067825 */ /* 0x004fc600078e02f6 */
[----:B------:R-:W2:Y:S01]  /*4fa50*/  LDL.LU.64 R204, [R1+0x2968] ;  /* 0x0029680001cc7983 */ /* 0x000ea20000300a00 */
[----:B---3--:R-:W-:-:S03]  /*4fa60*/  IMAD.WIDE R4, R3, 0x4, R248 ;  /* 0x0000000403047825 */ /* 0x008fc600078e02f8 */
[----:B------:R3:W-:Y:S04]  /*4fa70*/  STL.64 [R1+0x29b8], R6 ;  /* 0x0029b80601007387 */ /* 0x0007e80000100a00 */
[----:B------:R-:W2:Y:S04]  /*4fa80*/  LDL.LU.64 R206, [R1+0x2ee8] ;  /* 0x002ee80001ce7983 */ /* 0x000ea80000300a00 */
[----:B------:R1:W-:Y:S04]  /*4fa90*/  STL.64 [R1+0x29b0], R4 ;  /* 0x0029b00401007387 */ /* 0x0003e80000100a00 */
[----:B------:R-:W2:Y:S04]  /*4faa0*/  LDL.LU.64 R208, [R1+0x2950] ;  /* 0x0029500001d07983 */ /* 0x000ea80000300a00 */
        /* <DEDUP_REMOVED lines=25> */
[----:B----4-:R-:W4:Y:S04]  /*4fc40*/  LDL.LU.64 R8, [R1+0x270] ;  /* 0x0002700001087983 */ /* 0x010f280000300a00 */
[----:B---3--:R-:W3:Y:S04]  /*4fc50*/  LDL.LU.64 R6, [R1+0x278] ;  /* 0x0002780001067983 */ /* 0x008ee80000300a00 */
[----:B-1----:R-:W3:Y:S01]  /*4fc60*/  LDL.LU.64 R4, [R1+0x390] ;  /* 0x0003900001047983 */ /* 0x002ee20000300a00 */
[----:B--2---:R-:W-:-:S05]  /*4fc70*/  IMAD.WIDE R204, R3, 0x4, R204 ;  /* 0x0000000403cc7825 */ /* 0x004fca00078e02cc */
[----:B------:R1:W-:Y:S01]  /*4fc80*/  STL.64 [R1+0x29a0], R204 ;  /* 0x0029a0cc01007387 */ /* 0x0003e20000100a00 */
[----:B------:R-:W-:-:S04]  /*4fc90*/  IMAD.WIDE R206, R3, 0x4, R206 ;  /* 0x0000000403ce7825 */ /* 0x000fc800078e02ce */
[C---:B------:R-:W-:Y:S01]  /*4fca0*/  IMAD.WIDE R208, R3.reuse, 0x4, R208 ;  /* 0x0000000403d07825 */ /* 0x040fe200078e02d0 */
[----:B-1----:R1:W5:Y:S03]  /*4fcb0*/  LDL.LU.64 R204, [R1+0x5368] ;  /* 0x0053680001cc7983 */ /* 0x0023660000300a00 */
[C---:B------:R-:W-:Y:S01]  /*4fcc0*/  IMAD.WIDE R210, R3.reuse, 0x4, R210 ;  /* 0x0000000403d27825 */ /* 0x040fe200078e02d2 */
[----:B------:R2:W-:Y:S03]  /*4fcd0*/  STL.64 [R1+0x2998], R206 ;  /* 0x002998ce01007387 */ /* 0x0005e60000100a00 */
[----:B------:R-:W-:-:S04]  /*4fce0*/  IMAD.WIDE R212, R3, 0x4, R212 ;  /* 0x0000000403d47825 */ /* 0x000fc800078e02d4 */
[C---:B------:R-:W-:Y:S01]  /*4fcf0*/  IMAD.WIDE R214, R3.reuse, 0x4, R214 ;  /* 0x0000000403d67825 */ /* 0x040fe200078e02d6 */
[----:B--2---:R1:W5:Y:S03]  /*4fd00*/  LDL.LU.64 R206, [R1+0x5360] ;  /* 0x0053600001ce7983 */ /* 0x0043660000300a00 */
[C---:B------:R-:W-:Y:S01]  /*4fd10*/  IMAD.WIDE R216, R3.reuse, 0x4, R216 ;  /* 0x0000000403d87825 */ /* 0x040fe200078e02d8 */
[----:B------:R2:W-:Y:S03]  /*4fd20*/  STL.64 [R1+0x2988], R208 ;  /* 0x002988d001007387 */ /* 0x0005e60000100a00 */
[----:B------:R-:W-:-:S04]  /*4fd30*/  IMAD.WIDE R218, R3, 0x4, R218 ;  /* 0x0000000403da7825 */ /* 0x000fc800078e02da */
[C---:B------:R-:W-:Y:S01]  /*4fd40*/  IMAD.WIDE R220, R3.reuse, 0x4, R220 ;  /* 0x0000000403dc7825 */ /* 0x040fe200078e02dc */
[----:B--2---:R1:W5:Y:S04]  /*4fd50*/  LDL.LU.64 R208, [R1+0x5358] ;  /* 0x0053580001d07983 */ /* 0x0043680000300a00 */
[----:B------:R2:W-:Y:S01]  /*4fd60*/  STL.64 [R1+0x2980], R210 ;  /* 0x002980d201007387 */ /* 0x0005e20000100a00 */
[----:B------:R-:W-:-:S03]  /*4fd70*/  IMAD.WIDE R222, R3, 0x4, R222 ;  /* 0x0000000403de7825 */ /* 0x000fc600078e02de */
        /* <DEDUP_REMOVED lines=26> */
[----:B------:R-:W-:-:S04]  /*4ff20*/  IMAD.WIDE R240, R3, 0x4, R240 ;  /* 0x0000000403f07825 */ /* 0x000fc800078e02f0 */
[----:B------:R-:W-:-:S04]  /*4ff30*/  IMAD.WIDE R18, R252, 0x4, R18 ;  /* 0x00000004fc127825 */ /* 0x000fc800078e0212 */
[----:B------:R-:W-:Y:S01]  /*4ff40*/  IMAD.WIDE R16, R252, 0x4, R16 ;  /* 0x00000004fc107825 */ /* 0x000fe200078e0210 */
[----:B------:R1:W-:Y:S04]  /*4ff50*/  LDGSTS.E [R0+0x47300], [R18.64], !P3 ;  /* 0x4730000012007fae */ /* 0x0003e8000d921844 */
[----:B--2---:R1:W5:Y:S04]  /*4ff60*/  LDL.LU.64 R228, [R1+0x5308] ;  /* 0x0053080001e47983 */ /* 0x0043680000300a00 */
[----:B------:R2:W-:Y:S01]  /*4ff70*/  STL.64 [R1+0x29c0], R230 ;  /* 0x0029c0e601007387 */ /* 0x0005e20000100a00 */
[----:B------:R-:W-:-:S03]  /*4ff80*/  IMAD.WIDE R242, R3, 0x4, R242 ;  /* 0x0000000403f27825 */ /* 0x000fc600078e02f2 */
[----:B------:R1:W-:Y:S01]  /*4ff90*/  LDGSTS.E [R0+0x47380], [R16.64], !P3 ;  /* 0x4738000010007fae */ /* 0x0003e2000d921844 */
        /* <DEDUP_REMOVED lines=8> */
[----:B----4-:R-:W-:Y:S01]  /*50020*/  IMAD.WIDE R8, R252, 0x4, R8 ;  /* 0x00000004fc087825 */ /* 0x010fe200078e0208 */
[----:B------:R1:W-:Y:S04]  /*50030*/  LDGSTS.E [R0+0x47b00], [R10.64], !P4 ;  /* 0x47b000000a007fae */ /* 0x0003e8000e121844 */
[----:B--2---:R1:W5:Y:S04]  /*50040*/  LDL.LU.64 R232, [R1+0x52f8] ;  /* 0x0052f80001e87983 */ /* 0x0043680000300a00 */
[----:B------:R2:W-:Y:S01]  /*50050*/  STL.64 [R1+0x4120], R234 ;  /* 0x004120ea01007387 */ /* 0x0005e20000100a00 */
[----:B------:R-:W-:-:S03]  /*50060*/  IMAD.WIDE R246, R3, 0x4, R246 ;  /* 0x0000000403f67825 */ /* 0x000fc600078e02f6 */
[----:B------:R1:W-:Y:S01]  /*50070*/  LDGSTS.E [R0+0x47b80], [R8.64], !P4 ;  /* 0x47b8000008007fae */ /* 0x0003e2000e121844 */
[----:B---3--:R-:W-:-:S04]  /*50080*/  IMAD.WIDE R6, R252, 0x4, R6 ;  /* 0x00000004fc067825 */ /* 0x008fc800078e0206 */
[----:B------:R-:W-:Y:S01]  /*50090*/  IMAD.WIDE R4, R252, 0x4, R4 ;  /* 0x00000004fc047825 */ /* 0x000fe200078e0204 */
[----:B------:R1:W-:Y:S04]  /*500a0*/  LDGSTS.E [R0+0x47f00], [R6.64], !P1 ;  /* 0x47f0000006007fae */ /* 0x0003e8000c921844 */
[----:B--2---:R1:W5:Y:S04]  /*500b0*/  LDL.LU.64 R234, [R1+0x52f0] ;  /* 0x0052f00001ea7983 */ /* 0x0043680000300a00 */
[----:B------:R2:W-:Y:S01]  /*500c0*/  STL.64 [R1+0x2960], R236 ;  /* 0x002960ec01007387 */ /* 0x0005e20000100a00 */
[----:B------:R-:W-:-:S03]  /*500d0*/  IMAD.WIDE R248, R3, 0x4, R248 ;  /* 0x0000000403f87825 */ /* 0x000fc600078e02f8 */
[----:B------:R1:W-:Y:S04]  /*500e0*/  LDGSTS.E [R0+0x47f80], [R4.64], !P1 ;  /* 0x47f8000004007fae */ /* 0x0003e8000c921844 */
[----:B------:R-:W0:Y:S04]  /*500f0*/  LDGDEPBAR ;  /* 0x00000000000079af */ /* 0x000e280000000000 */
[----:B--2---:R1:W5:Y:S04]  /*50100*/  LDL.LU.64 R236, [R1+0x52e8] ;  /* 0x0052e80001ec7983 */ /* 0x0043680000300a00 */
[----:B------:R2:W-:Y:S04]  /*50110*/  STL.64 [R1+0x4128], R238 ;  /* 0x004128ee01007387 */ /* 0x0005e80000100a00 */
[----:B------:R3:W-:Y:S04]  /*50120*/  LDGSTS.E [R2+0x20000], [R250.64], P2 ;  /* 0x20000000fa027fae */ /* 0x0007e80009121844 */
[----:B--2---:R1:W5:Y:S04]  /*50130*/  LDL.LU.64 R238, [R1+0x52e0] ;  /* 0x0052e00001ee7983 */ /* 0x0043680000300a00 */
[----:B------:R2:W-:Y:S04]  /*50140*/  STL.64 [R1+0x2948], R240 ;  /* 0x002948f001007387 */ /* 0x0005e80000100a00 */
        /* <DEDUP_REMOVED lines=9> */
[----:B---3--:R1:W5:Y:S02]  /*501e0*/  LDL.LU.64 R250, [R1+0x52b0] ;  /* 0x0052b00001fa7983 */ /* 0x0083640000300a00 */
[----:B------:R2:W-:Y:S04]  /*501f0*/  STL.64 [R1+0x53a0], R64 ;  /* 0x0053a04001007387 */ /* 0x0005e80000100a00 */
[----:B--2---:R-:W2:Y:S04]  /*50200*/  LDL.64 R64, [R1+0x820] ;  /* 0x0008200001407983 */ /* 0x004ea80000100a00 */
[----:B------:R3:W-:Y:S04]  /*50210*/  STL.64 [R1+0x5398], R62 ;  /* 0x0053983e01007387 */ /* 0x0007e80000100a00 */
[----:B---3--:R-:W3:Y:S04]  /*50220*/  LDL.64 R62, [R1+0x1b8] ;  /* 0x0001b800013e7983 */ /* 0x008ee80000100a00 */
[----:B------:R4:W-:Y:S04]  /*50230*/  STL.64 [R1+0x5390], R60 ;  /* 0x0053903c01007387 */ /* 0x0009e80000100a00 */
[----:B----4-:R-:W4:Y:S04]  /*50240*/  LDL.64 R60, [R1+0x138] ;  /* 0x00013800013c7983 */ /* 0x010f280000100a00 */
[----:B------:R1:W-:Y:S04]  /*50250*/  STL.64 [R1+0x5388], R58 ;  /* 0x0053883a01007387 */ /* 0x0003e80000100a00 */
[----:B-1----:R-:W2:Y:S04]  /*50260*/  LDL.64 R58, [R1+0x1b0] ;  /* 0x0001b000013a7983 */ /* 0x002ea80000100a00 */
[----:B------:R1:W-:Y:S04]  /*50270*/  STL.64 [R1+0x5380], R56 ;  /* 0x0053803801007387 */ /* 0x0003e80000100a00 */
[----:B-1----:R-:W2:Y:S04]  /*50280*/  LDL.64 R56, [R1+0x130] ;  /* 0x0001300001387983 */ /* 0x002ea80000100a00 */
[----:B------:R1:W-:Y:S04]  /*50290*/  STL.64 [R1+0x5378], R54 ;  /* 0x0053783601007387 */ /* 0x0003e80000100a00 */
[----:B-1----:R-:W2:Y:S04]  /*502a0*/  LDL.64 R54, [R1+0x28] ;  /* 0x0000280001367983 */ /* 0x002ea80000100a00 */
[----:B------:R1:W-:Y:S04]  /*502b0*/  STL.64 [R1+0x5370], R52 ;  /* 0x0053703401007387 */ /* 0x0003e80000100a00 */
[----:B-1----:R-:W3:Y:S04]  /*502c0*/  LDL.64 R52, [R1+0x488] ;  /* 0x0004880001347983 */ /* 0x002ee80000100a00 */
        /* <DEDUP_REMOVED lines=19> */
[----:B------:R-:W-:Y:S04]  /*50400*/  STL.64 [R1+0x52d0], R12 ;  /* 0x0052d00c01007387 */ /* 0x000fe80000100a00 */
[----:B------:R1:W-:Y:S04]  /*50410*/  STL.64 [R1+0x52c8], R10 ;  /* 0x0052c80a01007387 */ /* 0x0003e80000100a00 */
[----:B------:R1:W-:Y:S04]  /*50420*/  STL.64 [R1+0x52c0], R8 ;  /* 0x0052c00801007387 */ /* 0x0003e80000100a00 */
[----:B------:R1:W-:Y:S04]  /*50430*/  STL.64 [R1+0x52b8], R6 ;  /* 0x0052b80601007387 */ /* 0x0003e80000100a00 */
[----:B------:R1:W-:Y:S04]  /*50440*/  STL.64 [R1+0x52b0], R4 ;  /* 0x0052b00401007387 */ /* 0x0003e80000100a00 */
        /* <DEDUP_REMOVED lines=25> */
[----:B----4-:R4:W-:Y:S04]  /*505e0*/  LDGSTS.E [R2+0x20880], [R60.64], P6 ;  /* 0x208800003c027fae */ /* 0x0109e8000b121844 */
[----:B------:R1:W-:Y:S04]  /*505f0*/  LDGSTS.E [R2+0x21000], [R58.64], P2 ;  /* 0x210000003a027fae */ /* 0x0003e80009121844 */
[----:B--2---:R-:W2:Y:S04]  /*50600*/  LDL.64 R56, [R1+0xcc0] ;  /* 0x000cc00001387983 */ /* 0x004ea80000100a00 */
[----:B----4-:R-:W4:Y:S04]  /*50610*/  LDL.64 R60, [R1+0x1108] ;  /* 0x00110800013c7983 */ /* 0x010f280000100a00 */
[----:B-1----:R-:W4:Y:S04]  /*50620*/  LDL.64 R58, [R1+0x1e80] ;  /* 0x001e8000013a7983 */ /* 0x002f280000100a00 */
[----:B---3--:R1:W-:Y:S04]  /*50630*/  LDGSTS.E [R2+0x21080], [R62.64], P6 ;  /* 0x210800003e027fae */ /* 0x0083e8000b121844 */
[----:B------:R-:W3:Y:S04]  /*50640*/  LDL.64 R54, [R1+0x2058] ;  /* 0x0020580001367983 */ /* 0x000ee80000100a00 */
[----:B------:R1:W-:Y:S04]  /*50650*/  LDGSTS.E [R2+0x21800], [R52.64], P2 ;  /* 0x2180000034027fae */ /* 0x0003e80009121844 */
[----:B-1----:R-:W3:Y:S04]  /*50660*/  LDL.64 R62, [R1+0x2060] ;  /* 0x00206000013e7983 */ /* 0x002ee80000100a00 */
[----:B------:R1:W-:Y:S04]  /*50670*/  LDGSTS.E [R2+0x21880], [R64.64], P6 ;  /* 0x2188000040027fae */ /* 0x0003e8000b121844 */
[----:B------:R-:W3:Y:S04]  /*50680*/  LDL.64 R52, [R1+0x2230] ;  /* 0x0022300001347983 */ /* 0x000ee80000100a00 */
[----:B-1----:R-:W3:Y:S04]  /*50690*/  LDL.64 R64, [R1+0x2238] ;  /* 0x0022380001407983 */ /* 0x002ee80000100a00 */
[----:B------:R1:W-:Y:S04]  /*506a0*/  LDGSTS.E [R2+0x22000], [R14.64], P2 ;  /* 0x220000000e027fae */ /* 0x0003e80009121844 */
[----:B------:R1:W-:Y:S04]  /*506b0*/  LDGSTS.E [R2+0x22080], [R16.64], P6 ;  /* 0x2208000010027fae */ /* 0x0003e8000b121844 */
[----:B-1----:R-:W3:Y:S04]  /*506c0*/  LDL.64 R14, [R1+0x2490] ;  /* 0x00249000010e7983 */ /* 0x002ee80000100a00 */
[----:B------:R-:W3:Y:S04]  /*506d0*/  LDL.64 R16, [R1+0x2510] ;  /* 0x0025100001107983 */ /* 0x000ee80000100a00 */
[----:B--2---:R1:W-:Y:S04]  /*506e0*/  LDGSTS.E [R2+0x22800], [R56.64], P2 ;  /* 0x2280000038027fae */ /* 0x0043e80009121844 */
[----:B------:R3:W-:Y:S04]  /*506f0*/  LDGSTS.E [R2+0x22880], [R18.64], P6 ;  /* 0x2288000012027fae */ /* 0x0007e8000b121844 */
[----:B------:R3:W-:Y:S04]  /*50700*/  LDGSTS.E [R2+0x23000], [R20.64], P2 ;  /* 0x2300000014027fae */ /* 0x0007e80009121844 */
[----:B-1----:R-:W2:Y:S04]  /*50710*/  LDL.64 R56, [R1+0x22b8] ;  /* 0x0022b80001387983 */ /* 0x002ea80000100a00 */
[----:B------:R1:W-:Y:S04]  /*50720*/  LDGSTS.E [R2+0x23080], [R22.64], P6 ;  /* 0x2308000016027fae */ /* 0x0003e8000b121844 */
[----:B----4-:R4:W-:Y:S04]  /*50730*/  LDGSTS.E [R2+0x23800], [R60.64], P2 ;  /* 0x238000003c027fae */ /* 0x0109e80009121844 */
[----:B------:R1:W-:Y:S04]  /*50740*/  LDGSTS.E [R2+0x23880], [R24.64], P6 ;  /* 0x2388000018027fae */ /* 0x0003e8000b121844 */
[----:B------:R1:W-:Y:S04]  /*50750*/  LDGSTS.E [R2+0x24000], [R26.64], P2 ;  /* 0x240000001a027fae */ /* 0x0003e80009121844 */
[----:B------:R1:W-:Y:S04]  /*50760*/  LDGSTS.E [R2+0x24080], [R28.64], P6 ;  /* 0x240800001c027fae */ /* 0x0003e8000b121844 */
[----:B------:R1:W-:Y:S04]  /*50770*/  LDGSTS.E [R2+0x24800], [R30.64], P2 ;  /* 0x248000001e027fae */ /* 0x0003e80009121844 */
[----:B----4-:R-:W4:Y:S04]  /*50780*/  LDL.64 R60, [R1+0x22c0] ;  /* 0x0022c000013c7983 */ /* 0x010f280000100a00 */
        /* <DEDUP_REMOVED lines=8> */
[----:B-1----:R-:W4:Y:S04]  /*50810*/  LDL.64 R58, [R1+0x2378] ;  /* 0x00237800013a7983 */ /* 0x002f280000100a00 */
[----:B------:R1:W-:Y:S04]  /*50820*/  LDGSTS.E [R2+0x26880], [R62.64], P6 ;  /* 0x268800003e027fae */ /* 0x0003e8000b121844 */
[----:B---3--:R-:W3:Y:S04]  /*50830*/  LDL.64 R54, [R1+0x2388] ;  /* 0x0023880001367983 */ /* 0x008ee80000100a00 */
[----:B------:R1:W-:Y:S04]  /*50840*/  LDGSTS.E [R2+0x27000], [R44.64], P2 ;  /* 0x270000002c027fae */ /* 0x0003e80009121844 */
[----:B-1----:R-:W3:Y:S04]  /*50850*/  LDL.64 R62, [R1+0x2488] ;  /* 0x00248800013e7983 */ /* 0x002ee80000100a00 */
        /* <DEDUP_REMOVED lines=25> */
[----:B-1----:R-:W2:Y:S04]  /*509f0*/  LDL.64 R56, [R1+0x25e8] ;  /* 0x0025e80001387983 */ /* 0x002ea80000100a00 */
[----:B----4-:R1:W-:Y:S04]  /*50a00*/  LDGSTS.E [R2+0x28880], [R60.64], P6 ;  /* 0x288800003c027fae */ /* 0x0103e8000b121844 */
[----:B-1----:R-:W4:Y:S04]  /*50a10*/  LDL.64 R60, [R1+0x2810] ;  /* 0x00281000013c7983 */ /* 0x002f280000100a00 */
[----:B------:R1:W-:Y:S04]  /*50a20*/  LDGSTS.E [R2+0x29000], [R58.64], P2 ;  /* 0x290000003a027fae */ /* 0x0003e80009121844 */
[----:B---3--:R3:W-:Y:S04]  /*50a30*/  LDGSTS.E [R2+0x29080], [R54.64], P6 ;  /* 0x2908000036027fae */ /* 0x0087e8000b121844 */
[----:B-1----:R-:W4:Y:S04]  /*50a40*/  LDL.64 R58, [R1+0x2828] ;  /* 0x00282800013a7983 */ /* 0x002f280000100a00 */
[----:B------:R1:W-:Y:S04]  /*50a50*/  LDGSTS.E [R2+0x29800], [R62.64], P2 ;  /* 0x298000003e027fae */ /* 0x0003e80009121844 */
[----:B---3--:R-:W4:Y:S04]  /*50a60*/  LDL.64 R54, [R1+0x2858] ;  /* 0x0028580001367983 */ /* 0x008f280000100a00 */
[----:B------:R1:W-:Y:S04]  /*50a70*/  LDGSTS.E [R2+0x29880], [R14.64], P6 ;  /* 0x298800000e027fae */ /* 0x0003e8000b121844 */
[----:B-1----:R-:W4:Y:S04]  /*50a80*/  LDL.64 R62, [R1+0x2860] ;  /* 0x00286000013e7983 */ /* 0x002f280000100a00 */
[----:B------:R1:W-:Y:S04]  /*50a90*/  LDGSTS.E [R2+0x2a000], [R16.64], P2 ;  /* 0x2a00000010027fae */ /* 0x0003e80009121844 */
[----:B------:R-:W4:Y:S04]  /*50aa0*/  LDL.64 R14, [R1+0x4a78] ;  /* 0x004a7800010e7983 */ /* 0x000f280000100a00 */
        /* <DEDUP_REMOVED lines=22> */
[----:B------:R1:W-:Y:S04]  /*50c10*/  LDGSTS.E [R2+0x2e080], [R52.64], P6 ;  /* 0x2e08000034027fae */ /* 0x0003e8000b121844 */
[----:B----4-:R-:W4:Y:S04]  /*50c20*/  LDL.64 R60, [R1+0x4a90] ;  /* 0x004a9000013c7983 */ /* 0x010f280000100a00 */
[----:B--2---:R-:W2:Y:S04]  /*50c30*/  LDL.64 R24, [R1+0x4a40] ;  /* 0x004a400001187983 */ /* 0x004ea80000100a00 */
[----:B------:R1:W-:Y:S04]  /*50c40*/  LDGSTS.E [R2+0x2e800], [R58.64], P2 ;  /* 0x2e8000003a027fae */ /* 0x0003e80009121844 */
[----:B------:R1:W-:Y:S04]  /*50c50*/  LDGSTS.E [R2+0x2e880], [R44.64], P6 ;  /* 0x2e8800002c027fae */ /* 0x0003e8000b121844 */
[----:B-1----:R-:W2:Y:S04]  /*50c60*/  LDL.64 R52, [R1+0x4a88] ;  /* 0x004a880001347983 */ /* 0x002ea80000100a00 */
[----:B------:R1:W-:Y:S04]  /*50c70*/  LDGSTS.E [R2+0x2f000], [R46.64], P2 ;  /* 0x2f0000002e027fae */ /* 0x0003e80009121844 */
[----:B------:R-:W2:Y:S04]  /*50c80*/  LDL.64 R58, [R1+0x4a80] ;  /* 0x004a8000013a7983 */ /* 0x000ea80000100a00 */
[----:B------:R1:W-:Y:S04]  /*50c90*/  LDGSTS.E [R2+0x2f080], [R48.64], P6 ;  /* 0x2f08000030027fae */ /* 0x0003e8000b121844 */
[----:B------:R1:W-:Y:S04]  /*50ca0*/  LDGSTS.E [R2+0x2f800], [R50.64], P2 ;  /* 0x2f80000032027fae */ /* 0x0003e80009121844 */
[----:B------:R1:W-:Y:S04]  /*50cb0*/  LDGSTS.E [R2+0x2f880], [R54.64], P6 ;  /* 0x2f88000036027fae */ /* 0x0003e8000b121844 */
[----:B------:R1:W-:Y:S04]  /*50cc0*/  LDGSTS.E [R2+0x30000], [R62.64], P2 ;  /* 0x300000003e027fae */ /* 0x0003e80009121844 */
[----:B------:R-:W2:Y:S04]  /*50cd0*/  LDL.64 R26, [R1+0x4a38] ;  /* 0x004a3800011a7983 */ /* 0x000ea80000100a00 */
[----:B------:R-:W2:Y:S04]  /*50ce0*/  LDL.64 R28, [R1+0x4a30] ;  /* 0x004a3000011c7983 */ /* 0x000ea80000100a00 */
[----:B-1----:R-:W2:Y:S04]  /*50cf0*/  LDL.64 R62, [R1+0x4a68] ;  /* 0x004a6800013e7983 */ /* 0x002ea80000100a00 */
        /* <DEDUP_REMOVED lines=19> */
[----:B------:R2:W-:Y:S04]  /*50e30*/  LDGSTS.E [R2+0x31080], [R58.64], P6 ;  /* 0x310800003a027fae */ /* 0x0005e8000b121844 */
[----:B-1----:R-:W4:Y:S04]  /*50e40*/  LDL.64 R52, [R1+0x49b8] ;  /* 0x0049b80001347983 */ /* 0x002f280000100a00 */
[----:B------:R1:W-:Y:S04]  /*50e50*/  LDGSTS.E [R2+0x31800], [R14.64], P2 ;  /* 0x318000000e027fae */ /* 0x0003e80009121844 */
[----:B--2---:R-:W2:Y:S04]  /*50e60*/  LDL.64 R58, [R1+0x49b0] ;  /* 0x0049b000013a7983 */ /* 0x004ea80000100a00 */
[----:B------:R1:W-:Y:S04]  /*50e70*/  LDGSTS.E [R2+0x31880], [R16.64], P6 ;  /* 0x3188000010027fae */ /* 0x0003e8000b121844 */
        /* <DEDUP_REMOVED lines=43> */
[----:B--2---:R2:W-:Y:S04]  /*51130*/  LDGSTS.E [R2+0x37880], [R58.64], P6 ;  /* 0x378800003a027fae */ /* 0x0045e8000b121844 */
[----:B----4-:R-:W2:Y:S04]  /*51140*/  LDL.64 R44, [R1+0x48e0] ;  /* 0x0048e000012c7983 */ /* 0x010ea80000100a00 */
[----:B-1----:R-:W2:Y:S04]  /*51150*/  LDL.64 R52, [R1+0x48f0] ;  /* 0x0048f00001347983 */ /* 0x002ea80000100a00 */
[----:B--2---:R-:W2:Y:S04]  /*51160*/  LDL.64 R58, [R1+0x4970] ;  /* 0x00497000013a7983 */ /* 0x004ea80000100a00 */
[----:B------:R-:W2:Y:S04]  /*51170*/  LDL.64 R46, [R1+0x48d8] ;  /* 0x0048d800012e7983 */ /* 0x000ea80000100a00 */
[----:B------:R-:W2:Y:S04]  /*51180*/  LDL.64 R48, [R1+0x48d0] ;  /* 0x0048d00001307983 */ /* 0x000ea80000100a00 */
[----:B------:R1:W-:Y:S04]  /*51190*/  LDGSTS.E [R2+0x38000], [R62.64], P2 ;  /* 0x380000003e027fae */ /* 0x0003e80009121844 */
[----:B------:R-:W2:Y:S04]  /*511a0*/  LDL.64 R50, [R1+0x48c8] ;  /* 0x0048c80001327983 */ /* 0x000ea80000100a00 */
[----:B-1----:R-:W2:Y:S04]  /*511b0*/  LDL.64 R62, [R1+0x4950] ;  /* 0x00495000013e7983 */ /* 0x002ea80000100a00 */
[----:B------:R1:W-:Y:S04]  /*511c0*/  LDGSTS.E [R2+0x38080], [R64.64], P6 ;  /* 0x3808000040027fae */ /* 0x0003e8000b121844 */
[----:B-1----:R-:W2:Y:S04]  /*511d0*/  LDL.64 R64, [R1+0x4900] ;  /* 0x0049000001407983 */ /* 0x002ea80000100a00 */
[----:B------:R1:W-:Y:S04]  /*511e0*/  LDGSTS.E [R2+0x38800], [R56.64], P2 ;  /* 0x3880000038027fae */ /* 0x0003e80009121844 */
[----:B---3--:R3:W-:Y:S04]  /*511f0*/  LDGSTS.E [R2+0x38880], [R54.64], P6 ;  /* 0x3888000036027fae */ /* 0x0087e8000b121844 */
[----:B-1----:R-:W4:Y:S04]  /*51200*/  LDL.64 R56, [R1+0x48e8] ;  /* 0x0048e80001387983 */ /* 0x002f280000100a00 */
[----:B---3--:R-:W3:Y:S04]  /*51210*/  LDL.64 R54, [R1+0x48c0] ;  /* 0x0048c00001367983 */ /* 0x008ee80000100a00 */
[----:B------:R1:W-:Y:S04]  /*51220*/  LDGSTS.E [R2+0x39000], [R60.64], P2 ;  /* 0x390000003c027fae */ /* 0x0003e80009121844 */
[----:B------:R1:W-:Y:S04]  /*51230*/  LDGSTS.E [R2+0x39080], [R14.64], P6 ;  /* 0x390800000e027fae */ /* 0x0003e8000b121844 */
[----:B------:R1:W-:Y:S04]  /*51240*/  LDGSTS.E [R2+0x39800], [R16.64], P2 ;  /* 0x3980000010027fae */ /* 0x0003e80009121844 */
[----:B-1----:R-:W3:Y:S04]  /*51250*/  LDL.64 R60, [R1+0x48b8] ;  /* 0x0048b800013c7983 */ /* 0x002ee80000100a00 */
[----:B------:R-:W3:Y:S04]  /*51260*/  LDL.64 R14, [R1+0x1c0] ;  /* 0x0001c000010e7983 */ /* 0x000ee80000100a00 */
[----:B------:R-:W3:Y:S04]  /*51270*/  LDL.64 R16, [R1+0x448] ;  /* 0x0004480001107983 */ /* 0x000ee80000100a00 */
[----:B--2---:R1:W-:Y:S04]  /*51280*/  LDGSTS.E [R2+0x39880], [R58.64], P6 ;  /* 0x398800003a027fae */ /* 0x0043e8000b121844 */
[----:B------:R2:W-:Y:S04]  /*51290*/  LDGSTS.E [R2+0x3a000], [R18.64], P2 ;  /* 0x3a00000012027fae */ /* 0x0005e80009121844 */
[----:B------:R2:W-:Y:S04]  /*512a0*/  LDGSTS.E [R2+0x3a080], [R20.64], P6 ;  /* 0x3a08000014027fae */ /* 0x0005e8000b121844 */
[----:B------:R2:W-:Y:S04]  /*512b0*/  LDGSTS.E [R2+0x3a800], [R22.64], P2 ;  /* 0x3a80000016027fae */ /* 0x0005e80009121844 */
[----:B-1----:R-:W3:Y:S04]  /*512c0*/  LDL.64 R58, [R1+0x48b0] ;  /* 0x0048b000013a7983 */ /* 0x002ee80000100a00 */
[----:B--2---:R-:W3:Y:S04]  /*512d0*/  LDL.64 R18, [R1+0x458] ;  /* 0x0004580001127983 */ /* 0x004ee80000100a00 */
        /* <DEDUP_REMOVED lines=13> */
[----:B------:R-:W1:Y:S04]  /*513b0*/  S2R R65, SR_TID.X ;  /* 0x0000000000417919 */ /* 0x000e680000002100 */
[----:B------:R1:W-:Y:S04]  /*513c0*/  LDGSTS.E [R2+0x3d880], [R52.64], P6 ;  /* 0x3d88000034027fae */ /* 0x0003e8000b121844 */
[----:B------:R-:W3:Y:S04]  /*513d0*/  LDL.64 R20, [R1+0x948] ;  /* 0x0009480001147983 */ /* 0x000ee80000100a00 */
[----:B------:R-:W3:Y:S04]  /*513e0*/  LDL.64 R22, [R1+0x9d8] ;  /* 0x0009d80001167983 */ /* 0x000ee80000100a00 */
[----:B------:R-:W3:Y:S04]  /*513f0*/  LDL.64 R24, [R1+0x9e0] ;  /* 0x0009e00001187983 */ /* 0x000ee80000100a00 */
[----:B------:R-:W3:Y:S01]  /*51400*/  LDL.64 R26, [R1+0xc10] ;  /* 0x000c1000011a7983 */ /* 0x000ee20000100a00 */
[----:B-1----:R-:W-:-:S03]  /*51410*/  LOP3.LUT R53, R65, 0x1f, RZ, 0xc0, !PT ;  /* 0x0000001f41357812 */ /* 0x002fc600078ec0ff */
        /* <DEDUP_REMOVED lines=15> */
[----:B---3--:R3:W-:Y:S01]  /*51510*/  LDGSTS.E [R2+0x3f080], [R54.64], P6 ;  /* 0x3f08000036027fae */ /* 0x0087e2000b121844 */
[----:B------:R-:W-:-:S03]  /*51520*/  IMAD.SHL.U32 R53, R53, 0x4, RZ ;  /* 0x0000000435357824 */ /* 0x000fc600078e00ff */
[----:B----4-:R-:W3:Y:S04]  /*51530*/  LDL.64 R44, [R1+0x1100] ;  /* 0x00110000012c7983 */ /* 0x010ee80000100a00 */
[----:B------:R-:W3:Y:S04]  /*51540*/  LDL.64 R46, [R1+0x18a0] ;  /* 0x0018a000012e7983 */ /* 0x000ee80000100a00 */
[----:B---3--:R-:W3:Y:S04]  /*51550*/  LDL.64 R54, [R1+0xe58] ;  /* 0x000e580001367983 */ /* 0x008ee80000100a00 */
[----:B-1----:R-:W3:Y:S04]  /*51560*/  LDL.64 R48, [R1+0x18c0] ;  /* 0x0018c00001307983 */ /* 0x002ee80000100a00 */
[----:B------:R1:W-:Y:S04]  /*51570*/  LDGSTS.E [R2+0x3f800], [R60.64], P2 ;  /* 0x3f8000003c027fae */ /* 0x0003e80009121844 */
[----:B------:R-:W3:Y:S04]  /*51580*/  LDL.64 R50, [R1+0x1a08] ;  /* 0x001a080001327983 */ /* 0x000ee80000100a00 */
[----:B-1----:R-:W3:Y:S01]  /*51590*/  LDL.64 R60, [R1+0x1c8] ;  /* 0x0001c800013c7983 */ /* 0x002ee20000100a00 */
[----:B------:R-:W-:-:S03]  /*515a0*/  LOP3.LUT R13, R53, 0x10, RZ, 0x3c, !PT ;  /* 0x00000010350d7812 */ /* 0x000fc600078e3cff */
[----:B------:R-:W3:Y:S04]  /*515b0*/  LDL.64 R52, [R1+0x1a20] ;  /* 0x001a200001347983 */ /* 0x000ee80000100a00 */
[----:B------:R1:W-:Y:S04]  /*515c0*/  LDGSTS.E [R2+0x3f880], [R58.64], P6 ;  /* 0x3f8800003a027fae */ /* 0x0003e8000b121844 */
[----:B-1----:R-:W3:Y:S04]  /*515d0*/  LDL.64 R58, [R1+0x968] ;  /* 0x00096800013a7983 */ /* 0x002ee80000100a00 */
[----:B------:R1:W-:Y:S04]  /*515e0*/  LDGSTS.E [R13+0x20100], [R62.64], P2 ;  /* 0x201000003e0d7fae */ /* 0x0003e80009121844 */
[----:B-1----:R-:W3:Y:S04]  /*515f0*/  LDL.64 R62, [R1+0x1030] ;  /* 0x00103000013e7983 */ /* 0x002ee80000100a00 */
[----:B--2---:R1:W-:Y:S04]  /*51600*/  LDGSTS.E [R13+0x20180], [R56.64], P6 ;  /* 0x20180000380d7fae */ /* 0x0043e8000b121844 */
[----:B------:R2:W-:Y:S04]  /*51610*/  LDGSTS.E [R13+0x20900], [R64.64], P2 ;  /* 0x20900000400d7fae */ /* 0x0005e80009121844 */
[----:B------:R2:W-:Y:S04]  /*51620*/  LDGSTS.E [R13+0x20980], [R10.64], P6 ;  /* 0x209800000a0d7fae */ /* 0x0005e8000b121844 */
[----:B-1----:R-:W4:Y:S04]  /*51630*/  LDL.64 R56, [R1+0x1b88] ;  /* 0x001b880001387983 */ /* 0x002f280000100a00 */
[----:B--2---:R-:W2:Y:S04]  /*51640*/  LDL.64 R64, [R1+0x1b90] ;  /* 0x001b900001407983 */ /* 0x004ea80000100a00 */
[----:B------:R1:W-:Y:S04]  /*51650*/  LDGSTS.E [R13+0x21100], [R14.64], P2 ;  /* 0x211000000e0d7fae */ /* 0x0003e80009121844 */
[----:B------:R-:W2:Y:S04]  /*51660*/  LDL.64 R10, [R1+0x2038] ;  /* 0x00203800010a7983 */ /* 0x000ea80000100a00 */
        /* <DEDUP_REMOVED lines=26> */
[----:B------:R-:W3:Y:S04]  /*51810*/  LDL.64 R62, [R1+0x1e60] ;  /* 0x001e6000013e7983 */ /* 0x000ee80000100a00 */
        /* <DEDUP_REMOVED lines=18> */
[----:B------:R-:W3:Y:S04]  /*51940*/  LDL.64 R50, [R1+0x2780] ;  /* 0x0027800001327983 */ /* 0x000ee80000100a00 */
[----:B------:R-:W3:Y:S04]  /*51950*/  LDL.64 R52, [R1+0x27b0] ;  /* 0x0027b00001347983 */ /* 0x000ee80000100a00 */
[----:B----4-:R1:W-:Y:S04]  /*51960*/  LDGSTS.E [R13+0x27100], [R56.64], P2 ;  /* 0x27100000380d7fae */ /* 0x0103e80009121844 */
[----:B--2---:R2:W-:Y:S04]  /*51970*/  LDGSTS.E [R13+0x27180], [R64.64], P6 ;  /* 0x27180000400d7fae */ /* 0x0045e8000b121844 */
[----:B-1----:R-:W4:Y:S04]  /*51980*/  LDL.64 R56, [R1+0x2678] ;  /* 0x0026780001387983 */ /* 0x002f280000100a00 */
[----:B--2---:R-:W2:Y:S04]  /*51990*/  LDL.64 R64, [R1+0x20e8] ;  /* 0x0020e80001407983 */ /* 0x004ea80000100a00 */
[----:B------:R1:W-:Y:S04]  /*519a0*/  LDGSTS.E [R13+0x27900], [R60.64], P2 ;  /* 0x279000003c0d7fae */ /* 0x0003e80009121844 */
[----:B-1----:R-:W4:Y:S04]  /*519b0*/  LDL.64 R60, [R1+0x2218] ;  /* 0x00221800013c7983 */ /* 0x002f280000100a00 */
[----:B---3--:R1:W-:Y:S04]  /*519c0*/  LDGSTS.E [R13+0x27980], [R58.64], P6 ;  /* 0x279800003a0d7fae */ /* 0x0083e8000b121844 */
[----:B-1----:R-:W4:Y:S04]  /*519d0*/  LDL.64 R58, [R1+0x2688] ;  /* 0x00268800013a7983 */ /* 0x002f280000100a00 */
[----:B------:R1:W-:Y:S04]  /*519e0*/  LDGSTS.E [R13+0x28100], [R54.64], P2 ;  /* 0x28100000360d7fae */ /* 0x0003e80009121844 */
[----:B------:R1:W-:Y:S04]  /*519f0*/  LDGSTS.E [R13+0x28180], [R62.64], P6 ;  /* 0x281800003e0d7fae */ /* 0x0003e8000b121844 */
[----:B------:R1:W-:Y:S04]  /*51a00*/  LDGSTS.E [R13+0x28900], [R10.64], P2 ;  /* 0x289000000a0d7fae */ /* 0x0003e80009121844 */
[----:B-1----:R-:W4:Y:S04]  /*51a10*/  LDL.64 R54, [R1+0x27b8] ;  /* 0x0027b80001367983 */ /* 0x002f280000100a00 */
[----:B------:R-:W4:Y:S04]  /*51a20*/  LDL.64 R62, [R1+0x27c0] ;  /* 0x0027c000013e7983 */ /* 0x000f280000100a00 */
[----:B------:R1:W-:Y:S04]  /*51a30*/  LDGSTS.E [R13+0x28980], [R14.64], P6 ;  /* 0x289800000e0d7fae */ /* 0x0003e8000b121844 */
[----:B------:R-:W4:Y:S04]  /*51a40*/  LDL.64 R10, [R1+0x48a8] ;  /* 0x0048a800010a7983 */ /* 0x000f280000100a00 */
[----:B-1----:R-:W4:Y:S04]  /*51a50*/  LDL.64 R14, [R1+0x48a0] ;  /* 0x0048a000010e7983 */ /* 0x002f280000100a00 */
        /* <DEDUP_REMOVED lines=25> */
[----:B------:R-:W2:Y:S04]  /*51bf0*/  LDL.64 R58, [R1+0x2800] ;  /* 0x00280000013a7983 */ /* 0x000ea80000100a00 */
        /* <DEDUP_REMOVED lines=28> */
[----:B------:R1:W-:Y:S04]  /*51dc0*/  LDGSTS.E [R13+0x2f980], [R56.64], P6 ;  /* 0x2f980000380d7fae */ /* 0x0003e8000b121844 */
[----:B------:R1:W-:Y:S04]  /*51dd0*/  LDGSTS.E [R13+0x30100], [R58.64], P2 ;  /* 0x301000003a0d7fae */ /* 0x0003e80009121844 */
[----:B------:R1:W-:Y:S04]  /*51de0*/  LDGSTS.E [R13+0x30180], [R10.64], P6 ;  /* 0x301800000a0d7fae */ /* 0x0003e8000b121844 */
[----:B-1----:R-:W2:Y:S04]  /*51df0*/  LDL.64 R56, [R1+0x47e0] ;  /* 0x0047e00001387983 */ /* 0x002ea80000100a00 */
[----:B------:R-:W2:Y:S04]  /*51e00*/  LDL.64 R58, [R1+0x47d8] ;  /* 0x0047d800013a7983 */ /* 0x000ea80000100a00 */
[----:B------:R1:W-:Y:S04]  /*51e10*/  LDGSTS.E [R13+0x30900], [R14.64], P2 ;  /* 0x309000000e0d7fae */ /* 0x0003e80009121844 */
[----:B------:R-:W2:Y:S04]  /*51e20*/  LDL.64 R10, [R1+0x47b0] ;  /* 0x0047b000010a7983 */ /* 0x000ea80000100a00 */
        /* <DEDUP_REMOVED lines=25> */
[----:B-1----:R-:W4:Y:S04]  /*51fc0*/  LDL.64 R54, [R1+0x47c0] ;  /* 0x0047c00001367983 */ /* 0x002f280000100a00 */
[----:B--2---:R-:W2:Y:S04]  /*51fd0*/  LDL.64 R60, [R1+0x47b8] ;  /* 0x0047b800013c7983 */ /* 0x004ea80000100a00 */
[----:B------:R1:W-:Y:S04]  /*51fe0*/  LDGSTS.E [R13+0x35900], [R46.64], P2 ;  /* 0x359000002e0d7fae */ /* 0x0003e80009121844 */
[----:B------:R1:W-:Y:S04]  /*51ff0*/  LDGSTS.E [R13+0x35980], [R48.64], P6 ;  /* 0x35980000300d7fae */ /* 0x0003e8000b121844 */
[----:B------:R1:W-:Y:S04]  /*52000*/  LDGSTS.E [R13+0x36100], [R50.64], P2 ;  /* 0x36100000320d7fae */ /* 0x0003e80009121844 */
[----:B------:R1:W-:Y:S04]  /*52010*/  LDGSTS.E [R13+0x36180], [R52.64], P6 ;  /* 0x36180000340d7fae */ /* 0x0003e8000b121844 */
[----:B---3--:R-:W3:Y:S04]  /*52020*/  LDL.64 R22, [R1+0x4778] ;  /* 0x0047780001167983 */ /* 0x008ee80000100a00 */
        /* <DEDUP_REMOVED lines=24> */
[----:B--2---:R2:W-:Y:S04]  /*521b0*/  LDGSTS.E [R13+0x37980], [R60.64], P6 ;  /* 0x379800003c0d7fae */ /* 0x0045e8000b121844 */
        /* <DEDUP_REMOVED lines=39> */
[----:B------:R-:W4:Y:S04]  /*52430*/  S2R R57, SR_TID.X ;  /* 0x0000000000397919 */ /* 0x000f280000002100 */
[----:B------:R4:W-:Y:S04]  /*52440*/  LDGSTS.E [R13+0x3d100], [R44.64], P2 ;  /* 0x3d1000002c0d7fae */ /* 0x0009e80009121844 */
[----:B-1----:R-:W3:Y:S04]  /*52450*/  LDL.64 R64, [R1+0x46c8] ;  /* 0x0046c80001407983 */ /* 0x002ee80000100a00 */
[----:B------:R1:W-:Y:S04]  /*52460*/  LDGSTS.E [R13+0x3d180], [R46.64], P6 ;  /* 0x3d1800002e0d7fae */ /* 0x0003e8000b121844 */
[----:B------:R1:W-:Y:S04]  /*52470*/  LDGSTS.E [R13+0x3d900], [R48.64], P2 ;  /* 0x3d900000300d7fae */ /* 0x0003e80009121844 */
[----:B------:R1:W-:Y:S04]  /*52480*/  LDGSTS.E [R13+0x3d980], [R50.64], P6 ;  /* 0x3d980000320d7fae */ /* 0x0003e8000b121844 */
[----:B------:R1:W-:Y:S01]  /*52490*/  LDGSTS.E [R13+0x3e100], [R52.64], P2 ;  /* 0x3e100000340d7fae */ /* 0x0003e20009121844 */
[----:B----4-:R-:W-:-:S03]  /*524a0*/  LOP3.LUT R57, R57, 0x1f, RZ, 0xc0, !PT ;  /* 0x0000001f39397812 */ /* 0x010fc600078ec0ff */
[----:B------:R-:W4:Y:S02]  /*524b0*/  LDL.64 R44, [R1+0xd00] ;  /* 0x000d0000012c7983 */ /* 0x000f240000100a00 */
[----:B------:R-:W-:Y:S02]  /*524c0*/  IMAD.SHL.U32 R31, R57, 0x4, RZ ;  /* 0x00000004391f7824 */ /* 0x000fe400078e00ff */
[----:B------:R-:W4:Y:S04]  /*524d0*/  LDL.64 R56, [R1+0x1d0] ;  /* 0x0001d00001387983 */ /* 0x000f280000100a00 */
[----:B-1----:R-:W4:Y:S04]  /*524e0*/  LDL.64 R46, [R1+0xd10] ;  /* 0x000d1000012e7983 */ /* 0x002f280000100a00 */
[----:B------:R-:W4:Y:S04]  /*524f0*/  LDL.64 R48, [R1+0xd70] ;  /* 0x000d700001307983 */ /* 0x000f280000100a00 */
[----:B------:R-:W4:Y:S04]  /*52500*/  LDL.64 R50, [R1+0xd78] ;  /* 0x000d780001327983 */ /* 0x000f280000100a00 */
[----:B------:R1:W-:Y:S04]  /*52510*/  LDGSTS.E [R13+0x3e180], [R54.64], P6 ;  /* 0x3e180000360d7fae */ /* 0x0003e8000b121844 */
[----:B--2---:R2:W-:Y:S04]  /*52520*/  LDGSTS.E [R13+0x3e900], [R60.64], P2 ;  /* 0x3e9000003c0d7fae */ /* 0x0045e80009121844 */
[----:B------:R-:W4:Y:S04]  /*52530*/  LDL.64 R52, [R1+0xdd8] ;  /* 0x000dd80001347983 */ /* 0x000f280000100a00 */
[----:B-1----:R-:W4:Y:S04]  /*52540*/  LDL.64 R54, [R1+0xde8] ;  /* 0x000de80001367983 */ /* 0x002f280000100a00 */
[----:B--2---:R-:W2:Y:S04]  /*52550*/  LDL.64 R60, [R1+0x40] ;  /* 0x00004000013c7983 */ /* 0x004ea80000100a00 */
[----:B------:R1:W-:Y:S04]  /*52560*/  LDGSTS.E [R13+0x3e980], [R58.64], P6 ;  /* 0x3e9800003a0d7fae */ /* 0x0003e8000b121844 */
[----:B-1----:R-:W4:Y:S04]  /*52570*/  LDL.64 R58, [R1+0x460] ;  /* 0x00046000013a7983 */ /* 0x002f280000100a00 */
[----:B---3--:R1:W-:Y:S04]  /*52580*/  LDGSTS.E [R13+0x3f100], [R62.64], P2 ;  /* 0x3f1000003e0d7fae */ /* 0x0083e80009121844 */
[----:B-1----:R-:W4:Y:S04]  /*52590*/  LDL.64 R62, [R1+0xc80] ;  /* 0x000c8000013e7983 */ /* 0x002f280000100a00 */
[----:B------:R1:W-:Y:S01]  /*525a0*/  LDGSTS.E [R13+0x3f180], [R64.64], P6 ;  /* 0x3f180000400d7fae */ /* 0x0003e2000b121844 */
[----:B------:R-:W-:-:S03]  /*525b0*/  LOP3.LUT R30, R31, 0x20, RZ, 0x3c, !PT ;  /* 0x000000201f1e7812 */ /* 0x000fc600078e3cff */
[----:B------:R1:W-:Y:S04]  /*525c0*/  LDGSTS.E [R13+0x3f900], [R8.64], P2 ;  /* 0x3f900000080d7fae */ /* 0x0003e80009121844 */
[----:B------:R1:W-:Y:S04]  /*525d0*/  LDGSTS.E [R13+0x3f980], [R10.64], P6 ;  /* 0x3f9800000a0d7fae */ /* 0x0003e8000b121844 */
[----:B-1----:R-:W3:Y:S01]  /*525e0*/  LDL.64 R64, [R1+0xe60] ;  /* 0x000e600001407983 */ /* 0x002ee20000100a00 */
[----:B------:R-:W-:-:S03]  /*525f0*/  LOP3.LUT R31, R31, 0x30, RZ, 0x3c, !PT ;  /* 0x000000301f1f7812 */ /* 0x000fc600078e3cff */
[----:B------:R-:W3:Y:S04]  /*52600*/  LDL.64 R8, [R1+0xd90] ;  /* 0x000d900001087983 */ /* 0x000ee80000100a00 */
[----:B------:R-:W3:Y:S04]  /*52610*/  LDL.64 R10, [R1+0xfa8] ;  /* 0x000fa800010a7983 */ /* 0x000ee80000100a00 */
[----:B------:R-:W3:Y:S04]  /*52620*/  LDL.64 R12, [R1+0x1010] ;  /* 0x00101000010c7983 */ /* 0x000ee80000100a00 */
[----:B--2---:R1:W-:Y:S04]  /*52630*/  LDGSTS.E [R30+0x20200], [R60.64], P2 ;  /* 0x202000003c1e7fae */ /* 0x0043e80009121844 */
[----:B------:R2:W-:Y:S04]  /*52640*/  LDGSTS.E [R30+0x20280], [R14.64], P6 ;  /* 0x202800000e1e7fae */ /* 0x0005e8000b121844 */
[----:B------:R2:W-:Y:S04]  /*52650*/  LDGSTS.E [R30+0x20a00], [R16.64], P2 ;  /* 0x20a00000101e7fae */ /* 0x0005e80009121844 */
[----:B-1----:R-:W3:Y:S04]  /*52660*/  LDL.64 R60, [R1+0xe70] ;  /* 0x000e7000013c7983 */ /* 0x002ee80000100a00 */
[----:B------:R1:W-:Y:S04]  /*52670*/  LDGSTS.E [R30+0x20a80], [R18.64], P6 ;  /* 0x20a80000121e7fae */ /* 0x0003e8000b121844 */
[----:B----4-:R4:W-:Y:S04]  /*52680*/  LDGSTS.E [R30+0x21200], [R56.64], P2 ;  /* 0x21200000381e7fae */ /* 0x0109e80009121844 */
[----:B------:R1:W-:Y:S04]  /*52690*/  LDGSTS.E [R30+0x21280], [R20.64], P6 ;  /* 0x21280000141e7fae */ /* 0x0003e8000b121844 */
[----:B------:R1:W-:Y:S04]  /*526a0*/  LDGSTS.E [R30+0x21a00], [R22.64], P2 ;  /* 0x21a00000161e7fae */ /* 0x0003e80009121844 */
[----:B----4-:R-:W4:Y:S04]  /*526b0*/  LDL.64 R56, [R1+0xec0] ;  /* 0x000ec00001387983 */ /* 0x010f280000100a00 */
        /* <DEDUP_REMOVED lines=39> */
[----:B---3--:R1:W-:Y:S04]  /*52930*/  LDGSTS.E [R30+0x26200], [R64.64], P2 ;  /* 0x26200000401e7fae */ /* 0x0083e80009121844 */
[----:B-1----:R-:W3:Y:S04]  /*52940*/  LDL.64 R64, [R1+0x1018] ;  /* 0x0010180001407983 */ /* 0x002ee80000100a00 */
[----:B------:R1:W-:Y:S04]  /*52950*/  LDGSTS.E [R30+0x26280], [R60.64], P6 ;  /* 0x262800003c1e7fae */ /* 0x0003e8000b121844 */
[----:B-1----:R-:W2:Y:S04]  /*52960*/  LDL.64 R60, [R1+0x1908] ;  /* 0x00190800013c7983 */ /* 0x002ea80000100a00 */
[----:B----4-:R1:W-:Y:S04]  /*52970*/  LDGSTS.E [R30+0x26a00], [R56.64], P2 ;  /* 0x26a00000381e7fae */ /* 0x0103e80009121844 */
[----:B-1----:R-:W2:Y:S04]  /*52980*/  LDL.64 R56, [R1+0x1c50] ;  /* 0x001c500001387983 */ /* 0x002ea80000100a00 */
[----:B------:R1:W-:Y:S04]  /*52990*/  LDGSTS.E [R30+0x26a80], [R58.64], P6 ;  /* 0x26a800003a1e7fae */ /* 0x0003e8000b121844 */
[----:B-1----:R-:W2:Y:S04]  /*529a0*/  LDL.64 R58, [R1+0x2178] ;  /* 0x00217800013a7983 */ /* 0x002ea80000100a00 */
[----:B------:R1:W-:Y:S04]  /*529b0*/  LDGSTS.E [R30+0x27200], [R62.64], P2 ;  /* 0x272000003e1e7fae */ /* 0x0003e80009121844 */
[----:B------:R1:W-:Y:S04]  /*529c0*/  LDGSTS.E [R30+0x27280], [R10.64], P6 ;  /* 0x272800000a1e7fae */ /* 0x0003e8000b121844 */
[----:B------:R1:W-:Y:S04]  /*529d0*/  LDGSTS.E [R30+0x27a00], [R12.64], P2 ;  /* 0x27a000000c1e7fae */ /* 0x0003e80009121844 */
[----:B-1----:R-:W2:Y:S04]  /*529e0*/  LDL.64 R62, [R1+0x24c8] ;  /* 0x0024c800013e7983 */ /* 0x002ea80000100a00 */
[----:B------:R-:W2:Y:S04]  /*529f0*/  LDL.64 R10, [R1+0x2600] ;  /* 0x00260000010a7983 */ /* 0x000ea80000100a00 */
[----:B------:R-:W2:Y:S04]  /*52a00*/  LDL.64 R12, [R1+0x2610] ;  /* 0x00261000010c7983 */ /* 0x000ea80000100a00 */
[----:B---3--:R1:W-:Y:S04]  /*52a10*/  LDGSTS.E [R30+0x27a80], [R64.64], P6 ;  /* 0x27a80000401e7fae */ /* 0x0083e8000b121844 */
[----:B--2---:R2:W-:Y:S04]  /*52a20*/  LDGSTS.E [R30+0x28200], [R14.64], P2 ;  /* 0x282000000e1e7fae */ /* 0x0045e80009121844 */
[----:B------:R3:W-:Y:S04]  /*52a30*/  LDGSTS.E [R30+0x28280], [R16.64], P6 ;  /* 0x28280000101e7fae */ /* 0x0007e8000b121844 */
[----:B-1----:R-:W4:Y:S04]  /*52a40*/  LDL.64 R64, [R1+0x2530] ;  /* 0x0025300001407983 */ /* 0x002f280000100a00 */
[----:B------:R1:W-:Y:S04]  /*52a50*/  LDGSTS.E [R30+0x28a00], [R18.64], P2 ;  /* 0x28a00000121e7fae */ /* 0x0003e80009121844 */
[----:B--2---:R-:W2:Y:S04]  /*52a60*/  LDL.64 R14, [R1+0x26f0] ;  /* 0x0026f000010e7983 */ /* 0x004ea80000100a00 */
[----:B---3--:R-:W3:Y:S04]  /*52a70*/  LDL.64 R16, [R1+0x44c0] ;  /* 0x0044c00001107983 */ /* 0x008ee80000100a00 */
        /* <DEDUP_REMOVED lines=46> */
[----:B-1----:R-:W2:Y:S04]  /*52d60*/  LDL.64 R60, [R1+0x4698] ;  /* 0x00469800013c7983 */ /* 0x002ea80000100a00 */
[----:B---3--:R1:W-:Y:S04]  /*52d70*/  LDGSTS.E [R30+0x2ea00], [R56.64], P2 ;  /* 0x2ea00000381e7fae */ /* 0x0083e80009121844 */
[----:B-1----:R-:W2:Y:S04]  /*52d80*/  LDL.64 R56, [R1+0x4658] ;  /* 0x0046580001387983 */ /* 0x002ea80000100a00 */
[----:B------:R1:W-:Y:S04]  /*52d90*/  LDGSTS.E [R30+0x2ea80], [R58.64], P6 ;  /* 0x2ea800003a1e7fae */ /* 0x0003e8000b121844 */
[----:B------:R1:W-:Y:S04]  /*52da0*/  LDGSTS.E [R30+0x2f200], [R10.64], P2 ;  /* 0x2f2000000a1e7fae */ /* 0x0003e80009121844 */
[----:B------:R1:W-:Y:S04]  /*52db0*/  LDGSTS.E [R30+0x2f280], [R12.64], P6 ;  /* 0x2f2800000c1e7fae */ /* 0x0003e8000b121844 */
        /* <DEDUP_REMOVED lines=59> */
[----:B------:R1:W-:Y:S04]  /*53170*/  LDGSTS.E [R30+0x36a00], [R56.64], P2 ;  /* 0x36a00000381e7fae */ /* 0x0003e80009121844 */
[----:B------:R1:W-:Y:S04]  /*53180*/  LDGSTS.E [R30+0x36a80], [R10.64], P6 ;  /* 0x36a800000a1e7fae */ /* 0x0003e8000b121844 */
[----:B------:R1:W-:Y:S04]  /*53190*/  LDGSTS.E [R30+0x37200], [R12.64], P2 ;  /* 0x372000000c1e7fae */ /* 0x0003e80009121844 */
[----:B-1----:R-:W4:Y:S04]  /*531a0*/  LDL.64 R56, [R1+0x4520] ;  /* 0x0045200001387983 */ /* 0x002f280000100a00 */
[----:B------:R-:W4:Y:S04]  /*531b0*/  LDL.64 R10, [R1+0x44f8] ;  /* 0x0044f800010a7983 */ /* 0x000f280000100a00 */
        /* <DEDUP_REMOVED lines=9> */
[----:B-1----:R-:W4:Y:S04]  /*53250*/  LDL.64 R62, [R1+0x4510] ;  /* 0x00451000013e7983 */ /* 0x002f280000100a00 */
[----:B------:R1:W-:Y:S04]  /*53260*/  LDGSTS.E [R30+0x39200], [R24.64], P2 ;  /* 0x39200000181e7fae */ /* 0x0003e80009121844 */
[----:B--2---:R-:W2:Y:S04]  /*53270*/  LDL.64 R14, [R1+0x44e8] ;  /* 0x0044e800010e7983 */ /* 0x004ea80000100a00 */
[----:B------:R-:W2:Y:S04]  /*53280*/  LDL.64 R16, [R1+0x44e0] ;  /* 0x0044e00001107983 */ /* 0x000ea80000100a00 */
[----:B------:R-:W2:Y:S04]  /*53290*/  LDL.64 R18, [R1+0x44d8] ;  /* 0x0044d80001127983 */ /* 0x000ea80000100a00 */
[----:B------:R-:W2:Y:S04]  /*532a0*/  LDL.64 R20, [R1+0x44d0] ;  /* 0x0044d00001147983 */ /* 0x000ea80000100a00 */
        /* <DEDUP_REMOVED lines=31> */
[----:B------:R1:W-:Y:S04]  /*534a0*/  LDGSTS.E [R30+0x3da00], [R58.64], P2 ;  /* 0x3da000003a1e7fae */ /* 0x0003e80009121844 */
[----:B------:R-:W4:Y:S04]  /*534b0*/  LDL.64 R48, [R1+0xa58] ;  /* 0x000a580001307983 */ /* 0x000f280000100a00 */
[----:B------:R-:W4:Y:S04]  /*534c0*/  LDL.64 R50, [R1+0xac0] ;  /* 0x000ac00001327983 */ /* 0x000f280000100a00 */
[----:B-1----:R-:W4:Y:S04]  /*534d0*/  LDL.64 R58, [R1+0x50] ;  /* 0x00005000013a7983 */ /* 0x002f280000100a00 */
[----:B------:R-:W4:Y:S04]  /*534e0*/  LDL.64 R52, [R1+0xac8] ;  /* 0x000ac80001347983 */ /* 0x000f280000100a00 */
[----:B------:R1:W-:Y:S04]  /*534f0*/  LDGSTS.E [R30+0x3da80], [R62.64], P6 ;  /* 0x3da800003e1e7fae */ /* 0x0003e8000b121844 */
[----:B------:R-:W4:Y:S04]  /*53500*/  LDL.64 R54, [R1+0xc40] ;  /* 0x000c400001367983 */ /* 0x000f280000100a00 */
[----:B------:R-:W4:Y:S04]  /*53510*/  LDL.64 R56, [R1+0xc48] ;  /* 0x000c480001387983 */ /* 0x000f280000100a00 */
[----:B-1----:R-:W4:Y:S04]  /*53520*/  LDL.64 R62, [R1+0x1e0] ;  /* 0x0001e000013e7983 */ /* 0x002f280000100a00 */
[----:B--2---:R1:W-:Y:S04]  /*53530*/  LDGSTS.E [R30+0x3e200], [R64.64], P2 ;  /* 0x3e200000401e7fae */ /* 0x0043e80009121844 */
        /* <DEDUP_REMOVED lines=29> */
[----:B----4-:R-:W4:Y:S04]  /*53710*/  LDL.64 R22, [R1+0xfc0] ;  /* 0x000fc00001167983 */ /* 0x010f280000100a00 */
        /* <DEDUP_REMOVED lines=25> */
[----:B------:R1:W-:Y:S04]  /*538b0*/  LDGSTS.E [R31+0x25300], [R60.64], P2 ;  /* 0x253000003c1f7fae */ /* 0x0003e80009121844 */
[----:B-1----:R-:W2:Y:S04]  /*538c0*/  LDL.64 R60, [R1+0xee8] ;  /* 0x000ee800013c7983 */ /* 0x002ea80000100a00 */
[----:B---3--:R1:W-:Y:S04]  /*538d0*/  LDGSTS.E [R31+0x25380], [R58.64], P6 ;  /* 0x253800003a1f7fae */ /* 0x0083e8000b121844 */
[----:B-1----:R-:W2:Y:S04]  /*538e0*/  LDL.64 R58, [R1+0x1840] ;  /* 0x00184000013a7983 */ /* 0x002ea80000100a00 */
[----:B------:R1:W-:Y:S04]  /*538f0*/  LDGSTS.E [R31+0x25b00], [R62.64], P2 ;  /* 0x25b000003e1f7fae */ /* 0x0003e80009121844 */
[----:B-1----:R-:W2:Y:S04]  /*53900*/  LDL.64 R62, [R1+0x19b0] ;  /* 0x0019b000013e7983 */ /* 0x002ea80000100a00 */
        /* <DEDUP_REMOVED lines=113> */
[----:B--2---:R-:W2:Y:S04]  /*54020*/  LDL.64 R44, [R1+0x43c0] ;  /* 0x0043c000012c7983 */ /* 0x004ea80000100a00 */
[----:B------:R-:W2:Y:S04]  /*54030*/  LDL.64 R46, [R1+0x43b8] ;  /* 0x0043b800012e7983 */ /* 0x000ea80000100a00 */
[----:B------:R-:W2:Y:S04]  /*54040*/  LDL.64 R48, [R1+0x43b0] ;  /* 0x0043b00001307983 */ /* 0x000ea80000100a00 */
[----:B------:R-:W2:Y:S04]  /*54050*/  LDL.64 R50, [R1+0x43a8] ;  /* 0x0043a80001327983 */ /* 0x000ea80000100a00 */
[----:B------:R-:W2:Y:S04]  /*54060*/  LDL.64 R52, [R1+0x43a0] ;  /* 0x0043a00001347983 */ /* 0x000ea80000100a00 */
[----:B------:R-:W2:Y:S04]  /*54070*/  LDL.64 R54, [R1+0x4398] ;  /* 0x0043980001367983 */ /* 0x000ea80000100a00 */
[----:B------:R-:W2:Y:S04]  /*54080*/  LDL.64 R56, [R1+0x4390] ;  /* 0x0043900001387983 */ /* 0x000ea80000100a00 */
[----:B------:R1:W-:Y:S04]  /*54090*/  LDGSTS.E [R31+0x34b80], [R64.64], P6 ;  /* 0x34b80000401f7fae */ /* 0x0003e8000b121844 */
[----:B-1----:R-:W2:Y:S04]  /*540a0*/  LDL.64 R64, [R1+0x4408] ;  /* 0x0044080001407983 */ /* 0x002ea80000100a00 */
[----:B---3--:R1:W-:Y:S04]  /*540b0*/  LDGSTS.E [R31+0x35300], [R60.64], P2 ;  /* 0x353000003c1f7fae */ /* 0x0083e80009121844 */
[----:B-1----:R-:W3:Y:S04]  /*540c0*/  LDL.64 R60, [R1+0x43c8] ;  /* 0x0043c800013c7983 */ /* 0x002ee80000100a00 */
[----:B----4-:R1:W-:Y:S04]  /*540d0*/  LDGSTS.E [R31+0x35380], [R58.64], P6 ;  /* 0x353800003a1f7fae */ /* 0x0103e8000b121844 */
        /* <DEDUP_REMOVED lines=11> */
[----:B-1----:R-:W3:Y:S04]  /*54190*/  LDL.64 R62, [R1+0x4380] ;  /* 0x00438000013e7983 */ /* 0x002ee80000100a00 */
[----:B------:R1:W-:Y:S04]  /*541a0*/  LDGSTS.E [R31+0x38300], [R26.64], P2 ;  /* 0x383000001a1f7fae */ /* 0x0003e80009121844 */
        /* <DEDUP_REMOVED lines=36> */
[----:B-1----:R-:W1:Y:S04]  /*543f0*/  S2R R49, SR_TID.X ;  /* 0x0000000000317919 */ /* 0x002e680000002100 */
[----:B------:R-:W3:Y:S04]  /*54400*/  LDL.64 R46, [R1+0x828] ;  /* 0x00082800012e7983 */ /* 0x000ee80000100a00 */
[----:B------:R-:W3:Y:S04]  /*54410*/  LDL.64 R50, [R1+0x980] ;  /* 0x0009800001327983 */ /* 0x000ee80000100a00 */
[----:B------:R-:W3:Y:S04]  /*54420*/  LDL.64 R52, [R1+0x988] ;  /* 0x0009880001347983 */ /* 0x000ee80000100a00 */
[----:B------:R-:W3:Y:S04]  /*54430*/  LDL.64 R54, [R1+0xa10] ;  /* 0x000a100001367983 */ /* 0x000ee80000100a00 */
[----:B------:R-:W3:Y:S04]  /*54440*/  LDL.64 R56, [R1+0xa18] ;  /* 0x000a180001387983 */ /* 0x000ee80000100a00 */
[----:B------:R1:W-:Y:S02]  /*54450*/  LDGSTS.E [R31+0x3c380], [R58.64], P6 ;  /* 0x3c3800003a1f7fae */ /* 0x0003e4000b121844 */
[----:B-1----:R-:W-:-:S02]  /*54460*/  LOP3.LUT R49, R49, 0x1f, RZ, 0xc0, !PT ;  /* 0x0000001f31317812 */ /* 0x002fc400078ec0ff */
[----:B------:R-:W3:Y:S04]  /*54470*/  LDL.64 R58, [R1+0xa60] ;  /* 0x000a6000013a7983 */ /* 0x000ee80000100a00 */
[----:B------:R1:W-:Y:S04]  /*54480*/  LDGSTS.E [R31+0x3cb00], [R62.64], P2 ;  /* 0x3cb000003e1f7fae */ /* 0x0003e80009121844 */
[----:B-1----:R-:W3:Y:S04]  /*54490*/  LDL.64 R62, [R1+0x60] ;  /* 0x00006000013e7983 */ /* 0x002ee80000100a00 */
[----:B----4-:R1:W-:Y:S04]  /*544a0*/  LDGSTS.E [R31+0x3cb80], [R64.64], P6 ;  /* 0x3cb80000401f7fae */ /* 0x0103e8000b121844 */
[----:B-1----:R-:W4:Y:S01]  /*544b0*/  LDL.64 R64, [R1+0x818] ;  /* 0x0008180001407983 */ /* 0x002f220000100a00 */
[----:B------:R-:W-:-:S04]  /*544c0*/  SHF.L.U32 R49, R49, 0x2, RZ ;  /* 0x0000000231317819 */ /* 0x000fc800000006ff */
[C---:B------:R-:W-:Y:S01]  /*544d0*/  LOP3.LUT R48, R49.reuse, 0x40, RZ, 0x3c, !PT ;  /* 0x0000004031307812 */ /* 0x040fe200078e3cff */
        /* <DEDUP_REMOVED lines=55> */
[----:B------:R1:W-:Y:S04]  /*54850*/  LDGSTS.E [R48+0x23c80], [R60.64], P6 ;  /* 0x23c800003c307fae */ /* 0x0003e8000b121844 */
[----:B-1----:R-:W4:Y:S04]  /*54860*/  LDL.64 R60, [R1+0xf78] ;  /* 0x000f7800013c7983 */ /* 0x002f280000100a00 */
[----:B--2---:R1:W-:Y:S04]  /*54870*/  LDGSTS.E [R48+0x24400], [R62.64], P2 ;  /* 0x244000003e307fae */ /* 0x0043e80009121844 */
[----:B-1----:R-:W4:Y:S04]  /*54880*/  LDL.64 R62, [R1+0x1890] ;  /* 0x00189000013e7983 */ /* 0x002f280000100a00 */
        /* <DEDUP_REMOVED lines=121> */
[----:B-1----:R-:W3:Y:S04]  /*55020*/  LDL.64 R62, [R1+0x4290] ;  /* 0x00429000013e7983 */ /* 0x002ee80000100a00 */
[----:B----4-:R1:W-:Y:S04]  /*55030*/  LDGSTS.E [R48+0x33c00], [R64.64], P2 ;  /* 0x33c0000040307fae */ /* 0x0103e80009121844 */
        /* <DEDUP_REMOVED lines=16> */
[----:B--2---:R-:W2:Y:S04]  /*55140*/  LDL.64 R6, [R1+0x4200] ;  /* 0x0042000001067983 */ /* 0x004ea80000100a00 */
        /* <DEDUP_REMOVED lines=96> */
[----:B------:R1:W-:Y:S04]  /*55750*/  LDGSTS.E [R49+0x22d00], [R60.64], P2 ;  /* 0x22d000003c317fae */ /* 0x0003e80009121844 */
[----:B------:R-:W3:Y:S04]  /*55760*/  LDL.64 R44, [R1+0xfe8] ;  /* 0x000fe800012c7983 */ /* 0x000ee80000100a00 */
[----:B----4-:R-:W4:Y:S04]  /*55770*/  LDL.64 R46, [R1+0x1038] ;  /* 0x00103800012e7983 */ /* 0x010f280000100a00 */
[----:B------:R-:W4:Y:S04]  /*55780*/  LDL.64 R50, [R1+0x1838] ;  /* 0x0018380001327983 */ /* 0x000f280000100a00 */
[----:B------:R-:W4:Y:S04]  /*55790*/  LDL.64 R52, [R1+0x1848] ;  /* 0x0018480001347983 */ /* 0x000f280000100a00 */
[----:B-1----:R-:W4:Y:S04]  /*557a0*/  LDL.64 R54, [R1+0x1898] ;  /* 0x0018980001367983 */ /* 0x002f280000100a00 */
[----:B------:R-:W4:Y:S04]  /*557b0*/  LDL.64 R56, [R1+0x18a8] ;  /* 0x0018a80001387983 */ /* 0x000f280000100a00 */
[----:B------:R-:W4:Y:S04]  /*557c0*/  LDL.64 R58, [R1+0x1920] ;  /* 0x00192000013a7983 */ /* 0x000f280000100a00 */
[----:B------:R-:W4:Y:S04]  /*557d0*/  LDL.64 R60, [R1+0x1928] ;  /* 0x00192800013c7983 */ /* 0x000f280000100a00 */
[----:B--2---:R1:W-:Y:S04]  /*557e0*/  LDGSTS.E [R49+0x22d80], [R64.64], P6 ;  /* 0x22d8000040317fae */ /* 0x0043e8000b121844 */
        /* <DEDUP_REMOVED lines=42> */
[----:B------:R1:W-:Y:S04]  /*55a90*/  LDGSTS.E [R49+0x29500], [R50.64], P2 ;  /* 0x2950000032317fae */ /* 0x0003e80009121844 */
[----:B------:R-:W3:Y:S04]  /*55aa0*/  LDL.64 R34, [R1+0x1c00] ;  /* 0x001c000001227983 */ /* 0x000ee80000100a00 */
        /* <DEDUP_REMOVED lines=10> */
[----:B----4-:R-:W4:Y:S04]  /*55b50*/  LDL.64 R46, [R1+0x1d08] ;  /* 0x001d0800012e7983 */ /* 0x010f280000100a00 */
[----:B-1----:R-:W4:Y:S04]  /*55b60*/  LDL.64 R50, [R1+0x1d98] ;  /* 0x001d980001327983 */ /* 0x002f280000100a00 */
[----:B------:R-:W4:Y:S04]  /*55b70*/  LDL.64 R52, [R1+0x1e58] ;  /* 0x001e580001347983 */ /* 0x000f280000100a00 */
[----:B------:R-:W4:Y:S04]  /*55b80*/  LDL.64 R54, [R1+0x1e40] ;  /* 0x001e400001367983 */ /* 0x000f280000100a00 */
        /* <DEDUP_REMOVED lines=181> */
[----:B----4-:R-:W4:Y:S04]  /*566e0*/  LDL.64 R46, [R1+0xeb8] ;  /* 0x000eb800012e7983 */ /* 0x010f280000100a00 */
        /* <DEDUP_REMOVED lines=157> */
[----:B-1----:R-:W4:Y:S04]  /*570c0*/  LDL.64 R62, [R1+0x3ee0] ;  /* 0x003ee000013e7983 */ /* 0x002f280000100a00 */
        /* <DEDUP_REMOVED lines=14> */
[----:B------:R-:W2:Y:S04]  /*571b0*/  LDL.64 R32, [R1+0x29e0] ;  /* 0x0029e00001207983 */ /* 0x000ea80000100a00 */
[----:B------:R-:W2:Y:S04]  /*571c0*/  LDL.64 R34, [R1+0x29d8] ;  /* 0x0029d80001227983 */ /* 0x000ea80000100a00 */
[----:B-1----:R-:W2:Y:S04]  /*571d0*/  LDL.64 R64, [R1+0x3ed8] ;  /* 0x003ed80001407983 */ /* 0x002ea80000100a00 */
        /* <DEDUP_REMOVED lines=8> */
[----:B------:R1:W-:Y:S04]  /*57260*/  LDGSTS.E [R0+0x37e80], [R52.64], P6 ;  /* 0x37e8000034007fae */ /* 0x0003e8000b121844 */
[----:B-1----:R-:W3:Y:S04]  /*57270*/  LDL.64 R50, [R1+0x2980] ;  /* 0x0029800001327983 */ /* 0x002ee80000100a00 */
        /* <DEDUP_REMOVED lines=8> */
[----:B------:R-:W3:Y:S04]  /*57300*/  LDL.64 R60, [R1+0x128] ;  /* 0x00012800013c7983 */ /* 0x000ee80000100a00 */
[----:B----4-:R1:W-:Y:S04]  /*57310*/  LDGSTS.E [R0+0x39600], [R62.64], P2 ;  /* 0x396000003e007fae */ /* 0x0103e80009121844 */
[----:B-1----:R-:W4:Y:S04]  /*57320*/  LDL.64 R62, [R1+0x1a0] ;  /* 0x0001a000013e7983 */ /* 0x002f280000100a00 */
[----:B--2---:R1:W-:Y:S04]  /*57330*/  LDGSTS.E [R0+0x39680], [R64.64], P6 ;  /* 0x3968000040007fae */ /* 0x0043e8000b121844 */
[----:B---3--:R2:W-:Y:S04]  /*57340*/  LDGSTS.E [R0+0x39e00], [R6.64], P2 ;  /* 0x39e0000006007fae */ /* 0x0085e80009121844 */
[----:B------:R3:W-:Y:S04]  /*57350*/  LDGSTS.E [R0+0x39e80], [R8.64], P6 ;  /* 0x39e8000008007fae */ /* 0x0007e8000b121844 */
[----:B-1----:R-:W4:Y:S04]  /*57360*/  LDL.64 R64, [R1+0x1a8] ;  /* 0x0001a80001407983 */ /* 0x002f280000100a00 */
[----:B--2---:R-:W2:Y:S04]  /*57370*/  LDL.64 R6, [R1+0x228] ;  /* 0x0002280001067983 */ /* 0x004ea80000100a00 */
[----:B------:R1:W-:Y:S04]  /*57380*/  LDGSTS.E [R0+0x3a600], [R10.64], P2 ;  /* 0x3a6000000a007fae */ /* 0x0003e80009121844 */
[----:B---3--:R-:W3:Y:S04]  /*57390*/  LDL.64 R8, [R1+0x440] ;  /* 0x0004400001087983 */ /* 0x008ee80000100a00 */
        /* <DEDUP_REMOVED lines=29> */
[----:B-1----:R-:W3:Y:S01]  /*57570*/  LDL.64 R38, [R1+0xd18] ;  /* 0x000d180001267983 */ /* 0x002ee20000100a00 */
[----:B------:R-:W-:-:S03]  /*57580*/  LOP3.LUT R2, R2, 0x70, RZ, 0x3c, !PT ;  /* 0x0000007002027812 */ /* 0x000fc600078e3cff */
        /* <DEDUP_REMOVED lines=23> */
[----:B------:R1:W-:Y:S04]  /*57700*/  LDGSTS.E [R2+0x20f80], [R64.64], P6 ;  /* 0x20f8000040027fae */ /* 0x0003e8000b121844 */
[----:B------:R1:W-:Y:S04]  /*57710*/  LDGSTS.E [R2+0x21700], [R4.64], P2 ;  /* 0x2170000004027fae */ /* 0x0003e80009121844 */
[----:B--2---:R2:W-:Y:S04]  /*57720*/  LDGSTS.E [R2+0x21780], [R6.64], P6 ;  /* 0x2178000006027fae */ /* 0x0045e8000b121844 */
[----:B-1----:R-:W4:Y:S04]  /*57730*/  LDL.64 R64, [R1+0x1058] ;  /* 0x0010580001407983 */ /* 0x002f280000100a00 */
[----:B------:R-:W4:Y:S04]  /*57740*/  LDL.64 R4, [R1+0x1118] ;  /* 0x0011180001047983 */ /* 0x000f280000100a00 */
[----:B---3--:R1:W-:Y:S04]  /*57750*/  LDGSTS.E [R2+0x21f00], [R8.64], P2 ;  /* 0x21f0000008027fae */ /* 0x0083e80009121844 */
[----:B--2---:R-:W2:Y:S04]  /*57760*/  LDL.64 R6, [R1+0x1860] ;  /* 0x0018600001067983 */ /* 0x004ea80000100a00 */
[----:B------:R3:W-:Y:S04]  /*57770*/  LDGSTS.E [R2+0x21f80], [R10.64], P6 ;  /* 0x21f800000a027fae */ /* 0x0007e8000b121844 */
[----:B-1----:R-:W2:Y:S04]  /*57780*/  LDL.64 R8, [R1+0x1868] ;  /* 0x0018680001087983 */ /* 0x002ea80000100a00 */
        /* <DEDUP_REMOVED lines=50> */
[----:B-1----:R-:W3:Y:S04]  /*57ab0*/  LDL.64 R60, [R1+0x1cb8] ;  /* 0x001cb800013c7983 */ /* 0x002ee80000100a00 */
[----:B----4-:R1:W-:Y:S04]  /*57ac0*/  LDGSTS.E [R2+0x28780], [R62.64], P6 ;  /* 0x287800003e027fae */ /* 0x0103e8000b121844 */
[----:B-1----:R-:W4:Y:S04]  /*57ad0*/  LDL.64 R62, [R1+0x1cd0] ;  /* 0x001cd000013e7983 */ /* 0x002f280000100a00 */
[----:B------:R1:W-:Y:S04]  /*57ae0*/  LDGSTS.E [R2+0x28f00], [R64.64], P2 ;  /* 0x28f0000040027fae */ /* 0x0003e80009121844 */
[----:B------:R2:W-:Y:S04]  /*57af0*/  LDGSTS.E [R2+0x28f80], [R4.64], P6 ;  /* 0x28f8000004027fae */ /* 0x0005e8000b121844 */
[----:B-1----:R-:W4:Y:S04]  /*57b00*/  LDL.64 R64, [R1+0x1cc8] ;  /* 0x001cc80001407983 */ /* 0x002f280000100a00 */
[----:B--2---:R1:W-:Y:S04]  /*57b10*/  LDGSTS.E [R2+0x29700], [R6.64], P2 ;  /* 0x2970000006027fae */ /* 0x0043e80009121844 */
[----:B------:R-:W2:Y:S04]  /*57b20*/  LDL.64 R4, [R1+0x1ce0] ;  /* 0x001ce00001047983 */ /* 0x000ea80000100a00 */
[----:B------:R3:W-:Y:S04]  /*57b30*/  LDGSTS.E [R2+0x29780], [R8.64], P6 ;  /* 0x2978000008027fae */ /* 0x0007e8000b121844 */
[----:B-1----:R-:W2:Y:S04]  /*57b40*/  LDL.64 R6, [R1+0x1cd8] ;  /* 0x001cd80001067983 */ /* 0x002ea80000100a00 */
[----:B---3--:R1:W-:Y:S04]  /*57b50*/  LDGSTS.E [R2+0x29f00], [R10.64], P2 ;  /* 0x29f000000a027fae */ /* 0x0083e80009121844 */
        /* <DEDUP_REMOVED lines=51> */
[----:B----4-:R1:W-:Y:S04]  /*57e90*/  LDGSTS.E [R2+0x30700], [R62.64], P2 ;  /* 0x307000003e027fae */ /* 0x0103e80009121844 */
[----:B------:R-:W4:Y:S04]  /*57ea0*/  LDL.64 R60, [R1+0x4030] ;  /* 0x00403000013c7983 */ /* 0x000f280000100a00 */
[----:B-1----:R-:W4:Y:S04]  /*57eb0*/  LDL.64 R62, [R1+0x4028] ;  /* 0x00402800013e7983 */ /* 0x002f280000100a00 */
[----:B------:R1:W-:Y:S04]  /*57ec0*/  LDGSTS.E [R2+0x30780], [R64.64], P6 ;  /* 0x3078000040027fae */ /* 0x0003e8000b121844 */
[----:B--2---:R2:W-:Y:S04]  /*57ed0*/  LDGSTS.E [R2+0x30f00], [R4.64], P2 ;  /* 0x30f0000004027fae */ /* 0x0045e80009121844 */
[----:B-1----:R-:W4:Y:S04]  /*57ee0*/  LDL.64 R64, [R1+0x4000] ;  /* 0x0040000001407983 */ /* 0x002f280000100a00 */
[----:B------:R1:W-:Y:S04]  /*57ef0*/  LDGSTS.E [R2+0x30f80], [R6.64], P6 ;  /* 0x30f8000006027fae */ /* 0x0003e8000b121844 */
[----:B--2---:R-:W2:Y:S04]  /*57f00*/  LDL.64 R4, [R1+0x4138] ;  /* 0x0041380001047983 */ /* 0x004ea80000100a00 */
[----:B---3--:R3:W-:Y:S04]  /*57f10*/  LDGSTS.E [R2+0x31700], [R8.64], P2 ;  /* 0x3170000008027fae */ /* 0x0087e80009121844 */
[----:B-1----:R-:W2:Y:S04]  /*57f20*/  LDL.64 R6, [R1+0x4140] ;  /* 0x0041400001067983 */ /* 0x002ea80000100a00 */
[----:B------:R1:W-:Y:S04]  /*57f30*/  LDGSTS.E [R2+0x31780], [R10.64], P6 ;  /* 0x317800000a027fae */ /* 0x0003e8000b121844 */
[----:B---3--:R-:W3:Y:S04]  /*57f40*/  LDL.64 R8, [R1+0x2930] ;  /* 0x0029300001087983 */ /* 0x008ee80000100a00 */
[----:B------:R1:W-:Y:S04]  /*57f50*/  LDGSTS.E [R2+0x31f00], [R12.64], P2 ;  /* 0x31f000000c027fae */ /* 0x0003e80009121844 */
[----:B-1----:R-:W2:Y:S04]  /*57f60*/  LDL.64 R10, [R1+0x4130] ;  /* 0x00413000010a7983 */ /* 0x002ea80000100a00 */
[----:B------:R1:W-:Y:S04]  /*57f70*/  LDGSTS.E [R2+0x31f80], [R14.64], P6 ;  /* 0x31f800000e027fae */ /* 0x0003e8000b121844 */
[----:B------:R-:W2:Y:S04]  /*57f80*/  LDL.64 R12, [R1+0x2948] ;  /* 0x00294800010c7983 */ /* 0x000ea80000100a00 */
        /* <DEDUP_REMOVED lines=44> */
[----:B----4-:R4:W-:Y:S04]  /*58250*/  LDGSTS.E [R2+0x37f00], [R60.64], P2 ;  /* 0x37f000003c027fae */ /* 0x0109e80009121844 */
[----:B-1----:R-:W2:Y:S04]  /*58260*/  LDL.64 R58, [R1+0x3ed0] ;  /* 0x003ed000013a7983 */ /* 0x002ea80000100a00 */
[----:B------:R1:W-:Y:S04]  /*58270*/  LDGSTS.E [R2+0x37f80], [R62.64], P6 ;  /* 0x37f800003e027fae */ /* 0x0003e8000b121844 */
[----:B----4-:R-:W4:Y:S04]  /*58280*/  LDL.64 R60, [R1+0x3ee8] ;  /* 0x003ee800013c7983 */ /* 0x010f280000100a00 */
[----:B-1----:R-:W2:Y:S04]  /*58290*/  LDL.64 R62, [R1+0x3ef0] ;  /* 0x003ef000013e7983 */ /* 0x002ea80000100a00 */
[----:B------:R1:W-:Y:S04]  /*582a0*/  LDGSTS.E [R2+0x38700], [R64.64], P2 ;  /* 0x3870000040027fae */ /* 0x0003e80009121844 */
[----:B-1----:R-:W2:Y:S04]  /*582b0*/  LDL.64 R64, [R1+0x3ff8] ;  /* 0x003ff80001407983 */ /* 0x002ea80000100a00 */
[----:B--2---:R1:W-:Y:S04]  /*582c0*/  LDGSTS.E [R2+0x38780], [R64.64], P6 ;  /* 0x3878000040027fae */ /* 0x0043e8000b121844 */
[----:B------:R2:W-:Y:S04]  /*582d0*/  LDGSTS.E [R2+0x38f00], [R62.64], P2 ;  /* 0x38f000003e027fae */ /* 0x0005e80009121844 */
[----:B----4-:R4:W-:Y:S04]  /*582e0*/  LDGSTS.E [R2+0x38f80], [R60.64], P6 ;  /* 0x38f800003c027fae */ /* 0x0109e8000b121844 */
[----:B-1----:R1:W5:Y:S04]  /*582f0*/  LDL.LU.64 R64, [R1+0x53a0] ;  /* 0x0053a00001407983 */ /* 0x0023680000300a00 */
[----:B--2---:R1:W5:Y:S04]  /*58300*/  LDL.LU.64 R62, [R1+0x5398] ;  /* 0x00539800013e7983 */ /* 0x0043680000300a00 */
[----:B----4-:R1:W5:Y:S04]  /*58310*/  LDL.LU.64 R60, [R1+0x5390] ;  /* 0x00539000013c7983 */ /* 0x0103680000300a00 */
[----:B------:R2:W-:Y:S04]  /*58320*/  LDGSTS.E [R2+0x39700], [R58.64], P2 ;  /* 0x397000003a027fae */ /* 0x0005e80009121844 */
[----:B------:R4:W-:Y:S04]  /*58330*/  LDGSTS.E [R2+0x39780], [R56.64], P6 ;  /* 0x3978000038027fae */ /* 0x0009e8000b121844 */
[----:B------:R1:W-:Y:S04]  /*58340*/  LDGSTS.E [R2+0x39f00], [R54.64], P2 ;  /* 0x39f0000036027fae */ /* 0x0003e80009121844 */
[----:B--2---:R2:W5:Y:S04]  /*58350*/  LDL.LU.64 R58, [R1+0x5388] ;  /* 0x00538800013a7983 */ /* 0x0045680000300a00 */
[----:B----4-:R2:W5:Y:S04]  /*58360*/  LDL.LU.64 R56, [R1+0x5380] ;  /* 0x0053800001387983 */ /* 0x0105680000300a00 */
[----:B-1----:R2:W5:Y:S04]  /*58370*/  LDL.LU.64 R54, [R1+0x5378] ;  /* 0x0053780001367983 */ /* 0x0025680000300a00 */
[----:B------:R1:W-:Y:S04]  /*58380*/  LDGSTS.E [R2+0x39f80], [R52.64], P6 ;  /* 0x39f8000034027fae */ /* 0x0003e8000b121844 */
[----:B------:R4:W-:Y:S04]  /*58390*/  LDGSTS.E [R2+0x3a700], [R50.64], P2 ;  /* 0x3a70000032027fae */ /* 0x0009e80009121844 */
[----:B------:R2:W-:Y:S04]  /*583a0*/  LDGSTS.E [R2+0x3a780], [R48.64], P6 ;  /* 0x3a78000030027fae */ /* 0x0005e8000b121844 */
[----:B-1----:R1:W5:Y:S04]  /*583b0*/  LDL.LU.64 R52, [R1+0x5370] ;  /* 0x0053700001347983 */ /* 0x0023680000300a00 */
[----:B----4-:R1:W5:Y:S04]  /*583c0*/  LDL.LU.64 R50, [R1+0x5368] ;  /* 0x0053680001327983 */ /* 0x0103680000300a00 */
[----:B--2---:R1:W5:Y:S04]  /*583d0*/  LDL.LU.64 R48, [R1+0x5360] ;  /* 0x0053600001307983 */ /* 0x0043680000300a00 */
        /* <DEDUP_REMOVED lines=37> */
[----:B---3--:R3:W-:Y:S04]  /*58630*/  LDGSTS.E [R2+0x3f780], [R8.64], P6 ;  /* 0x3f78000008027fae */ /* 0x0087e8000b121844 */
[----:B------:R4:W-:Y:S04]  /*58640*/  LDGSTS.E [R2+0x3ff00], [R6.64], P2 ;  /* 0x3ff0000006027fae */ /* 0x0009e80009121844 */
[----:B--2---:R1:W5:Y:S04]  /*58650*/  LDL.LU.64 R10, [R1+0x52c8] ;  /* 0x0052c800010a7983 */ /* 0x0043680000300a00 */
[----:B---3--:R1:W5:Y:S04]  /*58660*/  LDL.LU.64 R8, [R1+0x52c0] ;  /* 0x0052c00001087983 */ /* 0x0083680000300a00 */
[----:B----4-:R1:W5:Y:S04]  /*58670*/  LDL.LU.64 R6, [R1+0x52b8] ;  /* 0x0052b80001067983 */ /* 0x0103680000300a00 */
[----:B------:R2:W-:Y:S04]  /*58680*/  LDGSTS.E [R2+0x3ff80], [R4.64], P6 ;  /* 0x3ff8000004027fae */ /* 0x0005e8000b121844 */
[----:B------:R-:W0:Y:S04]  /*58690*/  LDGDEPBAR ;  /* 0x00000000000079af */ /* 0x000e280000000000 */
[----:B--2---:R1:W5:Y:S04]  /*586a0*/  LDL.LU.64 R4, [R1+0x52b0] ;  /* 0x0052b00001047983 */ /* 0x0043680000300a00 */
[----:B------:R1:W-:Y:S04]  /*586b0*/  STL [R1+0x1284], RZ ;  /* 0x001284ff01007387 */ /* 0x0003e80000100800 */
        /* <DEDUP_REMOVED lines=233> */
[----:B------:R1:W-:Y:S01]  /*59550*/  STL [R1+0x24c], RZ ;  /* 0x00024cff01007387 */ /* 0x0003e20000100800 */
[----:B------:R-:W-:Y:S05]  /*59560*/  @!P5 BRA `(.L_x_0) ;  /* 0x0008acf00000d947 */ /* 0x000fea0003800000 */
[----:B-----5:R2:W-:Y:S04]  /*59570*/  STL.64 [R1+0x52b0], R4 ;  /* 0x0052b00401007387 */ /* 0x0205e80000100a00 */
[----:B--2---:R-:W2:Y:S04]  /*59580*/  LDL.LU.64 R4, [R1+0x18] ;  /* 0x0000180001047983 */ /* 0x004ea80000300a00 */
[----:B------:R3:W-:Y:S04]  /*59590*/  STL [R1+0x52ac], R3 ;  /* 0x0052ac0301007387 */ /* 0x0007e80000100800 */
[----:B---3--:R-:W3:Y:S01]  /*595a0*/  LDL.LU.64 R2, [R1+0x10] ;  /* 0x0000100001027983 */ /* 0x008ee20000300a00 */
[----:B--2---:R-:W-:-:S03]  /*595b0*/  IMAD.MOV.U32 R0, RZ, RZ, R5 ;  /* 0x000000ffff007224 */ /* 0x004fc600078e0005 */
[----:B------:R2:W-:Y:S04]  /*595c0*/  STL [R1+0x3e8c], R4 ;  /* 0x003e8c0401007387 */ /* 0x0005e80000100800 */
[----:B--2---:R-:W2:Y:S04]  /*595d0*/  LDL.LU.64 R4, [R1+0x52b0] ;  /* 0x0052b00001047983 */ /* 0x004ea80000300a00 */
[----:B---3--:R-:W-:Y:S04]  /*595e0*/  STL [R1+0x3e88], R2 ;  /* 0x003e880201007387 */ /* 0x008fe80000100800 */
[----:B------:R3:W-:Y:S02]  /*595f0*/  STL [R1+0x3e84], R0 ;  /* 0x003e840001007387 */ /* 0x0007e40000100800 */
[----:B---3--:R-:W-:-:S02]  /*59600*/  IMAD.MOV.U32 R0, RZ, RZ, R3 ;  /* 0x000000ffff007224 */ /* 0x008fc400078e0003 */
[----:B------:R-:W3:Y:S04]  /*59610*/  LDL.LU R3, [R1+0x52ac] ;  /* 0x0052ac0001037983 */ /* 0x000ee80000300800 */
[----:B------:R-:W-:Y:S04]  /*59620*/  STL [R1+0x3e80], R194 ;  /* 0x003e80c201007387 */ /* 0x000fe80000100800 */
[----:B------:R-:W-:Y:S04]  /*59630*/  STL [R1+0x3e7c], R0 ;  /* 0x003e7c0001007387 */ /* 0x000fe80000100800 */
[----:B------:R4:W-:Y:S04]  /*59640*/  STL [R1+0x3e74], R195 ;  /* 0x003e74c301007387 */ /* 0x0009e80000100800 */
[----:B----4-:R-:W4:Y:S04]  /*59650*/  LDL.LU.64 R194, [R1] ;  /* 0x0000000001c27983 */ /* 0x010f280000300a00 */
[----:B------:R-:W-:Y:S04]  /*59660*/  STL [R1+0x3e78], R192 ;  /* 0x003e78c001007387 */ /* 0x000fe80000100800 */
[----:B------:R1:W-:Y:S04]  /*59670*/  STL [R1+0x3e6c], R193 ;  /* 0x003e6cc101007387 */ /* 0x0003e80000100800 */
[----:B-1----:R-:W2:Y:S04]  /*59680*/  LDL.LU.64 R192, [R1+0x8] ;  /* 0x0000080001c07983 */ /* 0x002ea80000300a00 */
[----:B------:R-:W-:Y:S04]  /*59690*/  STL [R1+0x3e70], R130 ;  /* 0x003e708201007387 */ /* 0x000fe80000100800 */
[----:B------:R-:W-:Y:S04]  /*596a0*/  STL [R1+0x3e64], R131 ;  /* 0x003e648301007387 */ /* 0x000fe80000100800 */
[----:B------:R-:W-:Y:S04]  /*596b0*/  STL [R1+0x3e68], R128 ;  /* 0x003e688001007387 */ /* 0x000fe80000100800 */
[----:B------:R-:W-:Y:S04]  /*596c0*/  STL [R1+0x3e5c], R129 ;  /* 0x003e5c8101007387 */ /* 0x000fe80000100800 */
[----:B------:R-:W-:Y:S04]  /*596d0*/  STL [R1+0x3e60], R66 ;  /* 0x003e604201007387 */ /* 0x000fe80000100800 */
[----:B------:R-:W-:Y:S04]  /*596e0*/  STL [R1+0x3e54], R67 ;  /* 0x003e544301007387 */ /* 0x000fe80000100800 */
[----:B------:R-:W-:Y:S04]  /*596f0*/  STL [R1+0x3e58], R64 ;  /* 0x003e584001007387 */ /* 0x000fe80000100800 */
[----:B------:R-:W-:Y:S01]  /*59700*/  STL [R1+0x3e4c], R65 ;  /* 0x003e4c4101007387 */ /* 0x000fe20000100800 */
[----:B--2---:R-:W-:-:S03]  /*59710*/  MOV R0, R193 ;  /* 0x000000c100007202 */ /* 0x004fc60000000f00 */
[----:B------:R-:W-:Y:S04]  /*59720*/  STL [R1+0x3e50], R192 ;  /* 0x003e50c001007387 */ /* 0x000fe80000100800 */
[----:B----4-:R-:W-:Y:S04]  /*59730*/  STL [R1+0x3e48], R194 ;  /* 0x003e48c201007387 */ /* 0x010fe80000100800 */
[----:B------:R1:W-:Y:S04]  /*59740*/  STL [R1+0x3e44], R0 ;  /* 0x003e440001007387 */ /* 0x0003e80000100800 */
[----:B------:R-:W-:Y:S01]  /*59750*/  STL [R1+0x3e40], R190 ;  /* 0x003e40be01007387 */ /* 0x000fe20000100800 */
[----:B-1----:R-:W-:-:S05]  /*59760*/  IMAD.MOV.U32 R0, RZ, RZ, R195 ;  /* 0x000000ffff007224 */ /* 0x002fca00078e00c3 */
[----:B------:R-:W-:Y:S04]  /*59770*/  STL [R1+0x3e3c], R0 ;  /* 0x003e3c0001007387 */ /* 0x000fe80000100800 */
[----:B------:R-:W-:Y:S04]  /*59780*/  STL [R1+0x3e34], R191 ;  /* 0x003e34bf01007387 */ /* 0x000fe80000100800 */
[----:B------:R-:W-:Y:S04]  /*59790*/  STL [R1+0x3e38], R188 ;  /* 0x003e38bc01007387 */ /* 0x000fe80000100800 */
[----:B------:R-:W-:Y:S04]  /*597a0*/  STL [R1+0x3e2c], R189 ;  /* 0x003e2cbd01007387 */ /* 0x000fe80000100800 */
[----:B------:R-:W-:Y:S04]  /*597b0*/  STL [R1+0x3e30], R126 ;  /* 0x003e307e01007387 */ /* 0x000fe80000100800 */
[----:B------:R1:W-:Y:S04]  /*597c0*/  STL [R1+0x3e24], R127 ;  /* 0x003e247f01007387 */ /* 0x0003e80000100800 */
[----:B------:R-:W-:Y:S04]  /*597d0*/  STL [R1+0x3e28], R124 ;  /* 0x003e287c01007387 */ /* 0x000fe80000100800 */
[----:B------:R-:W-:Y:S04]  /*597e0*/  STL [R1+0x3e1c], R125 ;  /* 0x003e1c7d01007387 */ /* 0x000fe80000100800 */
[----:B------:R-:W-:Y:S04]  /*597f0*/  STL [R1+0x3e20], R62 ;  /* 0x003e203e01007387 */ /* 0x000fe80000100800 */
[----:B------:R2:W-:Y:S04]  /*59800*/  STL [R1+0x3e14], R63 ;  /* 0x003e143f01007387 */ /* 0x0005e80000100800 */
        /* <DEDUP_REMOVED lines=206> */
[----:B------:R-:W4:Y:S04]  /*5a4f0*/  LDL.LU.64 R128, [R1+0x20] ;  /* 0x0000200001807983 */ /* 0x000f280000300a00 */
[----:B------:R-:W-:Y:S04]  /*5a500*/  STL [R1+0x3ae0], R10 ;  /* 0x003ae00a01007387 */ /* 0x000fe80000100800 */
[----:B------:R-:W-:Y:S04]  /*5a510*/  STL [R1+0x3ad4], R11 ;  /* 0x003ad40b01007387 */ /* 0x000fe80000100800 */
[----:B------:R-:W3:Y:S04]  /*5a520*/  LDL.LU.64 R130, [R1+0x28] ;  /* 0x0000280001827983 */ /* 0x000ee80000300a00 */
[----:B------:R-:W-:Y:S04]  /*5a530*/  STL [R1+0x3ad8], R8 ;  /* 0x003ad80801007387 */ /* 0x000fe80000100800 */
[----:B------:R-:W-:Y:S04]  /*5a540*/  STL [R1+0x3acc], R9 ;  /* 0x003acc0901007387 */ /* 0x000fe80000100800 */
[----:B------:R-:W3:Y:S04]  /*5a550*/  LDL.LU.64 R194, [R1+0x30] ;  /* 0x0000300001c27983 */ /* 0x000ee80000300a00 */
[----:B------:R-:W-:Y:S04]  /*5a560*/  STL [R1+0x3ad0], R198 ;  /* 0x003ad0c601007387 */ /* 0x000fe80000100800 */
[----:B------:R-:W-:Y:S04]  /*5a570*/  STL [R1+0x3ac4], R199 ;  /* 0x003ac4c701007387 */ /* 0x000fe80000100800 */
[----:B-1----:R-:W3:Y:S04]  /*5a580*/  LDL.LU.64 R126, [R1+0x38] ;  /* 0x00003800017e7983 */ /* 0x002ee80000300a00 */
        /* <DEDUP_REMOVED lines=14> */
[----:B--2---:R-:W2:Y:S04]  /*5a670*/  LDL.LU.64 R62, [R1+0x60] ;  /* 0x00006000013e7983 */ /* 0x004ea80000300a00 */
[----:B------:R-:W-:Y:S04]  /*5a680*/  STL [R1+0x3aa0], R6 ;  /* 0x003aa00601007387 */ /* 0x000fe80000100800 */
[----:B------:R-:W-:Y:S04]  /*5a690*/  STL [R1+0x3a94], R7 ;  /* 0x003a940701007387 */ /* 0x000fe80000100800 */
[----:B------:R-:W2:Y:S04]  /*5a6a0*/  LDL.LU.64 R124, [R1+0x68] ;  /* 0x00006800017c7983 */ /* 0x000ea80000300a00 */
[----:B------:R-:W-:Y:S04]  /*5a6b0*/  STL [R1+0x3a98], R4 ;  /* 0x003a980401007387 */ /* 0x000fe80000100800 */
[----:B------:R-:W-:Y:S04]  /*5a6c0*/  STL [R1+0x2a78], R5 ;  /* 0x002a780501007387 */ /* 0x000fe80000100800 */
[----:B------:R-:W2:Y:S04]  /*5a6d0*/  LDL.LU.64 R66, [R1+0x100] ;  /* 0x0001000001427983 */ /* 0x000ea80000300a00 */
[----:B----4-:R1:W-:Y:S01]  /*5a6e0*/  STL [R1+0x2a80], R128 ;  /* 0x002a808001007387 */ /* 0x0103e20000100800 */
[----:B------:R-:W-:-:S03]  /*5a6f0*/  IMAD.MOV.U32 R0, RZ, RZ, R129 ;  /* 0x000000ffff007224 */ /* 0x000fc600078e0081 */
[----:B-1----:R-:W4:Y:S04]  /*5a700*/  LDL.LU.64 R128, [R1+0x108] ;  /* 0x0001080001807983 */ /* 0x002f280000300a00 */
[----:B------:R1:W-:Y:S04]  /*5a710*/  STL [R1+0x2a7c], R0 ;  /* 0x002a7c0001007387 */ /* 0x0003e80000100800 */
[----:B---3--:R3:W-:Y:S01]  /*5a720*/  STL [R1+0x2a88], R130 ;  /* 0x002a888201007387 */ /* 0x0087e20000100800 */
[----:B-1----:R-:W-:-:S03]  /*5a730*/  MOV R0, R131 ;  /* 0x0000008300007202 */ /* 0x002fc60000000f00 */
[----:B---3--:R-:W3:Y:S04]  /*5a740*/  LDL.LU.64 R130, [R1+0x110] ;  /* 0x0001100001827983 */ /* 0x008ee80000300a00 */
[----:B------:R1:W-:Y:S04]  /*5a750*/  STL [R1+0x2a84], R0 ;  /* 0x002a840001007387 */ /* 0x0003e80000100800 */
[----:B------:R1:W-:Y:S02]  /*5a760*/  STL [R1+0x2a90], R194 ;  /* 0x002a90c201007387 */ /* 0x0003e40000100800 */
[----:B-1----:R-:W-:-:S02]  /*5a770*/  IMAD.MOV.U32 R0, RZ, RZ, R195 ;  /* 0x000000ffff007224 */ /* 0x002fc400078e00c3 */
[----:B------:R-:W3:Y:S04]  /*5a780*/  LDL.LU.64 R194, [R1+0x118] ;  /* 0x0001180001c27983 */ /* 0x000ee80000300a00 */
[----:B------:R1:W-:Y:S04]  /*5a790*/  STL [R1+0x2a8c], R0 ;  /* 0x002a8c0001007387 */ /* 0x0003e80000100800 */
[----:B------:R1:W-:Y:S02]  /*5a7a0*/  STL [R1+0x2a98], R126 ;  /* 0x002a987e01007387 */ /* 0x0003e40000100800 */
[----:B-1----:R-:W-:-:S02]  /*5a7b0*/  IMAD.MOV.U32 R0, RZ, RZ, R127 ;  /* 0x000000ffff007224 */ /* 0x002fc400078e007f */
[----:B------:R-:W3:Y:S04]  /*5a7c0*/  LDL.LU.64 R126, [R1+0x120] ;  /* 0x00012000017e7983 */ /* 0x000ee80000300a00 */
[----:B------:R1:W-:Y:S04]  /*5a7d0*/  STL [R1+0x2a94], R0 ;  /* 0x002a940001007387 */ /* 0x0003e80000100800 */
[----:B------:R1:W-:Y:S02]  /*5a7e0*/  STL [R1+0x2aa0], R192 ;  /* 0x002aa0c001007387 */ /* 0x0003e40000100800 */
[----:B-1----:R-:W-:-:S02]  /*5a7f0*/  MOV R0, R193 ;  /* 0x000000c100007202 */ /* 0x002fc40000000f00 */
[----:B------:R-:W3:Y:S04]  /*5a800*/  LDL.LU.64 R192, [R1+0x128] ;  /* 0x0001280001c07983 */ /* 0x000ee80000300a00 */
[----:B------:R1:W-:Y:S04]  /*5a810*/  STL [R1+0x2a9c], R0 ;  /* 0x002a9c0001007387 */ /* 0x0003e80000100800 */
[----:B------:R1:W-:Y:S02]  /*5a820*/  STL [R1+0x2aa8], R188 ;  /* 0x002aa8bc01007387 */ /* 0x0003e40000100800 */
[----:B-1----:R-:W-:-:S02]  /*5a830*/  IMAD.MOV.U32 R0, RZ, RZ, R189 ;  /* 0x000000ffff007224 */ /* 0x002fc400078e00bd */
[----:B------:R-:W3:Y:S04]  /*5a840*/  LDL.LU.64 R188, [R1+0x130] ;  /* 0x0001300001bc7983 */ /* 0x000ee80000300a00 */
[----:B------:R1:W-:Y:S04]  /*5a850*/  STL [R1+0x2aa4], R0 ;  /* 0x002aa40001007387 */ /* 0x0003e80000100800 */
[----:B------:R2:W-:Y:S01]  /*5a860*/  STL [R1+0x2ab0], R190 ;  /* 0x002ab0be01007387 */ /* 0x0005e20000100800 */
[----:B-1----:R-:W-:-:S03]  /*5a870*/  IMAD.MOV.U32 R0, RZ, RZ, R191 ;  /* 0x000000ffff007224 */ /* 0x002fc600078e00bf */
[----:B--2---:R-:W2:Y:S04]  /*5a880*/  LDL.LU.64 R190, [R1+0x138] ;  /* 0x0001380001be7983 */ /* 0x004ea80000300a00 */
[----:B------:R1:W-:Y:S04]  /*5a890*/  STL [R1+0x2aac], R0 ;  /* 0x002aac0001007387 */ /* 0x0003e80000100800 */
[----:B------:R1:W-:Y:S02]  /*5a8a0*/  STL [R1+0x2ab8], R64 ;  /* 0x002ab84001007387 */ /* 0x0003e40000100800 */
[----:B-1----:R-:W-:-:S02]  /*5a8b0*/  MOV R0, R65 ;  /* 0x0000004100007202 */ /* 0x002fc40000000f00 */
[----:B------:R-:W2:Y:S04]  /*5a8c0*/  LDL.LU.64 R64, [R1+0x140] ;  /* 0x0001400001407983 */ /* 0x000ea80000300a00 */
[----:B------:R1:W-:Y:S04]  /*5a8d0*/  STL [R1+0x2ab4], R0 ;  /* 0x002ab40001007387 */ /* 0x0003e80000100800 */
[----:B------:R1:W-:Y:S02]  /*5a8e0*/  STL [R1+0x2ac0], R62 ;  /* 0x002ac03e01007387 */ /* 0x0003e40000100800 */
[----:B-1----:R-:W-:-:S02]  /*5a8f0*/  IMAD.MOV.U32 R0, RZ, RZ, R63 ;  /* 0x000000ffff007224 */ /* 0x002fc400078e003f */
[----:B------:R-:W2:Y:S04]  /*5a900*/  LDL.LU.64 R62, [R1+0x148] ;  /* 0x00014800013e7983 */ /* 0x000ea80000300a00 */
[----:B------:R1:W-:Y:S04]  /*5a910*/  STL [R1+0x2abc], R0 ;  /* 0x002abc0001007387 */ /* 0x0003e80000100800 */
[----:B------:R1:W-:Y:S02]  /*5a920*/  STL [R1+0x2ac8], R124 ;  /* 0x002ac87c01007387 */ /* 0x0003e40000100800 */
[----:B-1----:R-:W-:-:S02]  /*5a930*/  IMAD.MOV.U32 R0, RZ, RZ, R125 ;  /* 0x000000ffff007224 */ /* 0x002fc400078e007d */
[----:B------:R-:W2:Y:S04]  /*5a940*/  LDL.LU.64 R124, [R1+0x150] ;  /* 0x00015000017c7983 */ /* 0x000ea80000300a00 */
[----:B------:R1:W-:Y:S04]  /*5a950*/  STL [R1+0x2ac4], R0 ;  /* 0x002ac40001007387 */ /* 0x0003e80000100800 */
[----:B------:R1:W-:Y:S02]  /*5a960*/  STL [R1+0x2ad0], R66 ;  /* 0x002ad04201007387 */ /* 0x0003e40000100800 */
[----:B-1----:R-:W-:-:S02]  /*5a970*/  MOV R0, R67 ;  /* 0x0000004300007202 */ /* 0x002fc40000000f00 */
[----:B------:R-:W2:Y:S04]  /*5a980*/  LDL.LU.64 R66, [R1+0x158] ;  /* 0x0001580001427983 */ /* 0x000ea80000300a00 */
[----:B------:R1:W-:Y:S04]  /*5a990*/  STL [R1+0x2acc], R0 ;  /* 0x002acc0001007387 */ /* 0x0003e80000100800 */
[----:B----4-:R4:W-:Y:S01]  /*5a9a0*/  STL [R1+0x2ad8], R128 ;  /* 0x002ad88001007387 */ /* 0x0109e20000100800 */
[----:B-1----:R-:W-:-:S03]  /*5a9b0*/  IMAD.MOV.U32 R0, RZ, RZ, R129 ;  /* 0x000000ffff007224 */ /* 0x002fc600078e0081 */
[----:B----4-:R-:W4:Y:S04]  /*5a9c0*/  LDL.LU.64 R128, [R1+0x160] ;  /* 0x0001600001807983 */ /* 0x010f280000300a00 */
[----:B------:R1:W-:Y:S04]  /*5a9d0*/  STL [R1+0x2ad4], R0 ;  /* 0x002ad40001007387 */ /* 0x0003e80000100800 */
[----:B---3--:R3:W-:Y:S01]  /*5a9e0*/  STL [R1+0x2ae0], R130 ;  /* 0x002ae08201007387 */ /* 0x0087e20000100800 */
[----:B-1----:R-:W-:-:S03]  /*5a9f0*/  IMAD.MOV.U32 R0, RZ, RZ, R131 ;  /* 0x000000ffff007224 */ /* 0x002fc600078e0083 */
[----:B---3--:R-:W3:Y:S04]  /*5aa00*/  LDL.LU.64 R130, [R1+0x168] ;  /* 0x0001680001827983 */ /* 0x008ee80000300a00 */
        /* <DEDUP_REMOVED lines=17> */
[----:B--2---:R2:W-:Y:S01]  /*5ab20*/  STL [R1+0x2b08], R190 ;  /* 0x002b08be01007387 */ /* 0x0045e20000100800 */
[----:B-1----:R-:W-:-:S03]  /*5ab30*/  IMAD.MOV.U32 R0, RZ, RZ, R191 ;  /* 0x000000ffff007224 */ /* 0x002fc600078e00bf */
[----:B--2---:R-:W2:Y:S04]  /*5ab40*/  LDL.LU.64 R190, [R1+0x190] ;  /* 0x0001900001be7983 */ /* 0x004ea80000300a00 */
        /* <DEDUP_REMOVED lines=17> */
[----:B----4-:R4:W-:Y:S01]  /*5ac60*/  STL [R1+0x2b30], R128 ;  /* 0x002b308001007387 */ /* 0x0109e20000100800 */
[----:B-1----:R-:W-:-:S03]  /*5ac70*/  MOV R0, R129 ;  /* 0x0000008100007202 */ /* 0x002fc60000000f00 */
[----:B----4-:R-:W4:Y:S04]  /*5ac80*/  LDL.LU.64 R128, [R1+0x1b8] ;  /* 0x0001b80001807983 */ /* 0x010f280000300a00 */
[----:B------:R1:W-:Y:S04]  /*5ac90*/  STL [R1+0x2b2c], R0 ;  /* 0x002b2c0001007387 */ /* 0x0003e80000100800 */
[----:B---3--:R3:W-:Y:S01]  /*5aca0*/  STL [R1+0x2b38], R130 ;  /* 0x002b388201007387 */ /* 0x0087e20000100800 */
[----:B-1----:R-:W-:-:S03]  /*5acb0*/  IMAD.MOV.U32 R0, RZ, RZ, R131 ;  /* 0x000000ffff007224 */ /* 0x002fc600078e0083 */
[----:B---3--:R-:W3:Y:S04]  /*5acc0*/  LDL.LU.64 R130, [R1+0x1c0] ;  /* 0x0001c00001827983 */ /* 0x008ee80000300a00 */
        /* <DEDUP_REMOVED lines=17> */
[----:B--2---:R2:W-:Y:S01]  /*5ade0*/  STL [R1+0x2b60], R190 ;  /* 0x002b60be01007387 */ /* 0x0045e20000100800 */
[----:B-1----:R-:W-:-:S03]  /*5adf0*/  MOV R0, R191 ;  /* 0x000000bf00007202 */ /* 0x002fc60000000f00 */
[----:B--2---:R-:W2:Y:S04]  /*5ae00*/  LDL.LU.64 R190, [R1+0x1e8] ;  /* 0x0001e80001be7983 */ /* 0x004ea80000300a00 */
        /* <DEDUP_REMOVED lines=17> */
[----:B----4-:R4:W-:Y:S01]  /*5af20*/  STL [R1+0x2b88], R128 ;  /* 0x002b888001007387 */ /* 0x0109e20000100800 */
[----:B-1----:R-:W-:-:S03]  /*5af30*/  IMAD.MOV.U32 R0, RZ, RZ, R129 ;  /* 0x000000ffff007224 */ /* 0x002fc600078e0081 */
[----:B----4-:R-:W4:Y:S04]  /*5af40*/  LDL.LU.64 R128, [R1+0x210] ;  /* 0x0002100001807983 */ /* 0x010f280000300a00 */
        /* <DEDUP_REMOVED lines=21> */
[----:B--2---:R2:W-:Y:S01]  /*5b0a0*/  STL [R1+0x2bb8], R190 ;  /* 0x002bb8be01007387 */ /* 0x0045e20000100800 */
        /* <DEDUP_REMOVED lines=1639> */
[----:B------:R-:W-:Y:S04]  /*61720*/  STL [R1+0x3888], R124 ;  /* 0x0038887c01007387 */ /* 0x000fe80000100800 */
[----:B------:R-:W2:Y:S01]  /*61730*/  LDL.LU.64 R60, [R1+0x2530] ;  /* 0x00253000013c7983 */ /* 0x000ea20000300a00 */
[----:B-1----:R-:W-:-:S05]  /*61740*/  IMAD.MOV.U32 R0, RZ, RZ, R125 ;  /* 0x000000ffff007224 */ /* 0x002fca00078e007d */
[----:B------:R1:W-:Y:S04]  /*61750*/  STL [R1+0x3884], R0 ;  /* 0x0038840001007387 */ /* 0x0003e80000100800 */
[----:B------:R1:W-:Y:S02]  /*61760*/  STL [R1+0x3890], R66 ;  /* 0x0038904201007387 */ /* 0x0003e40000100800 */
[----:B-1----:R-:W-:Y:S02]  /*61770*/  IMAD.MOV.U32 R0, RZ, RZ, R67 ;  /* 0x000000ffff007224 */ /* 0x002fe400078e0043 */
        /* <DEDUP_REMOVED lines=14> */
[----:B------:R-:W-:Y:S04]  /*61860*/  STL [R1+0x38b0], R126 ;  /* 0x0038b07e01007387 */ /* 0x000fe80000100800 */
[----:B------:R-:W3:Y:S01]  /*61870*/  LDL.LU.64 R124, [R1+0x1bf8] ;  /* 0x001bf800017c7983 */ /* 0x000ee20000300a00 */
[----:B-1----:R-:W-:-:S05]  /*61880*/  MOV R0, R127 ;  /* 0x0000007f00007202 */ /* 0x002fca0000000f00 */
[----:B------:R1:W-:Y:S02]  /*61890*/  STL [R1+0x38ac], R0 ;  /* 0x0038ac0001007387 */ /* 0x0003e40000100800 */
[----:B-1----:R-:W-:Y:S02]  /*618a0*/  IMAD.MOV.U32 R0, RZ, RZ, R193 ;  /* 0x000000ffff007224 */ /* 0x002fe400078e00c1 */
[----:B------:R-:W-:Y:S04]  /*618b0*/  STL [R1+0x38b8], R192 ;  /* 0x0038b8c001007387 */ /* 0x000fe80000100800 */
[----:B------:R-:W3:Y:S04]  /*618c0*/  LDL.LU.64 R126, [R1+0x1b98] ;  /* 0x001b9800017e7983 */ /* 0x000ee80000300a00 */
[----:B------:R1:W-:Y:S04]  /*618d0*/  STL [R1+0x38b4], R0 ;  /* 0x0038b40001007387 */ /* 0x0003e80000100800 */
[----:B------:R2:W-:Y:S01]  /*618e0*/  STL [R1+0x38c0], R188 ;  /* 0x0038c0bc01007387 */ /* 0x0005e20000100800 */
[----:B-1----:R-:W-:-:S03]  /*618f0*/  IMAD.MOV.U32 R0, RZ, RZ, R189 ;  /* 0x000000ffff007224 */ /* 0x002fc600078e00bd */
[----:B------:R-:W3:Y:S04]  /*61900*/  LDL.LU.64 R192, [R1+0x27b0] ;  /* 0x0027b00001c07983 */ /* 0x000ee80000300a00 */
[----:B--2---:R-:W-:Y:S04]  /*61910*/  STL [R1+0x38c8], R190 ;  /* 0x0038c8be01007387 */ /* 0x004fe80000100800 */
[----:B------:R1:W-:Y:S04]  /*61920*/  STL [R1+0x38bc], R0 ;  /* 0x0038bc0001007387 */ /* 0x0003e80000100800 */
[----:B------:R-:W2:Y:S01]  /*61930*/  LDL.LU.64 R188, [R1+0x27b8] ;  /* 0x0027b80001bc7983 */ /* 0x000ea20000300a00 */
[----:B-1----:R-:W-:-:S03]  /*61940*/  MOV R0, R191 ;  /* 0x000000bf00007202 */ /* 0x002fc60000000f00 */
[----:B------:R-:W-:Y:S04]  /*61950*/  STL [R1+0x38d0], R64 ;  /* 0x0038d04001007387 */ /* 0x000fe80000100800 */
[----:B------:R1:W-:Y:S04]  /*61960*/  STL [R1+0x38c4], R0 ;  /* 0x0038c40001007387 */ /* 0x0003e80000100800 */
[----:B------:R-:W2:Y:S01]  /*61970*/  LDL.LU.64 R190, [R1+0x27c0] ;  /* 0x0027c00001be7983 */ /* 0x000ea20000300a00 */
[----:B-1----:R-:W-:-:S03]  /*61980*/  IMAD.MOV.U32 R0, RZ, RZ, R65 ;  /* 0x000000ffff007224 */ /* 0x002fc600078e0041 */
[----:B------:R-:W-:Y:S04]  /*61990*/  STL [R1+0x38d8], R62 ;  /* 0x0038d83e01007387 */ /* 0x000fe80000100800 */
[----:B------:R1:W-:Y:S04]  /*619a0*/  STL [R1+0x38cc], R0 ;  /* 0x0038cc0001007387 */ /* 0x0003e80000100800 */
[----:B------:R-:W2:Y:S01]  /*619b0*/  LDL.LU.64 R64, [R1+0x27d0] ;  /* 0x0027d00001407983 */ /* 0x000ea20000300a00 */
[----:B-1----:R-:W-:-:S03]  /*619c0*/  IMAD.MOV.U32 R0, RZ, RZ, R63 ;  /* 0x000000ffff007224 */ /* 0x002fc600078e003f */
[----:B------:R-:W-:Y:S04]  /*619d0*/  STL [R1+0x38e0], R60 ;  /* 0x0038e03c01007387 */ /* 0x000fe80000100800 */
[----:B------:R1:W-:Y:S04]  /*619e0*/  STL [R1+0x38d4], R0 ;  /* 0x0038d40001007387 */ /* 0x0003e80000100800 */
[----:B------:R-:W2:Y:S01]  /*619f0*/  LDL.LU.64 R62, [R1+0x27e0] ;  /* 0x0027e000013e7983 */ /* 0x000ea20000300a00 */
[----:B-1----:R-:W-:-:S03]  /*61a00*/  MOV R0, R61 ;  /* 0x0000003d00007202 */ /* 0x002fc60000000f00 */
[----:B------:R-:W-:Y:S04]  /*61a10*/  STL [R1+0x38e8], R66 ;  /* 0x0038e84201007387 */ /* 0x000fe80000100800 */
[----:B------:R1:W-:Y:S02]  /*61a20*/  STL [R1+0x38dc], R0 ;  /* 0x0038dc0001007387 */ /* 0x0003e40000100800 */
[----:B-1----:R-:W-:Y:S02]  /*61a30*/  IMAD.MOV.U32 R0, RZ, RZ, R67 ;  /* 0x000000ffff007224 */ /* 0x002fe400078e0043 */
[----:B------:R-:W2:Y:S04]  /*61a40*/  LDL.LU.64 R66, [R1+0x27f0] ;  /* 0x0027f00001427983 */ /* 0x000ea80000300a00 */
[----:B------:R4:W-:Y:S02]  /*61a50*/  STL [R1+0x38e4], R0 ;  /* 0x0038e40001007387 */ /* 0x0009e40000100800 */
[----:B----4-:R-:W-:-:S02]  /*61a60*/  IMAD.MOV.U32 R0, RZ, RZ, R129 ;  /* 0x000000ffff007224 */ /* 0x010fc400078e0081 */
[----:B------:R1:W-:Y:S04]  /*61a70*/  STL [R1+0x38f0], R128 ;  /* 0x0038f08001007387 */ /* 0x0003e80000100800 */
        /* <DEDUP_REMOVED lines=16> */
[----:B------:R-:W-:Y:S04]  /*61b80*/  STL [R1+0x3918], R192 ;  /* 0x003918c001007387 */ /* 0x000fe80000100800 */
[----:B------:R1:W-:Y:S04]  /*61b90*/  STL [R1+0x390c], R0 ;  /* 0x00390c0001007387 */ /* 0x0003e80000100800 */
[----:B------:R-:W3:Y:S01]  /*61ba0*/  LDL.LU.64 R126, [R1+0x1bd8] ;  /* 0x001bd800017e7983 */ /* 0x000ee20000300a00 */
[----:B-1----:R-:W-:-:S03]  /*61bb0*/  IMAD.MOV.U32 R0, RZ, RZ, R193 ;  /* 0x000000ffff007224 */ /* 0x002fc600078e00c1 */
[----:B--2---:R-:W-:Y:S04]  /*61bc0*/  STL [R1+0x3920], R188 ;  /* 0x003920bc01007387 */ /* 0x004fe80000100800 */
        /* <DEDUP_REMOVED lines=13> */
[----:B------:R-:W2:Y:S04]  /*61ca0*/  LDL.LU.64 R64, [R1+0x1e78] ;  /* 0x001e780001407983 */ /* 0x000ea80000300a00 */
[----:B------:R-:W2:Y:S01]  /*61cb0*/  LDL.LU.64 R60, [R1+0x1ea8] ;  /* 0x001ea800013c7983 */ /* 0x000ea20000300a00 */
[----:B-1----:R-:W-:-:S05]  /*61cc0*/  IMAD.MOV.U32 R0, RZ, RZ, R63 ;  /* 0x000000ffff007224 */ /* 0x002fca00078e003f */
[----:B------:R1:W-:Y:S04]  /*61cd0*/  STL [R1+0x3934], R0 ;  /* 0x0039340001007387 */ /* 0x0003e80000100800 */
[----:B------:R1:W-:Y:S02]  /*61ce0*/  STL [R1+0x3940], R66 ;  /* 0x0039404201007387 */ /* 0x0003e40000100800 */
[----:B-1----:R-:W-:Y:S02]  /*61cf0*/  MOV R0, R67 ;  /* 0x0000004300007202 */ /* 0x002fe40000000f00 */
[----:B------:R-:W2:Y:S04]  /*61d00*/  LDL.LU.64 R66, [R1+0x1db8] ;  /* 0x001db80001427983 */ /* 0x000ea80000300a00 */
[----:B------:R4:W-:Y:S02]  /*61d10*/  STL [R1+0x393c], R0 ;  /* 0x00393c0001007387 */ /* 0x0009e40000100800 */
[----:B----4-:R-:W-:-:S02]  /*61d20*/  IMAD.MOV.U32 R0, RZ, RZ, R129 ;  /* 0x000000ffff007224 */ /* 0x010fc400078e0081 */
[----:B------:R1:W-:Y:S04]  /*61d30*/  STL [R1+0x3948], R128 ;  /* 0x0039488001007387 */ /* 0x0003e80000100800 */
[----:B-1----:R-:W4:Y:S04]  /*61d40*/  LDL.LU.64 R128, [R1+0x1db0] ;  /* 0x001db00001807983 */ /* 0x002f280000300a00 */
[----:B------:R1:W-:Y:S04]  /*61d50*/  STL [R1+0x3944], R0 ;  /* 0x0039440001007387 */ /* 0x0003e80000100800 */
[----:B---3--:R3:W-:Y:S04]  /*61d60*/  STL [R1+0x3950], R130 ;  /* 0x0039508201007387 */ /* 0x0087e80000100800 */
[----:B------:R-:W4:Y:S01]  /*61d70*/  LDL.LU.64 R62, [R1+0x1be8] ;  /* 0x001be800013e7983 */ /* 0x000f220000300a00 */
[----:B-1----:R-:W-:-:S03]  /*61d80*/  IMAD.MOV.U32 R0, RZ, RZ, R131 ;  /* 0x000000ffff007224 */ /* 0x002fc600078e0083 */
[----:B------:R-:W-:Y:S04]  /*61d90*/  STL [R1+0x3958], R194 ;  /* 0x003958c201007387 */ /* 0x000fe80000100800 */
[----:B------:R1:W-:Y:S04]  /*61da0*/  STL [R1+0x394c], R0 ;  /* 0x00394c0001007387 */ /* 0x0003e80000100800 */
[----:B---3--:R-:W3:Y:S01]  /*61db0*/  LDL.LU.64 R130, [R1+0x1c00] ;  /* 0x001c000001827983 */ /* 0x008ee20000300a00 */
[----:B-1----:R-:W-:-:S03]  /*61dc0*/  MOV R0, R195 ;  /* 0x000000c300007202 */ /* 0x002fc60000000f00 */
[----:B------:R-:W-:Y:S04]  /*61dd0*/  STL [R1+0x3960], R124 ;  /* 0x0039607c01007387 */ /* 0x000fe80000100800 */
[----:B------:R1:W-:Y:S04]  /*61de0*/  STL [R1+0x3954], R0 ;  /* 0x0039540001007387 */ /* 0x0003e80000100800 */
[----:B------:R-:W3:Y:S01]  /*61df0*/  LDL.LU.64 R194, [R1+0x1c08] ;  /* 0x001c080001c27983 */ /* 0x000ee20000300a00 */
[----:B-1----:R-:W-:-:S03]  /*61e00*/  IMAD.MOV.U32 R0, RZ, RZ, R125 ;  /* 0x000000ffff007224 */ /* 0x002fc600078e007d */
        /* <DEDUP_REMOVED lines=20> */
[----:B------:R-:W-:Y:S04]  /*61f50*/  STL [R1+0x3990], R60 ;  /* 0x0039903c01007387 */ /* 0x000fe80000100800 */
[----:B------:R1:W-:Y:S04]  /*61f60*/  STL [R1+0x3984], R0 ;  /* 0x0039840001007387 */ /* 0x0003e80000100800 */
[----:B------:R-:W2:Y:S01]  /*61f70*/  LDL.LU.64 R64, [R1+0x1ec8] ;  /* 0x001ec80001407983 */ /* 0x000ea20000300a00 */
[----:B-1----:R-:W-:-:S03]  /*61f80*/  IMAD.MOV.U32 R0, RZ, RZ, R61 ;  /* 0x000000ffff007224 */ /* 0x002fc600078e003d */
[----:B------:R-:W-:Y:S04]  /*61f90*/  STL [R1+0x3998], R66 ;  /* 0x0039984201007387 */ /* 0x000fe80000100800 */
[----:B------:R1:W-:Y:S02]  /*61fa0*/  STL [R1+0x398c], R0 ;  /* 0x00398c0001007387 */ /* 0x0003e40000100800 */
[----:B-1----:R-:W-:Y:S02]  /*61fb0*/  IMAD.MOV.U32 R0, RZ, RZ, R67 ;  /* 0x000000ffff007224 */ /* 0x002fe400078e0043 */
[----:B------:R-:W2:Y:S04]  /*61fc0*/  LDL.LU.64 R66, [R1+0x1e08] ;  /* 0x001e080001427983 */ /* 0x000ea80000300a00 */
[----:B------:R4:W-:Y:S02]  /*61fd0*/  STL [R1+0x3994], R0 ;  /* 0x0039940001007387 */ /* 0x0009e40000100800 */
[----:B----4-:R-:W-:-:S02]  /*61fe0*/  MOV R0, R129 ;  /* 0x0000008100007202 */ /* 0x010fc40000000f00 */
[----:B------:R1:W-:Y:S04]  /*61ff0*/  STL [R1+0x39a0], R128 ;  /* 0x0039a08001007387 */ /* 0x0003e80000100800 */
[----:B------:R-:W-:Y:S04]  /*62000*/  STL [R1+0x39a8], R62 ;  /* 0x0039a83e01007387 */ /* 0x000fe80000100800 */
[----:B------:R4:W-:Y:S04]  /*62010*/  STL [R1+0x399c], R0 ;  /* 0x00399c0001007387 */ /* 0x0009e80000100800 */
[----:B-1----:R-:W2:Y:S01]  /*62020*/  LDL.LU.64 R128, [R1+0x1dc0] ;  /* 0x001dc00001807983 */ /* 0x002ea20000300a00 */
[----:B----4-:R-:W-:-:S03]  /*62030*/  IMAD.MOV.U32 R0, RZ, RZ, R63 ;  /* 0x000000ffff007224 */ /* 0x010fc600078e003f */
[----:B---3--:R-:W-:Y:S04]  /*62040*/  STL [R1+0x39b0], R130 ;  /* 0x0039b08201007387 */ /* 0x008fe80000100800 */
[----:B------:R1:W-:Y:S02]  /*62050*/  STL [R1+0x39a4], R0 ;  /* 0x0039a40001007387 */ /* 0x0003e40000100800 */
[----:B-1----:R-:W-:Y:S02]  /*62060*/  IMAD.MOV.U32 R0, RZ, RZ, R131 ;  /* 0x000000ffff007224 */ /* 0x002fe400078e0083 */
[----:B------:R-:W3:Y:S04]  /*62070*/  LDL.LU.64 R130, [R1+0x1da8] ;  /* 0x001da80001827983 */ /* 0x000ee80000300a00 */
[----:B------:R1:W-:Y:S04]  /*62080*/  STL [R1+0x39ac], R0 ;  /* 0x0039ac0001007387 */ /* 0x0003e80000100800 */
[----:B------:R4:W-:Y:S01]  /*62090*/  STL [R1+0x39b8], R194 ;  /* 0x0039b8c201007387 */ /* 0x0009e20000100800 */
[----:B-1----:R-:W-:-:S03]  /*620a0*/  MOV R0, R195 ;  /* 0x000000c300007202 */ /* 0x002fc60000000f00 */
[----:B------:R-:W-:Y:S04]  /*620b0*/  STL [R1+0x39c0], R124 ;  /* 0x0039c07c01007387 */ /* 0x000fe80000100800 */
[----:B------:R1:W-:Y:S04]  /*620c0*/  STL [R1+0x39b4], R0 ;  /* 0x0039b40001007387 */ /* 0x0003e80000100800 */
[----:B----4-:R-:W4:Y:S01]  /*620d0*/  LDL.LU.64 R194, [R1+0x1c28] ;  /* 0x001c280001c27983 */ /* 0x010f220000300a00 */
[----:B-1----:R-:W-:-:S03]  /*620e0*/  IMAD.MOV.U32 R0, RZ, RZ, R125 ;  /* 0x000000ffff007224 */ /* 0x002fc600078e007d */
[----:B------:R-:W-:Y:S04]  /*620f0*/  STL [R1+0x39c8], R126 ;  /* 0x0039c87e01007387 */ /* 0x000fe80000100800 */
[----:B------:R1:W-:Y:S04]  /*62100*/  STL [R1+0x39bc], R0 ;  /* 0x0039bc0001007387 */ /* 0x0003e80000100800 */
[----:B------:R-:W4:Y:S01]  /*62110*/  LDL.LU.64 R184, [R1+0x1c30] ;  /* 0x001c300001b87983 */ /* 0x000f220000300a00 */
[----:B-1----:R-:W-:-:S05]  /*62120*/  IMAD.MOV.U32 R0, RZ, RZ, R127 ;  /* 0x000000ffff007224 */ /* 0x002fca00078e007f */
[----:B------:R1:W-:Y:S04]  /*62130*/  STL [R1+0x39c4], R0 ;  /* 0x0039c40001007387 */ /* 0x0003e80000100800 */
[----:B--2---:R2:W-:Y:S01]  /*62140*/  STL [R1+0x39d0], R192 ;  /* 0x0039d0c001007387 */ /* 0x0045e20000100800 */
[----:B-1----:R-:W-:-:S03]  /*62150*/  MOV R0, R193 ;  /* 0x000000c100007202 */ /* 0x002fc60000000f00 */
[----:B--2---:R-:W2:Y:S04]  /*62160*/  LDL.LU.64 R192, [R1+0x1c38] ;  /* 0x001c380001c07983 */ /* 0x004ea80000300a00 */
[----:B------:R1:W-:Y:S04]  /*62170*/  STL [R1+0x39cc], R0 ;  /* 0x0039cc0001007387 */ /* 0x0003e80000100800 */
[----:B------:R-:W-:Y:S04]  /*62180*/  STL [R1+0x39d8], R188 ;  /* 0x0039d8bc01007387 */ /* 0x000fe80000100800 */
        /* <DEDUP_REMOVED lines=8> */
[----:B------:R-:W-:Y:S04]  /*62210*/  STL [R1+0x39e8], R64 ;  /* 0x0039e84001007387 */ /* 0x000fe80000100800 */
[----:B------:R-:W2:Y:S01]  /*62220*/  LDL.LU.64 R60, [R1+0x26e0] ;  /* 0x0026e000013c7983 */ /* 0x000ea20000300a00 */
[----:B-1----:R-:W-:-:S03]  /*62230*/  MOV R0, R65 ;  /* 0x0000004100007202 */ /* 0x002fc60000000f00 */
[----:B------:R-:W2:Y:S04]  /*62240*/  LDL.LU.64 R62, [R1+0x26f0] ;  /* 0x0026f000013e7983 */ /* 0x000ea80000300a00 */
[----:B------:R1:W-:Y:S04]  /*62250*/  STL [R1+0x39e4], R0 ;  /* 0x0039e40001007387 */ /* 0x0003e80000100800 */
[----:B------:R-:W-:Y:S04]  /*62260*/  STL [R1+0x39f0], R66 ;  /* 0x0039f04201007387 */ /* 0x000fe80000100800 */
[----:B------:R-:W2:Y:S01]  /*62270*/  LDL.LU.64 R124, [R1+0x1ee0] ;  /* 0x001ee000017c7983 */ /* 0x000ea20000300a00 */
[----:B-1----:R-:W-:-:S03]  /*62280*/  IMAD.MOV.U32 R0, RZ, RZ, R67 ;  /* 0x000000ffff007224 */ /* 0x002fc600078e0043 */
[----:B------:R-:W2:Y:S04]  /*62290*/  LDL.LU.64 R126, [R1+0x1e18] ;  /* 0x001e1800017e7983 */ /* 0x000ea80000300a00 */
[----:B------:R1:W-:Y:S04]  /*622a0*/  STL [R1+0x39ec], R0 ;  /* 0x0039ec0001007387 */ /* 0x0003e80000100800 */
[----:B------:R-:W-:Y:S04]  /*622b0*/  STL [R1+0x39f8], R128 ;  /* 0x0039f88001007387 */ /* 0x000fe80000100800 */
[----:B------:R-:W2:Y:S01]  /*622c0*/  LDL.LU.64 R188, [R1+0x1dc8] ;  /* 0x001dc80001bc7983 */ /* 0x000ea20000300a00 */
[----:B-1----:R-:W-:-:S03]  /*622d0*/  IMAD.MOV.U32 R0, RZ, RZ, R129 ;  /* 0x000000ffff007224 */ /* 0x002fc600078e0081 */
[----:B------:R-:W2:Y:S04]  /*622e0*/  LDL.LU.64 R190, [R1+0x1da0] ;  /* 0x001da00001be7983 */ /* 0x000ea80000300a00 */
[----:B------:R1:W-:Y:S04]  /*622f0*/  STL [R1+0x39f4], R0 ;  /* 0x0039f40001007387 */ /* 0x0003e80000100800 */
[----:B---3--:R-:W-:Y:S01]  /*62300*/  STL [R1+0x3a00], R130 ;  /* 0x003a008201007387 */ /* 0x008fe20000100800 */
[----:B-1----:R-:W-:-:S03]  /*62310*/  MOV R0, R131 ;  /* 0x0000008300007202 */ /* 0x002fc60000000f00 */
[----:B------:R-:W3:Y:S04]  /*62320*/  LDL.LU.64 R64, [R1+0x1c88] ;  /* 0x001c880001407983 */ /* 0x000ee80000300a00 */
[----:B------:R-:W3:Y:S04]  /*62330*/  LDL.LU.64 R66, [R1+0x1c90] ;  /* 0x001c900001427983 */ /* 0x000ee80000300a00 */
[----:B------:R4:W-:Y:S02]  /*62340*/  STL [R1+0x39fc], R0 ;  /* 0x0039fc0001007387 */ /* 0x0009e40000100800 */
[----:B----4-:R-:W-:-:S02]  /*62350*/  IMAD.MOV.U32 R0, RZ, RZ, R195 ;  /* 0x000000ffff007224 */ /* 0x010fc400078e00c3 */
[----:B------:R1:W-:Y:S04]  /*62360*/  STL [R1+0x3a08], R194 ;  /* 0x003a08c201007387 */ /* 0x0003e80000100800 */
[----:B------:R-:W4:Y:S04]  /*62370*/  LDL.LU.64 R128, [R1+0x1c98] ;  /* 0x001c980001807983 */ /* 0x000f280000300a00 */
[----:B-1----:R-:W4:Y:S04]  /*62380*/  LDL.LU.64 R194, [R1+0x1ca0] ;  /* 0x001ca00001c27983 */ /* 0x002f280000300a00 */
[----:B------:R1:W-:Y:S04]  /*62390*/  STL [R1+0x3a04], R0 ;  /* 0x003a040001007387 */ /* 0x0003e80000100800 */
[----:B------:R-:W-:Y:S04]  /*623a0*/  STL [R1+0x3a10], R184 ;  /* 0x003a10b801007387 */ /* 0x000fe80000100800 */
[----:B------:R-:W4:Y:S01]  /*623b0*/  LDL.LU.64 R130, [R1+0x1ca8] ;  /* 0x001ca80001827983 */ /* 0x000f220000300a00 */
[----:B-1----:R-:W-:-:S03]  /*623c0*/  IMAD.MOV.U32 R0, RZ, RZ, R185 ;  /* 0x000000ffff007224 */ /* 0x002fc600078e00b9 */
[----:B--2---:R-:W-:Y:S04]  /*623d0*/  STL [R1+0x3a18], R192 ;  /* 0x003a18c001007387 */ /* 0x004fe80000100800 */
[----:B------:R1:W-:Y:S02]  /*623e0*/  STL [R1+0x3a0c], R0 ;  /* 0x003a0c0001007387 */ /* 0x0003e40000100800 */
[----:B-1----:R-:W-:Y:S02]  /*623f0*/  MOV R0, R193 ;  /* 0x000000c100007202 */ /* 0x002fe40000000f00 */
[----:B------:R-:W-:Y:S04]  /*62400*/  STL [R1+0x3a20], R186 ;  /* 0x003a20ba01007387 */ /* 0x000fe80000100800 */
[----:B------:R1:W-:Y:S04]  /*62410*/  STL [R1+0x3a14], R0 ;  /* 0x003a140001007387 */ /* 0x0003e80000100800 */
[----:B------:R-:W2:Y:S01]  /*62420*/  LDL.LU.64 R192, [R1+0x1cb8] ;  /* 0x001cb80001c07983 */ /* 0x000ea20000300a00 */
[----:B-1----:R-:W-:-:S03]  /*62430*/  IMAD.MOV.U32 R0, RZ, RZ, R187 ;  /* 0x000000ffff007224 */ /* 0x002fc600078e00bb */
[----:B------:R-:W-:Y:S04]  /*62440*/  STL [R1+0x3a28], R248 ;  /* 0x003a28f801007387 */ /* 0x000fe80000100800 */
[----:B------:R1:W-:Y:S04]  /*62450*/  STL [R1+0x3a1c], R0 ;  /* 0x003a1c0001007387 */ /* 0x0003e80000100800 */
[----:B------:R-:W-:Y:S01]  /*62460*/  STL [R1+0x3a30], R250 ;  /* 0x003a30fa01007387 */ /* 0x000fe20000100800 */
[----:B-1----:R-:W-:-:S05]  /*62470*/  IMAD.MOV.U32 R0, RZ, RZ, R249 ;  /* 0x000000ffff007224 */ /* 0x002fca00078e00f9 */
[----:B------:R1:W-:Y:S04]  /*62480*/  STL [R1+0x3a24], R0 ;  /* 0x003a240001007387 */ /* 0x0003e80000100800 */
[----:B------:R-:W-:Y:S01]  /*62490*/  STL [R1+0x3a38], R60 ;  /* 0x003a383c01007387 */ /* 0x000fe20000100800 */
[----:B-1----:R-:W-:-:S05]  /*624a0*/  MOV R0, R251 ;  /* 0x000000fb00007202 */ /* 0x002fca0000000f00 */
[----:B------:R1:W-:Y:S04]  /*624b0*/  STL [R1+0x3a2c], R0 ;  /* 0x003a2c0001007387 */ /* 0x0003e80000100800 */
[----:B------:R-:W-:Y:S01]  /*624c0*/  STL [R1+0x3a40], R62 ;  /* 0x003a403e01007387 */ /* 0x000fe20000100800 */
[----:B-1----:R-:W-:-:S05]  /*624d0*/  IMAD.MOV.U32 R0, RZ, RZ, R61 ;  /* 0x000000ffff007224 */ /* 0x002fca00078e003d */
[----:B------:R1:W-:Y:S04]  /*624e0*/  STL [R1+0x3a34], R0 ;  /* 0x003a340001007387 */ /* 0x0003e80000100800 */
[----:B------:R-:W-:Y:S01]  /*624f0*/  STL [R1+0x3a48], R124 ;  /* 0x003a487c01007387 */ /* 0x000fe20000100800 */
[----:B-1----:R-:W-:-:S05]  /*62500*/  IMAD.MOV.U32 R0, RZ, RZ, R63 ;  /* 0x000000ffff007224 */ /* 0x002fca00078e003f */
[----:B------:R1:W-:Y:S04]  /*62510*/  STL [R1+0x3a3c], R0 ;  /* 0x003a3c0001007387 */ /* 0x0003e80000100800 */
[----:B------:R-:W-:Y:S01]  /*62520*/  STL [R1+0x3a50], R126 ;  /* 0x003a507e01007387 */ /* 0x000fe20000100800 */
[----:B-1----:R-:W-:-:S05]  /*62530*/  MOV R0, R125 ;  /* 0x0000007d00007202 */ /* 0x002fca0000000f00 */
[----:B------:R1:W-:Y:S02]  /*62540*/  STL [R1+0x3a44], R0 ;  /* 0x003a440001007387 */ /* 0x0003e40000100800 */
[----:B-1----:R-:W-:Y:S02]  /*62550*/  IMAD.MOV.U32 R0, RZ, RZ, R127 ;  /* 0x000000ffff007224 */ /* 0x002fe400078e007f */
[----:B------:R-:W-:Y:S04]  /*62560*/  STL [R1+0x3a58], R188 ;  /* 0x003a58bc01007387 */ /* 0x000fe80000100800 */
[----:B------:R1:W-:Y:S04]  /*62570*/  STL [R1+0x3a4c], R0 ;  /* 0x003a4c0001007387 */ /* 0x0003e80000100800 */
[----:B------:R-:W-:Y:S01]  /*62580*/  STL [R1+0x3a60], R190 ;  /* 0x003a60be01007387 */ /* 0x000fe20000100800 */
[----:B-1----:R-:W-:-:S05]  /*62590*/  IMAD.MOV.U32 R0, RZ, RZ, R189 ;  /* 0x000000ffff007224 */ /* 0x002fca00078e00bd */
[----:B------:R1:W-:Y:S02]  /*625a0*/  STL [R1+0x3a54], R0 ;  /* 0x003a540001007387 */ /* 0x0003e40000100800 */
[----:B-1----:R-:W-:Y:S02]  /*625b0*/  MOV R0, R191 ;  /* 0x000000bf00007202 */ /* 0x002fe40000000f00 */
[----:B---3--:R-:W-:Y:S04]  /*625c0*/  STL [R1+0x3a68], R64 ;  /* 0x003a684001007387 */ /* 0x008fe80000100800 */
[----:B------:R1:W-:Y:S04]  /*625d0*/  STL [R1+0x3a5c], R0 ;  /* 0x003a5c0001007387 */ /* 0x0003e80000100800 */
[----:B------:R-:W-:Y:S01]  /*625e0*/  STL [R1+0x3a70], R66 ;  /* 0x003a704201007387 */ /* 0x000fe20000100800 */
[----:B-1----:R-:W-:-:S05]  /*625f0*/  IMAD.MOV.U32 R0, RZ, RZ, R65 ;  /* 0x000000ffff007224 */ /* 0x002fca00078e0041 */
[----:B------:R1:W-:Y:S04]  /*62600*/  STL [R1+0x3a64], R0 ;  /* 0x003a640001007387 */ /* 0x0003e80000100800 */
[----:B----4-:R-:W-:Y:S01]  /*62610*/  STL [R1+0x3a78], R128 ;  /* 0x003a788001007387 */ /* 0x010fe20000100800 */
[----:B-1----:R-:W-:-:S05]  /*62620*/  IMAD.MOV.U32 R0, RZ, RZ, R67 ;  /* 0x000000ffff007224 */ /* 0x002fca00078e0043 */
[----:B------:R1:W-:Y:S04]  /*62630*/  STL [R1+0x3a6c], R0 ;  /* 0x003a6c0001007387 */ /* 0x0003e80000100800 */
[----:B------:R-:W-:Y:S01]  /*62640*/  STL [R1+0x3a80], R194 ;  /* 0x003a80c201007387 */ /* 0x000fe20000100800 */
[----:B-1----:R-:W-:Y:S02]  /*62650*/  MOV R0, R129 ;  /* 0x0000008100007202 */ /* 0x002fe40000000f00 */
[----:B------:R-:W-:-:S03]  /*62660*/  MOV R4, R131 ;  /* 0x0000008300047202 */ /* 0x000fc60000000f00 */
[----:B------:R1:W-:Y:S04]  /*62670*/  STL [R1+0x3a74], R0 ;  /* 0x003a740001007387 */ /* 0x0003e80000100800 */
[----:B------:R-:W-:Y:S01]  /*62680*/  STL [R1+0x3a88], R130 ;  /* 0x003a888201007387 */ /* 0x000fe20000100800 */
[----:B-1----:R-:W-:-:S05]  /*62690*/  IMAD.MOV.U32 R0, RZ, RZ, R195 ;  /* 0x000000ffff007224 */ /* 0x002fca00078e00c3 */
[----:B------:R-:W-:Y:S04]  /*626a0*/  STL [R1+0x3a7c], R0 ;  /* 0x003a7c0001007387 */ /* 0x000fe80000100800 */
[----:B------:R-:W-:Y:S01]  /*626b0*/  STL [R1+0x3a84], R4 ;  /* 0x003a840401007387 */ /* 0x000fe20000100800 */
[----:B--2---:R-:W-:-:S03]  /*626c0*/  IMAD.MOV.U32 R7, RZ, RZ, R193 ;  /* 0x000000ffff077224 */ /* 0x004fc600078e00c1 */
[----:B------:R-:W-:Y:S04]  /*626d0*/  STL [R1+0x3a90], R192 ;  /* 0x003a90c001007387 */ /* 0x000fe80000100800 */
[----:B------:R-:W-:Y:S04]  /*626e0*/  STL [R1+0x3a8c], R7 ;  /* 0x003a8c0701007387 */ /* 0x000fe80000100800 */
[----:B------:R-:W2:Y:S04]  /*626f0*/  LDL.LU.64 R8, [R1+0x4a98] ;  /* 0x004a980001087983 */ /* 0x000ea80000300a00 */
[----:B------:R-:W3:Y:S04]  /*62700*/  LDL.LU.64 R10, [R1+0x4a90] ;  /* 0x004a9000010a7983 */ /* 0x000ee80000300a00 */
[----:B--2---:R1:W-:Y:S04]  /*62710*/  STL.64 [R1+0x2920], R8 ;  /* 0x0029200801007387 */ /* 0x0043e80000100a00 */
[----:B-1----:R-:W2:Y:S04]  /*62720*/  LDL.LU.64 R8, [R1+0x4a88] ;  /* 0x004a880001087983 */ /* 0x002ea80000300a00 */
[----:B---3--:R1:W-:Y:S04]  /*62730*/  STL.64 [R1+0x2918], R10 ;  /* 0x0029180a01007387 */ /* 0x0083e80000100a00 */
[----:B-1----:R-:W3:Y:S04]  /*62740*/  LDL.LU.64 R10, [R1+0x4a80] ;  /* 0x004a8000010a7983 */ /* 0x002ee80000300a00 */
        /* <DEDUP_REMOVED lines=911> */
[----:B-1----:R-:W3:Y:S04]  /*66040*/  LDL.64 R10, [R1+0x3eb0] ;  /* 0x003eb000010a7983 */ /* 0x002ee80000100a00 */
[----:B--2---:R1:W-:Y:S04]  /*66050*/  STL.64 [R1+0x1c00], R8 ;  /* 0x001c000801007387 */ /* 0x0043e80000100a00 */
[----:B-1----:R-:W2:Y:S04]  /*66060*/  LDL.64 R8, [R1+0x3ea8] ;  /* 0x003ea80001087983 */ /* 0x002ea80000100a00 */
[----:B---3--:R1:W-:Y:S04]  /*66070*/  STL.64 [R1+0x1a08], R10 ;  /* 0x001a080a01007387 */ /* 0x0083e80000100a00 */
[----:B-1----:R-:W3:Y:S04]  /*66080*/  LDL.64 R10, [R1+0x3ea0] ;  /* 0x003ea000010a7983 */ /* 0x002ee80000100a00 */
        /* <DEDUP_REMOVED lines=92> */
[----:B------:R-:W1:Y:S04]  /*66650*/  S2R R2, SR_TID.X ;  /* 0x0000000000027919 */ /* 0x000e680000002100 */
[----:B--2---:R2:W-:Y:S04]  /*66660*/  STL.64 [R1+0x1950], R8 ;  /* 0x0019500801007387 */ /* 0x0045e80000100a00 */
[----:B--2---:R-:W2:Y:S01]  /*66670*/  LDL.LU.64 R8, [R1+0x4138] ;  /* 0x0041380001087983 */ /* 0x004ea20000300a00 */
[----:B-1----:R-:W-:-:S02]  /*66680*/  LOP3.LUT R0, R2, 0x7, RZ, 0xc0, !PT ;  /* 0x0000000702007812 */ /* 0x002fc400078ec0ff */
[C---:B------:R-:W-:Y:S02]  /*66690*/  LOP3.LUT R6, R2.reuse, 0x3, RZ, 0xc0, !PT ;  /* 0x0000000302067812 */ /* 0x040fe400078ec0ff */
[----:B------:R-:W-:Y:S01]  /*666a0*/  LOP3.LUT R5, R2, 0x1c, RZ, 0xc0, !PT ;  /* 0x0000001c02057812 */ /* 0x000fe200078ec0ff */
[----:B------:R-:W-:Y:S02]  /*666b0*/  IMAD R0, R0, 0x110, RZ ;  /* 0x0000011000007824 */ /* 0x000fe400078e02ff */
[----:B------:R-:W-:-:S05]  /*666c0*/  IMAD.SHL.U32 R2, R2, 0x2, RZ ;  /* 0x0000000202027824 */ /* 0x000fca00078e00ff */
[----:B------:R-:W-:Y:S02]  /*666d0*/  LOP3.LUT R7, R0, 0x30, R2, 0x78, !PT ;  /* 0x0000003000077812 */ /* 0x000fe400078e7802 */
[----:B------:R-:W-:Y:S02]  /*666e0*/  SHF.R.S32.HI R2, RZ, 0x1f, R252 ;  /* 0x0000001fff027819 */ /* 0x000fe400000114fc */
[----:B------:R-:W-:Y:S01]  /*666f0*/  SHF.R.S32.HI R0, RZ, 0x1f, R3 ;  /* 0x0000001fff007819 */ /* 0x000fe20000011403 */
[----:B------:R-:W-:Y:S01]  /*66700*/  IMAD R5, R6, 0x120, R5 ;  /* 0x0000012006057824 */ /* 0x000fe200078e0205 */
[----:B------:R-:W-:Y:S01]  /*66710*/  SHF.L.U64.HI R2, R252, 0x2, R2 ;  /* 0x00000002fc027819 */ /* 0x000fe20000010202 */
[----:B------:R-:W-:Y:S01]  /*66720*/  IMAD.MOV.U32 R6, RZ, RZ, 0x1 ;  /* 0x00000001ff067424 */ /* 0x000fe200078e00ff */
[C---:B------:R-:W-:Y:S01]  /*66730*/  SHF.L.U64.HI R0, R3.reuse, 0x2, R0 ;  /* 0x0000000203007819 */ /* 0x040fe20000010200 */
[----:B---3--:R-:W-:Y:S01]  /*66740*/  STL.64 [R1+0x1948], R10 ;  /* 0x0019480a01007387 */ /* 0x008fe20000100a00 */
[----:B------:R-:W-:Y:S01]  /*66750*/  SHF.L.U32 R252, R3, 0x2, RZ ;  /* 0x0000000203fc7819 */ /* 0x000fe200000006ff */
[----:B------:R-:W-:-:S02]  /*66760*/  IMAD.MOV.U32 R3, RZ, RZ, -0x1 ;  /* 0xffffffffff037424 */ /* 0x000fc400078e00ff */
[----:B--2---:R-:W-:Y:S04]  /*66770*/  STL.64 [R1+0x1940], R8 ;  /* 0x0019400801007387 */ /* 0x004fe80000100a00 */
[----:B------:R-:W-:Y:S04]  /*66780*/  STL [R1+0x193c], RZ ;  /* 0x00193cff01007387 */ /* 0x000fe80000100800 */
[----:B------:R-:W-:Y:S04]  /*66790*/  STL [R1+0x1720], R6 ;  /* 0x0017200601007387 */ /* 0x000fe80000100800 */
[----:B------:R-:W-:Y:S04]  /*667a0*/  STL [R1+0xf00], RZ ;  /* 0x000f00ff01007387 */ /* 0x000fe80000100800 */
[----:B------:R1:W-:Y:S04]  /*667b0*/  STL [R1+0x1920], R3 ;  /* 0x0019200301007387 */ /* 0x0003e80000100800 */
        /* <DEDUP_REMOVED lines=1017> */
[----:B------:R-:W-:-:S03]  /*6a750*/  IMAD.MOV.U32 R195, RZ, RZ, 0x3f ;  /* 0x0000003fffc37424 */ /* 0x000fc600078e00ff */
[----:B------:R2:W-:Y:S04]  /*6a760*/  STL [R1+0x278], RZ ;  /* 0x000278ff01007387 */ /* 0x0005e80000100800 */
[----:B------:R2:W-:Y:S01]  /*6a770*/  STL [R1+0x27c], RZ ;  /* 0x00027cff01007387 */ /* 0x0005e20000100800 */
[----:B------:R2:W-:Y:S02]  /*6a780*/  STL [R1+0x240], RZ ;  /* 0x000240ff01007387 */ /* 0x0005e40000100800 */
[----:B------:R2:W-:Y:S01]  /*6a790*/  STL [R1+0x244], RZ ;  /* 0x000244ff01007387 */ /* 0x0005e20000100800 */
[----:B------:R2:W-:Y:S01]  /*6a7a0*/  STL [R1+0x248], RZ ;  /* 0x000248ff01007387 */ /* 0x0005e20000100800 */
[----:B------:R2:W-:Y:S01]  /*6a7b0*/  STL [R1+0x24c], RZ ;  /* 0x00024cff01007387 */ /* 0x0005e20000100800 */
[----:B------:R-:W-:-:S04]  /*6a7c0*/  IADD3 R195, R195, c[0x0][0x180], RZ ;  /* 0x00006000c3c37a10 */ /* 0x000fc80007ffe0ff */
[----:B------:R-:W-:-:S04]  /*6a7d0*/  SHF.R.S32.HI R4, RZ, 0x1f, R195 ;  /* 0x0000001fff047819 */ /* 0x000fc800000114c3 */
[----:B------:R-:W-:-:S04]  /*6a7e0*/  LEA.HI R4, R4, R195, RZ, 0x6 ;  /* 0x000000c304047211 */ /* 0x000fc800078f30ff */
[----:B-1----:R-:W-:Y:S01]  /*6a7f0*/  SHF.R.S32.HI R3, RZ, 0x6, R4 ;  /* 0x00000006ff037819 */ /* 0x002fe20000011404 */
[C---:B------:R-:W-:Y:S01]  /*6a800*/  LOP3.LUT R4, R5.reuse, 0x20, RZ, 0x3c, !PT ;  /* 0x0000002005047812 */ /* 0x040fe200078e3cff */
[C---:B------:R-:W-:Y:S01]  /*6a810*/  LOP3.LUT R6, R5.reuse, 0x40, RZ, 0x3c, !PT ;  /* 0x0000004005067812 */ /* 0x040fe200078e3cff */
[----:B------:R-:W-:Y:S01]  /*6a820*/  LOP3.LUT R5, R5, 0x60, RZ, 0x3c, !PT ;  /* 0x0000006005057812 */ /* 0x000fe200078e3cff */
[----:B------:R-:W-:Y:S01]  /*6a830*/  IADD3 R4, R3, -0x2, RZ ;  /* 0xfffffffe03047810 */ /* 0x000fe20007ffe0ff */
[----:B--2---:R-:W-:-:S06]  /*6a840*/  LOP3.LUT R3, R7, 0x40, RZ, 0x3c, !PT ;  /* 0x0000004007037812 */ /* 0x004fcc00078e3cff */
.L_x_1:
[----:B------:R-:W2:Y:S01]  /*6a850*/  LDL.LU R3, [R1+0x1920] ;  /* 0x0019200001037983 */ /* 0x000ea20000300800 */
[----:B------:R-:W-:-:S04]  /*6a860*/  DEPBAR.LE SB0, 0x2 ;  /* 0x000080800000791a */ /* 0x000fc80000000000 */
[----:B------:R-:W1:Y:S04]  /*6a870*/  S2R R4, SR_TID.X ;  /* 0x0000000000047919 */ /* 0x000e680000002100 */
[----:B------:R-:W-:Y:S04]  /*6a880*/  STL [R1+0x54d0], R2 ;  /* 0x0054d00201007387 */ /* 0x000fe80000100800 */
[----:B------:R3:W-:Y:S01]  /*6a890*/  STL [R1+0x52f8], R0 ;  /* 0x0052f80001007387 */ /* 0x0007e20000100800 */
[C---:B-1----:R-:W-:Y:S02]  /*6a8a0*/  LOP3.LUT R8, R4.reuse, 0x1c, RZ, 0xc0, !PT ;  /* 0x0000001c04087812 */ /* 0x042fe400078ec0ff */
[----:B------:R-:W-:-:S02]  /*6a8b0*/  LOP3.LUT R7, R4, 0x3, RZ, 0xc0, !PT ;  /* 0x0000000304077812 */ /* 0x000fc400078ec0ff */
[C---:B------:R-:W-:Y:S02]  /*6a8c0*/  LOP3.LUT R5, R4.reuse, 0x7, RZ, 0xc0, !PT ;  /* 0x0000000704057812 */ /* 0x040fe400078ec0ff */
[C---:B------:R-:W-:Y:S01]  /*6a8d0*/  SHF.L.U32 R6, R4.reuse, 0x1, RZ ;  /* 0x0000000104067819 */ /* 0x040fe200000006ff */
[----:B------:R-:W-:Y:S01]  /*6a8e0*/  IMAD R7, R7, 0x120, R8 ;  /* 0x0000012007077824 */ /* 0x000fe200078e0208 */
[C---:B------:R-:W-:Y:S01]  /*6a8f0*/  LOP3.LUT R10, R4.reuse, 0x1c, RZ, 0xc0, !PT ;  /* 0x0000001c040a7812 */ /* 0x040fe200078ec0ff */
[----:B------:R-:W-:Y:S01]  /*6a900*/  IMAD R5, R5, 0x110, RZ ;  /* 0x0000011005057824 */ /* 0x000fe200078e02ff */
[C---:B------:R-:W-:Y:S02]  /*6a910*/  LOP3.LUT R9, R4.reuse, 0x3, RZ, 0xc0, !PT ;  /* 0x0000000304097812 */ /* 0x040fe400078ec0ff */
[----:B------:R-:W-:Y:S02]  /*6a920*/  LOP3.LUT R7, R7, 0x20, RZ, 0x3c, !PT ;  /* 0x0000002007077812 */ /* 0x000fe400078e3cff */
[----:B------:R-:W-:Y:S01]  /*6a930*/  LOP3.LUT R5, R5, 0x30, R6, 0x78, !PT ;  /* 0x0000003005057812 */ /* 0x000fe200078e7806 */
[----:B------:R-:W-:Y:S01]  /*6a940*/  IMAD R9, R9, 0x120, R10 ;  /* 0x0000012009097824 */ /* 0x000fe200078e020a */
[----:B------:R-:W-:Y:S01]  /*6a950*/  LOP3.LUT R6, R4, 0x3, RZ, 0xc0, !PT ;  /* 0x0000000304067812 */ /* 0x000fe200078ec0ff */
[----:B------:R-:W-:Y:S01]  /*6a960*/  BAR.SYNC.DEFER_BLOCKING 0x0 ;  /* 0x0000000000007b1d */ /* 0x000fe20000010000 */
[----:B--2---:R-:W-:-:S04]  /*6a970*/  IADD3 R3, R3, 0x1, RZ ;  /* 0x0000000103037810 */ /* 0x004fc80007ffe0ff */
[----:B------:R-:W-:-:S04]  /*6a980*/  ISETP.GT.AND P0, PT, R3, 0x1, PT ;  /* 0x000000010300780c */ /* 0x000fc80003f04270 */
[----:B------:R-:W-:-:S04]  /*6a990*/  SEL R3, R3, RZ, !P0 ;  /* 0x000000ff03037207 */ /* 0x000fc80004000000 */
[C---:B------:R-:W-:Y:S01]  /*6a9a0*/  LEA R244, R3.reuse, R5, 0x11 ;  /* 0x0000000503f47211 */ /* 0x040fe200078e88ff */
[C---:B------:R-:W-:Y:S01]  /*6a9b0*/  IMAD R15, R3.reuse, 0x4000, R7 ;  /* 0x00004000030f7824 */ /* 0x040fe200078e0207 */
[C---:B------:R-:W-:Y:S01]  /*6a9c0*/  LOP3.LUT R5, R4.reuse, 0x1c, RZ, 0xc0, !PT ;  /* 0x0000001c04057812 */ /* 0x040fe200078ec0ff */
[----:B---3--:R-:W-:Y:S01]  /*6a9d0*/  IMAD R0, R3, 0x4000, R9 ;  /* 0x0000400003007824 */ /* 0x008fe200078e0209 */
[C---:B------:R-:W-:Y:S01]  /*6a9e0*/  LOP3.LUT R7, R4.reuse, 0x1c, RZ, 0xc0, !PT ;  /* 0x0000001c04077812 */ /* 0x040fe200078ec0ff */
[----:B------:R-:W-:Y:S01]  /*6a9f0*/  STL [R1+0x1920], R3 ;  /* 0x0019200301007387 */ /* 0x000fe20000100800 */
[----:B------:R-:W-:-:S03]  /*6aa00*/  LOP3.LUT R4, R4, 0x3, RZ, 0xc0, !PT ;  /* 0x0000000304047812 */ /* 0x000fc600078ec0ff */
[----:B------:R-:W-:Y:S01]  /*6aa10*/  IMAD R6, R6, 0x120, R7 ;  /* 0x0000012006067824 */ /* 0x000fe200078e0207 */
[----:B------:R-:W-:Y:S01]  /*6aa20*/  STL [R1+0x1934], R0 ;  /* 0x0019340001007387 */ /* 0x000fe20000100800 */
[----:B------:R-:W-:-:S03]  /*6aa30*/  IMAD R4, R4, 0x120, R5 ;  /* 0x0000012004047824 */ /* 0x000fc600078e0205 */
[----:B------:R-:W-:Y:S01]  /*6aa40*/  LOP3.LUT R6, R6, 0x40, RZ, 0x3c, !PT ;  /* 0x0000004006067812 */ /* 0x000fe200078e3cff */
[----:B------:R-:W-:Y:S01]  /*6aa50*/  STL [R1+0x1924], R15 ;  /* 0x0019240f01007387 */ /* 0x000fe20000100800 */
[----:B------:R-:W-:-:S03]  /*6aa60*/  LOP3.LUT R4, R4, 0x60, RZ, 0x3c, !PT ;  /* 0x0000006004047812 */ /* 0x000fc600078e3cff */
[C---:B------:R-:W-:Y:S01]  /*6aa70*/  IMAD R17, R3.reuse, 0x4000, R6 ;  /* 0x0000400003117824 */ /* 0x040fe200078e0206 */
[----:B------:R-:W-:Y:S01]  /*6aa80*/  STL [R1+0x60], R244 ;  /* 0x000060f401007387 */ /* 0x000fe20000100800 */
[----:B------:R-:W-:-:S03]  /*6aa90*/  IMAD R2, R3, 0x4000, R4 ;  /* 0x0000400003027824 */ /* 0x000fc600078e0204 */
[----:B------:R-:W-:Y:S04]  /*6aaa0*/  STL [R1+0x1928], R17 ;  /* 0x0019281101007387 */ /* 0x000fe80000100800 */
[----:B------:R-:W-:Y:S04]  /*6aab0*/  STL [R1+0x192c], R2 ;  /* 0x00192c0201007387 */ /* 0x000fe80000100800 */
[----:B------:R-:W-:Y:S04]  /*6aac0*/  STL [R1+0x7a50], R0 ;  /* 0x007a500001007387 */ /* 0x000fe80000100800 */
[----:B------:R-:W2:Y:S04]  /*6aad0*/  LDL.LU.64 R96, [R1+0xf00] ;  /* 0x000f000001607983 */ /* 0x000ea80000300a00 */
[----:B------:R-:W2:Y:S04]  /*6aae0*/  LDL.LU.64 R98, [R1+0xf08] ;  /* 0x000f080001627983 */ /* 0x000ea80000300a00 */
[----:B------:R-:W3:Y:S04]  /*6aaf0*/  LDL.LU.64 R88, [R1+0xf0] ;  /* 0x0000f00001587983 */ /* 0x000ee80000300a00 */
[----:B------:R-:W3:Y:S04]  /*6ab00*/  LDL.LU.64 R90, [R1+0xf8] ;  /* 0x0000f800015a7983 */ /* 0x000ee80000300a00 */
[----:B------:R-:W3:Y:S04]  /*6ab10*/  LDL.LU.64 R84, [R1+0xc0] ;  /* 0x0000c00001547983 */ /* 0x000ee80000300a00 */
[----:B------:R-:W3:Y:S04]  /*6ab20*/  LDL.LU.64 R86, [R1+0xc8] ;  /* 0x0000c80001567983 */ /* 0x000ee80000300a00 */
[----:B------:R-:W3:Y:S04]  /*6ab30*/  LDL.LU.64 R80, [R1+0x90] ;  /* 0x0000900001507983 */ /* 0x000ee80000300a00 */
[----:B------:R-:W3:Y:S04]  /*6ab40*/  LDL.LU.64 R82, [R1+0x98] ;  /* 0x0000980001527983 */ /* 0x000ee80000300a00 */
[----:B------:R-:W-:Y:S04]  /*6ab50*/  LDS R4, [R0+0x40000] ;  /* 0x0400000000047984 */ /* 0x000fe80000000800 */
[----:B------:R-:W-:Y:S04]  /*6ab60*/  LDS R6, [R0+0x40400] ;  /* 0x0404000000067984 */ /* 0x000fe80000000800 */
[----:B------:R-:W-:Y:S04]  /*6ab70*/  LDS R5, [R15+0x40000] ;  /* 0x040000000f057984 */ /* 0x000fe80000000800 */
[----:B------:R-:W-:Y:S04]  /*6ab80*/  LDS R7, [R15+0x40400] ;  /* 0x040400000f077984 */ /* 0x000fe80000000800 */
[----:B------:R-:W1:Y:S04]  /*6ab90*/  LDSM.16.M88.4 R76, [R244] ;  /* 0x00000000f44c783b */ /* 0x000e680000000200 */
[----:B------:R-:W-:Y:S04]  /*6aba0*/  LDSM.16.M88.4 R44, [R244+0x800] ;  /* 0x00080000f42c783b */ /* 0x000fe80000000200 */
[----:B------:R-:W-:Y:S04]  /*6abb0*/  LDS R8, [R17+0x40000] ;  /* 0x0400000011087984 */ /* 0x000fe80000000800 */
[----:B------:R-:W-:Y:S04]  /*6abc0*/  LDS R10, [R17+0x40400] ;  /* 0x04040000110a7984 */ /* 0x000fe80000000800 */
[----:B------:R-:W-:Y:S04]  /*6abd0*/  LDS R9, [R2+0x40000] ;  /* 0x0400000002097984 */ /* 0x000fe80000000800 */
[----:B------:R-:W-:Y:S04]  /*6abe0*/  LDS R11, [R2+0x40400] ;  /* 0x04040000020b7984 */ /* 0x000fe80000000800 */
[----:B------:R-:W-:Y:S04]  /*6abf0*/  LDSM.16.M88.4 R40, [R244+0x1000] ;  /* 0x00100000f428783b */ /* 0x000fe80000000200 */
[----:B------:R-:W-:Y:S04]  /*6ac00*/  LDSM.16.M88.4 R72, [R244+0x1800] ;  /* 0x00180000f448783b */ /* 0x000fe80000000200 */
[----:B------:R-:W-:Y:S04]  /*6ac10*/  LDS R13, [R15+0x40080] ;  /* 0x040080000f0d7984 */ /* 0x000fe80000000800 */
[----:B------:R-:W1:Y:S04]  /*6ac20*/  LDSM.16.M88.4 R56, [R244+0x2800] ;  /* 0x00280000f438783b */ /* 0x000e680000000200 */
[----:B------:R-:W-:Y:S04]  /*6ac30*/  LDS R12, [R0+0x40080] ;  /* 0x04008000000c7984 */ /* 0x000fe80000000800 */
[----:B------:R-:W-:Y:S04]  /*6ac40*/  LDS R14, [R0+0x40480] ;  /* 0x04048000000e7984 */ /* 0x000fe80000000800 */
[----:B------:R-:W-:Y:S04]  /*6ac50*/  LDS R15, [R15+0x40480] ;  /* 0x040480000f0f7984 */ /* 0x000fe80000000800 */
[----:B------:R-:W1:Y:S04]  /*6ac60*/  LDSM.16.M88.4 R64, [R244+0x2000] ;  /* 0x00200000f440783b */ /* 0x000e680000000200 */
[----:B------:R-:W-:Y:S04]  /*6ac70*/  LDS R16, [R17+0x40080] ;  /* 0x0400800011107984 */ /* 0x000fe80000000800 */
[----:B------:R-:W-:Y:S04]  /*6ac80*/  LDS R18, [R17+0x40480] ;  /* 0x0404800011127984 */ /* 0x000fe80000000800 */
[----:B------:R-:W-:Y:S04]  /*6ac90*/  LDS R17, [R2+0x40080] ;  /* 0x0400800002117984 */ /* 0x000fe80000000800 */
[----:B------:R1:W-:Y:S04]  /*6aca0*/  LDS R19, [R2+0x40480] ;  /* 0x0404800002137984 */ /* 0x0003e80000000800 */
[----:B------:R-:W1:Y:S04]  /*6acb0*/  LDSM.16.M88.4 R248, [R244+0x3000] ;  /* 0x00300000f4f8783b */ /* 0x000e680000000200 */
[----:B------:R-:W1:Y:S04]  /*6acc0*/  LDSM.16.M88.4 R20, [R244+0x3800] ;  /* 0x00380000f414783b */ /* 0x000e680000000200 */
[----:B------:R-:W1:Y:S04]  /*6acd0*/  LDSM.16.M88.4 R24, [R244+0x4000] ;  /* 0x00400000f418783b */ /* 0x000e680000000200 */
[----:B------:R-:W1:Y:S04]  /*6ace0*/  LDSM.16.M88.4 R28, [R244+0x4800] ;  /* 0x00480000f41c783b */ /* 0x000e680000000200 */
[----:B------:R-:W1:Y:S04]  /*6acf0*/  LDSM.16.M88.4 R32, [R244+0x5000] ;  /* 0x00500000f420783b */ /* 0x000e680000000200 */
[----:B------:R-:W1:Y:S04]  /*6ad00*/  LDSM.16.M88.4 R36, [R244+0x5800] ;  /* 0x00580000f424783b */ /* 0x000e680000000200 */
        /* <DEDUP_REMOVED lines=10> */
[----:B-1----:R1:W-:Y:S01]  /*6adb0*/  STL.64 [R1+0x58], R78 ;  /* 0x0000584e01007387 */ /* 0x0023e20000100a00 */
[----:B------:R-:W-:-:S03]  /*6adc0*/  IMAD.MOV.U32 R2, RZ, RZ, R59 ;  /* 0x000000ffff027224 */ /* 0x000fc600078e003b */
[----:B------:R-:W-:Y:S01]  /*6add0*/  STL.64 [R1+0x48], R46 ;  /* 0x0000482e01007387 */ /* 0x000fe20000100a00 */
[----:B------:R-:W-:-:S03]  /*6ade0*/  MOV R252, R58 ;  /* 0x0000003a00fc7202 */ /* 0x000fc60000000f00 */
[----:B------:R-:W-:Y:S04]  /*6adf0*/  STL.64 [R1+0x38], R42 ;  /* 0x0000382a01007387 */ /* 0x000fe80000100a00 */
[----:B------:R-:W-:Y:S04]  /*6ae00*/  STL.64 [R1+0x20], R72 ;  /* 0x0000204801007387 */ /* 0x000fe80000100a00 */
[----:B------:R-:W-:Y:S04]  /*6ae10*/  STL.64 [R1+0x28], R74 ;  /* 0x0000284a01007387 */ /* 0x000fe80000100a00 */
[----:B------:R-:W-:Y:S04]  /*6ae20*/  STL.64 [R1+0x10], R64 ;  /* 0x0000104001007387 */ /* 0x000fe80000100a00 */
[----:B------:R-:W-:Y:S04]  /*6ae30*/  STL.64 [R1+0x18], R66 ;  /* 0x0000184201007387 */ /* 0x000fe80000100a00 */
[----:B------:R-:W-:Y:S04]  /*6ae40*/  STL.64 [R1], R56 ;  /* 0x0000003801007387 */ /* 0x000fe80000100a00 */
[----:B------:R-:W-:Y:S04]  /*6ae50*/  STL.64 [R1+0x8], R58 ;  /* 0x0000083a01007387 */ /* 0x000fe80000100a00 */
        /* <DEDUP_REMOVED lines=14> */
[----:B------:R-:W-:Y:S04]  /*6af40*/  LDSM.16.M88.4 R108, [R244+0xe800] ;  /* 0x00e80000f46c783b */ /* 0x000fe80000000200 */
[----:B------:R-:W-:Y:S04]  /*6af50*/  LDSM.16.M88.4 R112, [R244+0xf000] ;  /* 0x00f00000f470783b */ /* 0x000fe80000000200 */
[----:B------:R-:W-:Y:S04]  /*6af60*/  LDSM.16.M88.4 R116, [R244+0xf800] ;  /* 0x00f80000f474783b */ /* 0x000fe80000000200 */
[----:B------:R-:W-:Y:S04]  /*6af70*/  LDSM.16.M88.4 R120, [R244+0x10000] ;  /* 0x01000000f478783b */ /* 0x000fe80000000200 */
[----:B------:R-:W-:Y:S04]  /*6af80*/  LDSM.16.M88.4 R124, [R244+0x10800] ;  /* 0x01080000f47c783b */ /* 0x000fe80000000200 */
[----:B------:R-:W-:Y:S04]  /*6af90*/  LDSM.16.M88.4 R128, [R244+0x11000] ;  /* 0x01100000f480783b */ /* 0x000fe80000000200 */
[----:B------:R-:W-:Y:S01]  /*6afa0*/  LDSM.16.M88.4 R132, [R244+0x11800] ;  /* 0x01180000f484783b */ /* 0x000fe20000000200 */
[-C--:B--2---:R-:W-:Y:S03]  /*6afb0*/  HMMA.1688.F32.TF32 R96, R4, R76.reuse, R96 ;  /* 0x0000004c0460723c */ /* 0x084fe60000081060 */
[----:B------:R-:W-:Y:S04]  /*6afc0*/  LDSM.16.M88.4 R136, [R244+0x12000] ;  /* 0x01200000f488783b */ /* 0x000fe80000000200 */
[----:B------:R-:W-:Y:S01]  /*6afd0*/  LDSM.16.M88.4 R140, [R244+0x12800] ;  /* 0x01280000f48c783b */ /* 0x000fe20000000200 */
[-C--:B---3--:R-:W-:Y:S03]  /*6afe0*/  HMMA.1688.F32.TF32 R88, R8, R76.reuse, R88 ;  /* 0x0000004c0858723c */ /* 0x088fe60000081058 */
[----:B------:R-:W-:Y:S04]  /*6aff0*/  LDSM.16.M88.4 R100, [R244+0xd800] ;  /* 0x00d80000f464783b */ /* 0x000fe80000000200 */
[----:B------:R-:W-:Y:S01]  /*6b000*/  LDSM.16.M88.4 R104, [R244+0xe000] ;  /* 0x00e00000f468783b */ /* 0x000fe20000000200 */
[-C--:B------:R-:W-:Y:S03]  /*6b010*/  HMMA.1688.F32.TF32 R84, R12, R76.reuse, R84 ;  /* 0x0000004c0c54723c */ /* 0x080fe60000081054 */
[----:B------:R-:W-:Y:S04]  /*6b020*/  LDSM.16.M88.4 R168, [R244+0x16000] ;  /* 0x01600000f4a8783b */ /* 0x000fe80000000200 */
[----:B------:R-:W-:Y:S01]  /*6b030*/  LDSM.16.M88.4 R172, [R244+0x16800] ;  /* 0x01680000f4ac783b */ /* 0x000fe20000000200 */
[----:B-1----:R-:W-:Y:S03]  /*6b040*/  HMMA.1688.F32.TF32 R76, R16, R76, R80 ;  /* 0x0000004c104c723c */ /* 0x002fe60000081050 */
[----:B------:R-:W-:Y:S04]  /*6b050*/  STL.64 [R1+0xad0], R96 ;  /* 0x000ad06001007387 */ /* 0x000fe80000100a00 */
[----:B------:R-:W-:Y:S04]  /*6b060*/  STL.64 [R1+0xad8], R98 ;  /* 0x000ad86201007387 */ /* 0x000fe80000100a00 */
[----:B------:R1:W-:Y:S04]  /*6b070*/  STL.64 [R1+0xb70], R88 ;  /* 0x000b705801007387 */ /* 0x0003e80000100a00 */
[----:B------:R2:W-:Y:S04]  /*6b080*/  STL.64 [R1+0xb78], R90 ;  /* 0x000b785a01007387 */ /* 0x0005e80000100a00 */
[----:B------:R-:W-:Y:S04]  /*6b090*/  LDSM.16.M88.4 R96, [R244+0xd000] ;  /* 0x00d00000f460783b */ /* 0x000fe80000000200 */
[----:B-1----:R-:W3:Y:S04]  /*6b0a0*/  LDL.LU.64 R88, [R1+0xd0] ;  /* 0x0000d00001587983 */ /* 0x002ee80000300a00 */
[----:B------:R1:W-:Y:S04]  /*6b0b0*/  STL.64 [R1+0xaa0], R84 ;  /* 0x000aa05401007387 */ /* 0x0003e80000100a00 */
[----:B------:R1:W-:Y:S04]  /*6b0c0*/  STL.64 [R1+0xaa8], R86 ;  /* 0x000aa85601007387 */ /* 0x0003e80000100a00 */
[----:B--2---:R-:W3:Y:S04]  /*6b0d0*/  LDL.LU.64 R90, [R1+0xd8] ;  /* 0x0000d800015a7983 */ /* 0x004ee80000300a00 */
[----:B------:R2:W-:Y:S04]  /*6b0e0*/  STL.64 [R1+0x1120], R76 ;  /* 0x0011204c01007387 */ /* 0x0005e80000100a00 */
[----:B------:R2:W-:Y:S04]  /*6b0f0*/  STL.64 [R1+0x1128], R78 ;  /* 0x0011284e01007387 */ /* 0x0005e80000100a00 */
[----:B-1----:R-:W3:Y:S04]  /*6b100*/  LDL.LU.64 R84, [R1+0xa0] ;  /* 0x0000a00001547983 */ /* 0x002ee80000300a00 */
[----:B------:R-:W3:Y:S04]  /*6b110*/  LDL.LU.64 R86, [R1+0xa8] ;  /* 0x0000a80001567983 */ /* 0x000ee80000300a00 */
[----:B------:R-:W3:Y:S04]  /*6b120*/  LDL.LU.64 R80, [R1+0x70] ;  /* 0x0000700001507983 */ /* 0x000ee80000300a00 */
[----:B------:R-:W3:Y:S04]  /*6b130*/  LDL.LU.64 R82, [R1+0x78] ;  /* 0x0000780001527983 */ /* 0x000ee80000300a00 */
[----:B--2---:R-:W2:Y:S04]  /*6b140*/  LDL.LU.64 R76, [R1+0xf60] ;  /* 0x000f6000014c7983 */ /* 0x004ea80000300a00 */
[----:B------:R-:W2:Y:S04]  /*6b150*/  LDL.LU.64 R78, [R1+0xf68] ;  /* 0x000f6800014e7983 */ /* 0x000ea80000300a00 */
[----:B------:R-:W-:Y:S04]  /*6b160*/  LDSM.16.M88.4 R176, [R244+0x17000] ;  /* 0x01700000f4b0783b */ /* 0x000fe80000000200 */
        /* <DEDUP_REMOVED lines=11> */
[----:B------:R-:W-:Y:S01]  /*6b220*/  LDSM.16.M88.4 R224, [R244+0x1d000] ;  /* 0x01d00000f4e0783b */ /* 0x000fe20000000200 */
[-C--:B----4-:R-:W-:Y:S03]  /*6b230*/  HMMA.1688.F32.TF32 R68, R4, R44.reuse, R68 ;  /* 0x0000002c0444723c */ /* 0x090fe60000081044 */
[----:B------:R-:W-:Y:S04]  /*6b240*/  LDSM.16.M88.4 R228, [R244+0x1d800] ;  /* 0x01d80000f4e4783b */ /* 0x000fe80000000200 */
[----:B------:R-:W-:Y:S01]  /*6b250*/  LDSM.16.M88.4 R232, [R244+0x1e000] ;  /* 0x01e00000f4e8783b */ /* 0x000fe20000000200 */
[-C--:B------:R-:W-:Y:S03]  /*6b260*/  HMMA.1688.F32.TF32 R60, R8, R44.reuse, R60 ;  /* 0x0000002c083c723c */ /* 0x080fe6000008103c */
[----:B------:R-:W-:Y:S04]  /*6b270*/  LDSM.16.M88.4 R236, [R244+0x1e800] ;  /* 0x01e80000f4ec783b */ /* 0x000fe80000000200 */
[----:B------:R-:W-:Y:S01]  /*6b280*/  LDSM.16.M88.4 R240, [R244+0x1f000] ;  /* 0x01f00000f4f0783b */ /* 0x000fe20000000200 */
[-C--:B------:R-:W-:Y:S08]  /*6b290*/  HMMA.1688.F32.TF32 R52, R12, R44.reuse, R52 ;  /* 0x0000002c0c34723c */ /* 0x080ff00000081034 */
[----:B------:R-:W-:Y:S01]  /*6b2a0*/  HMMA.1688.F32.TF32 R44, R16, R44, R48 ;  /* 0x0000002c102c723c */ /* 0x000fe20000081030 */
[----:B------:R1:W-:Y:S07]  /*6b2b0*/  STL.64 [R1+0x940], R68 ;  /* 0x0009404401007387 */ /* 0x0003ee0000100a00 */
[-C--:B------:R-:W-:Y:S01]  /*6b2c0*/  HMMA.1688.F32.TF32 R92, R4, R40.reuse, R92 ;  /* 0x00000028045c723c */ /* 0x080fe2000008105c */
[----:B------:R4:W-:Y:S04]  /*6b2d0*/  STL.64 [R1+0x948], R70 ;  /* 0x0009484601007387 */ /* 0x0009e80000100a00 */
[----:B------:R4:W-:Y:S04]  /*6b2e0*/  STL.64 [R1+0xb30], R60 ;  /* 0x000b303c01007387 */ /* 0x0009e80000100a00 */
[----:B------:R4:W-:Y:S04]  /*6b2f0*/  STL.64 [R1+0xb38], R62 ;  /* 0x000b383e01007387 */ /* 0x0009e80000100a00 */
[----:B-1----:R-:W2:Y:S04]  /*6b300*/  LDL.LU.64 R68, [R1+0xf50] ;  /* 0x000f500001447983 */ /* 0x002ea80000300a00 */
[----:B------:R1:W-:Y:S04]  /*6b310*/  STL.64 [R1+0x930], R52 ;  /* 0x0009303401007387 */ /* 0x0003e80000100a00 */
[----:B------:R1:W-:Y:S04]  /*6b320*/  STL.64 [R1+0x938], R54 ;  /* 0x0009383601007387 */ /* 0x0003e80000100a00 */
[----:B----4-:R-:W4:Y:S04]  /*6b330*/  LDL.LU.64 R70, [R1+0xf58] ;  /* 0x000f580001467983 */ /* 0x010f280000300a00 */
[----:B------:R1:W-:Y:S04]  /*6b340*/  STL.64 [R1+0x1110], R44 ;  /* 0x0011102c01007387 */ /* 0x0003e80000100a00 */
[----:B------:R1:W-:Y:S04]  /*6b350*/  STL.64 [R1+0x1118], R46 ;  /* 0x0011182e01007387 */ /* 0x0003e80000100a00 */
[----:B------:R-:W4:Y:S04]  /*6b360*/  LDL.LU.64 R60, [R1+0xf20] ;  /* 0x000f2000013c7983 */ /* 0x000f280000300a00 */
[----:B------:R-:W4:Y:S04]  /*6b370*/  LDL.LU.64 R62, [R1+0xf28] ;  /* 0x000f2800013e7983 */ /* 0x000f280000300a00 */
[----:B-1----:R-:W4:Y:S04]  /*6b380*/  LDL.LU.64 R52, [R1+0xf10] ;  /* 0x000f100001347983 */ /* 0x002f280000300a00 */
[----:B------:R-:W4:Y:S04]  /*6b390*/  LDL.LU.64 R54, [R1+0xf18] ;  /* 0x000f180001367983 */ /* 0x000f280000300a00 */
[----:B------:R-:W4:Y:S04]  /*6b3a0*/  LDL.LU.64 R48, [R1+0xef0] ;  /* 0x000ef00001307983 */ /* 0x000f280000300a00 */
[----:B------:R-:W4:Y:S04]  /*6b3b0*/  LDL.LU.64 R50, [R1+0xef8] ;  /* 0x000ef80001327983 */ /* 0x000f280000300a00 */
[----:B------:R-:W4:Y:S04]  /*6b3c0*/  LDL.LU.64 R44, [R1+0x3b0] ;  /* 0x0003b000012c7983 */ /* 0x000f280000300a00 */
[----:B------:R-:W4:Y:S04]  /*6b3d0*/  LDL.LU.64 R46, [R1+0x3b8] ;  /* 0x0003b800012e7983 */ /* 0x000f280000300a00 */
[----:B------:R-:W-:Y:S04]  /*6b3e0*/  STL.64 [R1+0x7b78], R10 ;  /* 0x007b780a01007387 */ /* 0x000fe80000100a00 */
[----:B------:R-:W-:Y:S04]  /*6b3f0*/  STL.64 [R1+0x8d0], R92 ;  /* 0x0008d05c01007387 */ /* 0x000fe80000100a00 */
[----:B------:R-:W-:Y:S04]  /*6b400*/  STL.64 [R1+0x8d8], R94 ;  /* 0x0008d85e01007387 */ /* 0x000fe80000100a00 */
[----:B------:R1:W-:Y:S04]  /*6b410*/  STL.64 [R1+0x7b70], R8 ;  /* 0x007b700801007387 */ /* 0x0003e80000100a00 */
[----:B------:R-:W-:Y:S01]  /*6b420*/  LDSM.16.M88.4 R92, [R244+0xc800] ;  /* 0x00c80000f45c783b */ /* 0x000fe20000000200 */
[-C--:B---3--:R-:W-:Y:S08]  /*6b430*/  HMMA.1688.F32.TF32 R88, R8, R40.reuse, R88 ;  /* 0x000000280858723c */ /* 0x088ff00000081058 */
[-C--:B-1----:R-:W-:Y:S01]  /*6b440*/  HMMA.1688.F32.TF32 R8, R12, R40.reuse, R84 ;  /* 0x000000280c08723c */ /* 0x082fe20000081054 */
[----:B------:R-:W-:Y:S11]  /*6b450*/  LDSM.16.M88.4 R84, [R244+0xb800] ;  /* 0x00b80000f454783b */ /* 0x000ff60000000200 */
[----:B------:R-:W-:Y:S03]  /*6b460*/  @!UPT UIADD3 URZ, URZ, URZ, URZ ;  /* 0x0000003f3f3ff290 */ /* 0x000fe6000fffe03f */
[----:B------:R-:W-:Y:S04]  /*6b470*/  STL.64 [R1+0xac0], R88 ;  /* 0x000ac05801007387 */ /* 0x000fe80000100a00 */
[----:B------:R-:W-:Y:S04]  /*6b480*/  STL.64 [R1+0xac8], R90 ;  /* 0x000ac85a01007387 */ /* 0x000fe80000100a00 */
[----:B------:R-:W-:Y:S04]  /*6b490*/  STL.64 [R1+0x7b20], R14 ;  /* 0x007b200e01007387 */ /* 0x000fe80000100a00 */
[----:B------:R-:W-:Y:S04]  /*6b4a0*/  STL.64 [R1+0x7b18], R12 ;  /* 0x007b180c01007387 */ /* 0x000fe80000100a00 */
[----:B------:R-:W-:Y:S04]  /*6b4b0*/  STL.64 [R1+0x900], R8 ;  /* 0x0009000801007387 */ /* 0x000fe80000100a00 */
[----:B------:R1:W-:Y:S04]  /*6b4c0*/  STL.64 [R1+0x908], R10 ;  /* 0x0009080a01007387 */ /* 0x0003e80000100a00 */
[----:B------:R-:W-:Y:S01]  /*6b4d0*/  LDSM.16.M88.4 R88, [R244+0xc000] ;  /* 0x00c00000f458783b */ /* 0x000fe20000000200 */
[----:B-1----:R-:W-:Y:S03]  /*6b4e0*/  HMMA.1688.F32.TF32 R8, R16, R40, R80 ;  /* 0x000000281008723c */ /* 0x002fe60000081050 */
[----:B------:R-:W3:Y:S04]  /*6b4f0*/  LDL.LU.64 R40, [R1+0x3a0] ;  /* 0x0003a00001287983 */ /* 0x000ee80000300a00 */
[----:B------:R-:W3:Y:S01]  /*6b500*/  LDL.LU.64 R42, [R1+0x3a8] ;  /* 0x0003a800012a7983 */ /* 0x000ee20000300a00 */
[----:B------:R-:W-:Y:S01]  /*6b510*/  IMAD.MOV.U32 R2, RZ, RZ, R72 ;  /* 0x000000ffff027224 */ /* 0x000fe200078e0048 */
[----:B------:R-:W-:-:S02]  /*6b520*/  MOV R0, R73 ;  /* 0x0000004900007202 */ /* 0x000fc40000000f00 */
[----:B------:R-:W-:Y:S11]  /*6b530*/  LDSM.16.M88.4 R80, [R244+0xb000] ;  /* 0x00b00000f450783b */ /* 0x000ff60000000200 */
[----:B------:R-:W-:Y:S01]  /*6b540*/  @!UPT UIADD3 URZ, URZ, URZ, URZ ;  /* 0x0000003f3f3ff290 */ /* 0x000fe2000fffe03f */
[----:B------:R1:W-:Y:S04]  /*6b550*/  STL.64 [R1+0x1100], R8 ;  /* 0x0011000801007387 */ /* 0x0003e80000100a00 */
[----:B------:R1:W-:Y:S04]  /*6b560*/  STL.64 [R1+0x1108], R10 ;  /* 0x0011080a01007387 */ /* 0x0003e80000100a00 */
[----:B------:R-:W3:Y:S04]  /*6b570*/  LDL.LU.64 R12, [R1+0x380] ;  /* 0x00038000010c7983 */ /* 0x000ee80000300a00 */
[----:B------:R-:W3:Y:S04]  /*6b580*/  LDL.LU.64 R14, [R1+0x388] ;  /* 0x00038800010e7983 */ /* 0x000ee80000300a00 */
[----:B-1----:R-:W3:Y:S04]  /*6b590*/  LDL.LU.64 R8, [R1+0x370] ;  /* 0x0003700001087983 */ /* 0x002ee80000300a00 */
[----:B------:R-:W3:Y:S04]  /*6b5a0*/  LDL.LU.64 R10, [R1+0x378] ;  /* 0x00037800010a7983 */ /* 0x000ee80000300a00 */
[----:B------:R-:W-:Y:S04]  /*6b5b0*/  STL [R1+0x7a64], R18 ;  /* 0x007a641201007387 */ /* 0x000fe80000100800 */
[----:B------:R-:W-:Y:S04]  /*6b5c0*/  STL [R1+0x7a60], R19 ;  /* 0x007a601301007387 */ /* 0x000fe80000100800 */
[----:B------:R2:W-:Y:S02]  /*6b5d0*/  STL.64 [R1+0x7b28], R16 ;  /* 0x007b281001007387 */ /* 0x0005e40000100a00 */
[C---:B--2---:R-:W-:Y:S02]  /*6b5e0*/  HMMA.1688.F32.TF32 R16, R4.reuse, R72, R76 ;  /* 0x000000480410723c */ /* 0x044fe4000008104c */
[----:B------:R-:W-:Y:S04]  /*6b5f0*/  LDSM.16.M88.4 R76, [R244+0xa800] ;  /* 0x00a80000f44c783b */ /* 0x000fe80000000200 */
[----:B------:R-:W-:Y:S02]  /*6b600*/  LDSM.16.M88.4 R72, [R244+0xa000] ;  /* 0x00a00000f448783b */ /* 0x000fe40000000200 */
[C---:B----4-:R-:W-:Y:S08]  /*6b610*/  HMMA.1688.F32.TF32 R68, R4.reuse, R64, R68 ;  /* 0x000000400444723c */ /* 0x050ff00000081044 */
[C---:B------:R-:W-:Y:S08]  /*6b620*/  HMMA.1688.F32.TF32 R60, R4.reuse, R56, R60 ;  /* 0x00000038043c723c */ /* 0x040ff0000008103c */
[C---:B------:R-:W-:Y:S08]  /*6b630*/  HMMA.1688.F32.TF32 R52, R4.reuse, R248, R52 ;  /* 0x000000f80434723c */ /* 0x040ff00000081034 */
[C---:B------:R-:W-:Y:S08]  /*6b640*/  HMMA.1688.F32.TF32 R48, R4.reuse, R20, R48 ;  /* 0x000000140430723c */ /* 0x040ff00000081030 */
[C---:B------:R-:W-:Y:S01]  /*6b650*/  HMMA.1688.F32.TF32 R44, R4.reuse, R24, R44 ;  /* 0x00000018042c723c */ /* 0x040fe2000008102c */
[----:B------:R-:W-:Y:S04]  /*6b660*/  STL.64 [R1+0x260], R16 ;  /* 0x0002601001007387 */ /* 0x000fe80000100a00 */
[----:B------:R1:W-:Y:S04]  /*6b670*/  STL.64 [R1+0x268], R18 ;  /* 0x0002681201007387 */ /* 0x0003e80000100a00 */
[----:B------:R-:W-:Y:S04]  /*6b680*/  STL.64 [R1+0x250], R68 ;  /* 0x0002504401007387 */ /* 0x000fe80000100a00 */
[----:B------:R-:W-:Y:S03]  /*6b690*/  STL.64 [R1+0x258], R70 ;  /* 0x0002584601007387 */ /* 0x000fe60000100a00 */
[----:B------:R-:W-:Y:S01]  /*6b6a0*/  IMAD.MOV.U32 R250, RZ, RZ, R51 ;  /* 0x000000fffffa7224 */ /* 0x000fe200078e0033 */
[----:B------:R-:W-:Y:S04]  /*6b6b0*/  STL.64 [R1+0x230], R60 ;  /* 0x0002303c01007387 */ /* 0x000fe80000100a00 */
[----:B------:R-:W-:Y:S03]  /*6b6c0*/  STL.64 [R1+0x238], R62 ;  /* 0x0002383e01007387 */ /* 0x000fe60000100a00 */
[----:B------:R-:W-:Y:S01]  /*6b6d0*/  MOV R251, R44 ;  /* 0x0000002c00fb7202 */ /* 0x000fe20000000f00 */
[----:B------:R-:W-:Y:S04]  /*6b6e0*/  STL.64 [R1+0x210], R48 ;  /* 0x0002103001007387 */ /* 0x000fe80000100a00 */
[----:B------:R-:W-:Y:S04]  /*6b6f0*/  STL.64 [R1+0x220], R52 ;  /* 0x0002203401007387 */ /* 0x000fe80000100a00 */
[----:B------:R-:W-:Y:S04]  /*6b700*/  STL.64 [R1+0x228], R54 ;  /* 0x0002283601007387 */ /* 0x000fe80000100a00 */
[----:B------:R-:W-:Y:S04]  /*6b710*/  STL [R1+0x218], R50 ;  /* 0x0002183201007387 */ /* 0x000fe80000100800 */
[----:B------:R-:W-:Y:S04]  /*6b720*/  STL [R1+0x7a54], R250 ;  /* 0x007a54fa01007387 */ /* 0x000fe80000100800 */
[----:B------:R-:W-:Y:S04]  /*6b730*/  STL [R1+0x204], R45 ;  /* 0x0002042d01007387 */ /* 0x000fe80000100800 */
[----:B------:R-:W-:Y:S04]  /*6b740*/  STL [R1+0x7b88], R251 ;  /* 0x007b88fb01007387 */ /* 0x000fe80000100800 */
[----:B------:R-:W-:Y:S01]  /*6b750*/  STL.64 [R1+0x7b80], R248 ;  /* 0x007b80f801007387 */ /* 0x000fe20000100a00 */
[C---:B---3--:R-:W-:Y:S08]  /*6b760*/  HMMA.1688.F32.TF32 R40, R4.reuse, R28, R40 ;  /* 0x0000001c0428723c */ /* 0x048ff00000081028 */
[C---:B------:R-:W-:Y:S11]  /*6b770*/  HMMA.1688.F32.TF32 R12, R4.reuse, R32, R12 ;  /* 0x00000020040c723c */ /* 0x040ff6000008100c */
[----:B------:R-:W-:Y:S04]  /*6b780*/  @!UPT UIADD3 URZ, URZ, URZ, URZ ;  /* 0x0000003f3f3ff290 */ /* 0x000fe8000fffe03f */
[----:B------:R-:W-:Y:S04]  /*6b790*/  STL.64 [R1+0x1f0], R40 ;  /* 0x0001f02801007387 */ /* 0x000fe80000100a00 */
[----:B------:R-:W-:Y:S01]  /*6b7a0*/  STL.64 [R1+0x1f8], R42 ;  /* 0x0001f82a01007387 */ /* 0x000fe20000100a00 */
[----:B------:R-:W-:Y:S03]  /*6b7b0*/  HMMA.1688.F32.TF32 R8, R4, R36, R8 ;  /* 0x000000240408723c */ /* 0x000fe60000081008 */
[----:B------:R-:W2:Y:S01]  /*6b7c0*/  LDSM.16.M88.4 R40, [R244+0x6000] ;  /* 0x00600000f428783b */ /* 0x000ea20000000200 */
[----:B------:R-:W-:Y:S02]  /*6b7d0*/  IMAD.MOV.U32 R22, RZ, RZ, R46 ;  /* 0x000000ffff167224 */ /* 0x000fe400078e002e */
[----:B------:R-:W-:Y:S01]  /*6b7e0*/  IMAD.MOV.U32 R23, RZ, RZ, R47 ;  /* 0x000000ffff177224 */ /* 0x000fe200078e002f */
[----:B------:R-:W-:Y:S01]  /*6b7f0*/  LDSM.16.M88.4 R48, [R244+0x7000] ;  /* 0x00700000f430783b */ /* 0x000fe20000000200 */
[----:B-1----:R-:W-:-:S03]  /*6b800*/  MOV R19, R56 ;  /* 0x0000003800137202 */ /* 0x002fc60000000f00 */
[----:B------:R-:W1:Y:S01]  /*6b810*/  LDSM.16.M88.4 R44, [R244+0x6800] ;  /* 0x00680000f42c783b */ /* 0x000e620000000200 */
[----:B------:R-:W-:-:S03]  /*6b820*/  IMAD.MOV.U32 R18, RZ, RZ, R57 ;  /* 0x000000ffff127224 */ /* 0x000fc600078e0039 */
[----:B------:R-:W2:Y:S04]  /*6b830*/  LDSM.16.M88.4 R56, [R244+0x8000] ;  /* 0x00800000f438783b */ /* 0x000ea80000000200 */
[----:B------:R4:W-:Y:S04]  /*6b840*/  STL [R1+0x1e0], R12 ;  /* 0x0001e00c01007387 */ /* 0x0009e80000100800 */
[----:B------:R2:W-:Y:S04]  /*6b850*/  STL [R1+0x1ec], R15 ;  /* 0x0001ec0f01007387 */ /* 0x0005e80000100800 */
[----:B------:R-:W3:Y:S04]  /*6b860*/  LDL.LU.64 R144, [R1+0x1200] ;  /* 0x0012000001907983 */ /* 0x000ee80000300a00 */
[----:B------:R-:W3:Y:S01]  /*6b870*/  LDL.LU.64 R146, [R1+0x1208] ;  /* 0x0012080001927983 */ /* 0x000ee20000300a00 */
[----:B------:R-:W-:Y:S01]  /*6b880*/  MOV R26, R13 ;  /* 0x0000000d001a7202 */ /* 0x000fe20000000f00 */
[----:B------:R-:W-:-:S02]  /*6b890*/  IMAD.MOV.U32 R27, RZ, RZ, R14 ;  /* 0x000000ffff1b7224 */ /* 0x000fc400078e000e */
[----:B------:R1:W-:Y:S04]  /*6b8a0*/  STL.64 [R1+0x1d0], R8 ;  /* 0x0001d00801007387 */ /* 0x0003e80000100a00 */
[----:B------:R1:W-:Y:S04]  /*6b8b0*/  STL.64 [R1+0x1d8], R10 ;  /* 0x0001d80a01007387 */ /* 0x0003e80000100a00 */
[----:B----4-:R-:W4:Y:S04]  /*6b8c0*/  LDL.LU.64 R12, [R1+0x11f0] ;  /* 0x0011f000010c7983 */ /* 0x010f280000300a00 */
[----:B--2---:R-:W4:Y:S04]  /*6b8d0*/  LDL.LU.64 R14, [R1+0x11f8] ;  /* 0x0011f800010e7983 */ /* 0x004f280000300a00 */
[----:B------:R-:W4:Y:S04]  /*6b8e0*/  LDL.LU.64 R164, [R1+0x11e0] ;  /* 0x0011e00001a47983 */ /* 0x000f280000300a00 */
[----:B------:R-:W4:Y:S04]  /*6b8f0*/  LDL.LU.64 R166, [R1+0x11e8] ;  /* 0x0011e80001a67983 */ /* 0x000f280000300a00 */
[----:B------:R-:W4:Y:S04]  /*6b900*/  LDL.LU.64 R156, [R1+0x11d0] ;  /* 0x0011d000019c7983 */ /* 0x000f280000300a00 */
[----:B------:R-:W4:Y:S04]  /*6b910*/  LDL.LU.64 R158, [R1+0x11d8] ;  /* 0x0011d800019e7983 */ /* 0x000f280000300a00 */
[----:B-1----:R-:W4:Y:S04]  /*6b920*/  LDL.LU.64 R8, [R1+0x11c0] ;  /* 0x0011c00001087983 */ /* 0x002f280000300a00 */
[----:B------:R-:W4:Y:S01]  /*6b930*/  LDL.LU.64 R10, [R1+0x11c8] ;  /* 0x0011c800010a7983 */ /* 0x000f220000300a00 */
[----:B------:R-:W-:-:S02]  /*6b940*/  IMAD.MOV.U32 R17, RZ, RZ, R64 ;  /* 0x000000ffff117224 */ /* 0x000fc400078e0040 */
[----:B------:R-:W-:Y:S01]  /*6b950*/  IMAD.MOV.U32 R16, RZ, RZ, R65 ;  /* 0x000000ffff107224 */ /* 0x000fe200078e0041 */
[----:B------:R-:W1:Y:S04]  /*6b960*/  LDSM.16.M88.4 R60, [R244+0x8800] ;  /* 0x00880000f43c783b */ /* 0x000e680000000200 */
[----:B------:R-:W1:Y:S04]  /*6b970*/  LDSM.16.M88.4 R64, [R244+0x9000] ;  /* 0x00900000f440783b */ /* 0x000e680000000200 */
[----:B------:R-:W1:Y:S04]  /*6b980*/  LDSM.16.M88.4 R68, [R244+0x9800] ;  /* 0x00980000f444783b */ /* 0x000e680000000200 */
[----:B------:R-:W4:Y:S04]  /*6b990*/  LDL.LU.64 R152, [R1+0x11b0] ;  /* 0x0011b00001987983 */ /* 0x000f280000300a00 */
[----:B------:R-:W4:Y:S04]  /*6b9a0*/  LDL.LU.64 R154, [R1+0x11b8] ;  /* 0x0011b800019a7983 */ /* 0x000f280000300a00 */
        /* <DEDUP_REMOVED lines=8> */
[----:B-1----:R-:W-:Y:S04]  /*6ba30*/  STL [R1+0x790c], R62 ;  /* 0x00790c3e01007387 */ /* 0x002fe80000100800 */
        /* <DEDUP_REMOVED lines=33> */
[----:B------:R-:W2:Y:S04]  /*6bc50*/  LDL.LU.64 R148, [R1+0x11a0] ;  /* 0x0011a00001947983 */ /* 0x000ea80000300a00 */
[----:B------:R-:W2:Y:S04]  /*6bc60*/  LDL.LU.64 R150, [R1+0x11a8] ;  /* 0x0011a80001967983 */ /* 0x000ea80000300a00 */
[----:B------:R-:W1:Y:S01]  /*6bc70*/  LDSM.16.M88.4 R52, [R244+0x7800] ;  /* 0x00780000f434783b */ /* 0x000e620000000200 */
[C---:B---3--:R-:W-:Y:S08]  /*6bc80*/  HMMA.1688.F32.TF32 R144, R4.reuse, R40, R144 ;  /* 0x000000280490723c */ /* 0x048ff00000081090 */
[C---:B----4-:R-:W-:Y:S11]  /*6bc90*/  HMMA.1688.F32.TF32 R12, R4.reuse, R44, R12 ;  /* 0x0000002c040c723c */ /* 0x050ff6000008100c */
[----:B------:R-:W-:Y:S04]  /*6bca0*/  @!UPT UIADD3 URZ, URZ, URZ, URZ ;  /* 0x0000003f3f3ff290 */ /* 0x000fe8000fffe03f */
[----:B------:R3:W-:Y:S04]  /*6bcb0*/  STL.64 [R1+0x1c0], R144 ;  /* 0x0001c09001007387 */ /* 0x0007e80000100a00 */
[----:B------:R4:W-:Y:S04]  /*6bcc0*/  STL.64 [R1+0x1c8], R146 ;  /* 0x0001c89201007387 */ /* 0x0009e80000100a00 */
[----:B---3--:R-:W3:Y:S04]  /*6bcd0*/  LDL.LU.64 R144, [R1+0x1190] ;  /* 0x0011900001907983 */ /* 0x008ee80000300a00 */
[----:B----4-:R-:W3:Y:S01]  /*6bce0*/  LDL.LU.64 R146, [R1+0x1198] ;  /* 0x0011980001927983 */ /* 0x010ee20000300a00 */
[----:B------:R-:W-:Y:S01]  /*6bcf0*/  IMAD.MOV.U32 R50, RZ, RZ, R12 ;  /* 0x000000ffff327224 */ /* 0x000fe200078e000c */
[----:B------:R-:W-:Y:S01]  /*6bd00*/  MOV R51, R13 ;  /* 0x0000000d00337202 */ /* 0x000fe20000000f00 */
[----:B------:R-:W-:Y:S01]  /*6bd10*/  IMAD.MOV.U32 R46, RZ, RZ, R14 ;  /* 0x000000ffff2e7224 */ /* 0x000fe200078e000e */
[----:B------:R-:W3:Y:S01]  /*6bd20*/  LDL.LU.64 R12, [R1+0x1180] ;  /* 0x00118000010c7983 */ /* 0x000ee20000300a00 */
[----:B------:R-:W-:Y:S01]  /*6bd30*/  IMAD.MOV.U32 R47, RZ, RZ, R15 ;  /* 0x000000ffff2f7224 */ /* 0x000fe200078e000f */
[C---:B-1----:R-:W-:Y:S02]  /*6bd40*/  HMMA.1688.F32.TF32 R156, R4.reuse, R52, R156 ;  /* 0x00000034049c723c */ /* 0x042fe4000008109c */
[----:B------:R-:W3:Y:S04]  /*6bd50*/  LDL.LU.64 R14, [R1+0x1188] ;  /* 0x00118800010e7983 */ /* 0x000ee80000300a00 */
[----:B------:R-:W3:Y:S04]  /*6bd60*/  LDL.LU.64 R160, [R1+0x1070] ;  /* 0x0010700001a07983 */ /* 0x000ee80000300a00 */
[----:B------:R-:W3:Y:S11]  /*6bd70*/  LDL.LU.64 R162, [R1+0x1078] ;  /* 0x0010780001a27983 */ /* 0x000ef60000300a00 */
[----:B------:R-:W-:Y:S03]  /*6bd80*/  @!UPT UIADD3 URZ, URZ, URZ, URZ ;  /* 0x0000003f3f3ff290 */ /* 0x000fe6000fffe03f */
[----:B------:R-:W-:Y:S01]  /*6bd90*/  IMAD.MOV.U32 R34, RZ, RZ, R156 ;  /* 0x000000ffff227224 */ /* 0x000fe200078e009c */
[----:B------:R-:W-:Y:S01]  /*6bda0*/  MOV R38, R158 ;  /* 0x0000009e00267202 */ /* 0x000fe20000000f00 */
[----:B------:R-:W-:Y:S02]  /*6bdb0*/  IMAD.MOV.U32 R35, RZ, RZ, R157 ;  /* 0x000000ffff237224 */ /* 0x000fe400078e009d */
[----:B------:R-:W-:Y:S02]  /*6bdc0*/  IMAD.MOV.U32 R39, RZ, RZ, R159 ;  /* 0x000000ffff277224 */ /* 0x000fe400078e009f */
[C---:B------:R-:W-:Y:S01]  /*6bdd0*/  HMMA.1688.F32.TF32 R156, R4.reuse, R56, R8 ;  /* 0x00000038049c723c */ /* 0x040fe20000081008 */
[----:B------:R-:W3:Y:S04]  /*6bde0*/  LDL.LU.64 R8, [R1+0x1060] ;  /* 0x0010600001087983 */ /* 0x000ee80000300a00 */
[----:B------:R-:W3:Y:S03]  /*6bdf0*/  LDL.LU.64 R10, [R1+0x1068] ;  /* 0x00106800010a7983 */ /* 0x000ee60000300a00 */
[C---:B------:R-:W-:Y:S08]  /*6be00*/  HMMA.1688.F32.TF32 R152, R4.reuse, R60, R152 ;  /* 0x0000003c0498723c */ /* 0x040ff00000081098 */
[C---:B------:R-:W-:Y:S07]  /*6be10*/  HMMA.1688.F32.TF32 R164, R4.reuse, R48, R164 ;  /* 0x0000003004a4723c */ /* 0x040fee00000810a4 */
[----:B------:R1:W-:Y:S04]  /*6be20*/  STL.64 [R1+0x180], R156 ;  /* 0x0001809c01007387 */ /* 0x0003e80000100a00 */
[----:B------:R1:W-:Y:S04]  /*6be30*/  STL.64 [R1+0x188], R158 ;  /* 0x0001889e01007387 */ /* 0x0003e80000100a00 */
[----:B-1----:R-:W3:Y:S04]  /*6be40*/  LDL.LU.64 R156, [R1+0x360] ;  /* 0x00036000019c7983 */ /* 0x002ee80000300a00 */
[----:B------:R-:W3:Y:S04]  /*6be50*/  LDL.LU.64 R158, [R1+0x368] ;  /* 0x00036800019e7983 */ /* 0x000ee80000300a00 */
[----:B------:R1:W-:Y:S04]  /*6be60*/  STL.64 [R1+0x170], R152 ;  /* 0x0001709801007387 */ /* 0x0003e80000100a00 */
[----:B------:R1:W-:Y:S04]  /*6be70*/  STL.64 [R1+0x178], R154 ;  /* 0x0001789a01007387 */ /* 0x0003e80000100a00 */
[----:B-1----:R-:W3:Y:S04]  /*6be80*/  LDL.LU.64 R152, [R1+0x350] ;  /* 0x0003500001987983 */ /* 0x002ee80000300a00 */
[----:B------:R-:W3:Y:S01]  /*6be90*/  LDL.LU.64 R154, [R1+0x358] ;  /* 0x00035800019a7983 */ /* 0x000ee20000300a00 */
[----:B------:R-:W-:Y:S01]  /*6bea0*/  MOV R42, R164 ;  /* 0x000000a4002a7202 */ /* 0x000fe20000000f00 */
[----:B------:R-:W-:Y:S01]  /*6beb0*/  IMAD.MOV.U32 R30, RZ, RZ, R165 ;  /* 0x000000ffff1e7224 */ /* 0x000fe200078e00a5 */
[----:B------:R-:W-:Y:S01]  /*6bec0*/  MOV R43, R167 ;  /* 0x000000a7002b7202 */ /* 0x000fe20000000f00 */
[----:B------:R-:W-:Y:S01]  /*6bed0*/  IMAD.MOV.U32 R31, RZ, RZ, R166 ;  /* 0x000000ffff1f7224 */ /* 0x000fe200078e00a6 */
[C---:B--2---:R-:W-:Y:S11]  /*6bee0*/  HMMA.1688.F32.TF32 R148, R4.reuse, R64, R148 ;  /* 0x000000400494723c */ /* 0x044ff60000081094 */
[----:B------:R-:W-:Y:S11]  /*6bef0*/  @!UPT UIADD3 URZ, URZ, URZ, URZ ;  /* 0x0000003f3f3ff290 */ /* 0x000ff6000fffe03f */
[----:B------:R-:W-:Y:S01]  /*6bf00*/  @!UPT UIADD3 URZ, URZ, URZ, URZ ;  /* 0x0000003f3f3ff290 */ /* 0x000fe2000fffe03f */
[----:B------:R1:W-:Y:S04]  /*6bf10*/  STL.64 [R1+0x160], R148 ;  /* 0x0001609401007387 */ /* 0x0003e80000100a00 */
[----:B------:R2:W-:Y:S04]  /*6bf20*/  STL.64 [R1+0x168], R150 ;  /* 0x0001689601007387 */ /* 0x0005e80000100a00 */
[----:B-1----:R-:W4:Y:S04]  /*6bf30*/  LDL.LU.64 R148, [R1+0x340] ;  /* 0x0003400001947983 */ /* 0x002f280000300a00 */
[----:B--2---:R-:W4:Y:S01]  /*6bf40*/  LDL.LU.64 R150, [R1+0x348] ;  /* 0x0003480001967983 */ /* 0x004f220000300a00 */
[C---:B---3--:R-:W-:Y:S03]  /*6bf50*/  HMMA.1688.F32.TF32 R164, R4.reuse, R68, R144 ;  /* 0x0000004404a4723c */ /* 0x048fe60000081090 */
[----:B------:R-:W2:Y:S04]  /*6bf60*/  LDL.LU.64 R144, [R1+0x330] ;  /* 0x0003300001907983 */ /* 0x000ea80000300a00 */
[----:B------:R-:W2:Y:S11]  /*6bf70*/  LDL.LU.64 R146, [R1+0x338] ;  /* 0x0003380001927983 */ /* 0x000eb60000300a00 */
[----:B------:R-:W-:Y:S05]  /*6bf80*/  @!UPT UIADD3 URZ, URZ, URZ, URZ ;  /* 0x0000003f3f3ff290 */ /* 0x000fea000fffe03f */
[----:B------:R-:W-:Y:S04]  /*6bf90*/  STL.64 [R1+0x150], R164 ;  /* 0x000150a401007387 */ /* 0x000fe80000100a00 */
[----:B------:R1:W-:Y:S01]  /*6bfa0*/  STL.64 [R1+0x158], R166 ;  /* 0x000158a601007387 */ /* 0x0003e20000100a00 */
[C---:B------:R-:W-:Y:S08]  /*6bfb0*/  HMMA.1688.F32.TF32 R160, R4.reuse, R76, R160 ;  /* 0x0000004c04a0723c */ /* 0x040ff000000810a0 */
[C---:B-1----:R-:W-:Y:S01]  /*6bfc0*/  HMMA.1688.F32.TF32 R164, R4.reuse, R72, R12 ;  /* 0x0000004804a4723c */ /* 0x042fe2000008100c */
[----:B------:R-:W3:Y:S04]  /*6bfd0*/  LDL.LU.64 R12, [R1+0x320] ;  /* 0x00032000010c7983 */ /* 0x000ee80000300a00 */
[----:B------:R-:W3:Y:S11]  /*6bfe0*/  LDL.LU.64 R14, [R1+0x328] ;  /* 0x00032800010e7983 */ /* 0x000ef60000300a00 */
[----:B------:R-:W-:Y:S07]  /*6bff0*/  @!UPT UIADD3 URZ, URZ, URZ, URZ ;  /* 0x0000003f3f3ff290 */ /* 0x000fee000fffe03f */
[----:B------:R-:W-:Y:S04]  /*6c000*/  STL.64 [R1+0x140], R164 ;  /* 0x000140a401007387 */ /* 0x000fe80000100a00 */
[----:B------:R-:W-:Y:S04]  /*6c010*/  STL.64 [R1+0x148], R166 ;  /* 0x000148a601007387 */ /* 0x000fe80000100a00 */
[----:B------:R-:W-:Y:S04]  /*6c020*/  STL.64 [R1+0x7b58], R74 ;  /* 0x007b584a01007387 */ /* 0x000fe80000100a00 */
[----:B------:R1:W-:Y:S04]  /*6c030*/  STL.64 [R1+0x7b50], R72 ;  /* 0x007b504801007387 */ /* 0x0003e80000100a00 */
[----:B------:R-:W-:Y:S01]  /*6c040*/  LDSM.16.M88.4 R164, [R244+0x15800] ;  /* 0x01580000f4a4783b */ /* 0x000fe20000000200 */
[C---:B-1----:R-:W-:Y:S03]  /*6c050*/  HMMA.1688.F32.TF32 R72, R4.reuse, R80, R8 ;  /* 0x000000500448723c */ /* 0x042fe60000081008 */
[----:B------:R-:W3:Y:S04]  /*6c060*/  LDL.LU.64 R8, [R1+0x310] ;  /* 0x0003100001087983 */ /* 0x000ee80000300a00 */
[----:B------:R-:W-:Y:S04]  /*6c070*/  STL.64 [R1+0x130], R160 ;  /* 0x000130a001007387 */ /* 0x000fe80000100a00 */
[----:B------:R-:W-:Y:S04]  /*6c080*/  STL.64 [R1+0x138], R162 ;  /* 0x000138a201007387 */ /* 0x000fe80000100a00 */
[----:B------:R-:W3:Y:S04]  /*6c090*/  LDL.LU.64 R10, [R1+0x318] ;  /* 0x00031800010a7983 */ /* 0x000ee80000300a00 */
[----:B------:R-:W-:Y:S04]  /*6c0a0*/  LDSM.16.M88.4 R160, [R244+0x15000] ;  /* 0x01500000f4a0783b */ /* 0x000fe80000000200 */
[----:B------:R-:W-:Y:S04]  /*6c0b0*/  STL.64 [R1+0x120], R72 ;  /* 0x0001204801007387 */ /* 0x000fe80000100a00 */
[----:B------:R1:W-:Y:S04]  /*6c0c0*/  STL.64 [R1+0x128], R74 ;  /* 0x0001284a01007387 */ /* 0x0003e80000100a00 */
[----:B------:R-:W-:Y:S04]  /*6c0d0*/  STL.64 [R1+0x7b48], R82 ;  /* 0x007b485201007387 */ /* 0x000fe80000100a00 */
[----:B------:R1:W-:Y:S02]  /*6c0e0*/  STL.64 [R1+0x7b40], R80 ;  /* 0x007b405001007387 */ /* 0x0003e40000100a00 */
[C---:B-1----:R-:W-:Y:S08]  /*6c0f0*/  HMMA.1688.F32.TF32 R72, R4.reuse, R88, R152 ;  /* 0x000000580448723c */ /* 0x042ff00000081098 */
[----:B------:R-:W-:Y:S11]  /*6c100*/  HMMA.1688.F32.TF32 R80, R4, R84, R156 ;  /* 0x000000540450723c */ /* 0x000ff6000008109c */
[----:B------:R-:W-:Y:S05]  /*6c110*/  @!UPT UIADD3 URZ, URZ, URZ, URZ ;  /* 0x0000003f3f3ff290 */ /* 0x000fea000fffe03f */
[----:B------:R-:W-:Y:S01]  /*6c120*/  IMAD.MOV.U32 R122, RZ, RZ, R74 ;  /* 0x000000ffff7a7224 */ /* 0x000fe200078e004a */
[----:B------:R-:W-:-:S06]  /*6c130*/  MOV R123, R75 ;  /* 0x0000004b007b7202 */ /* 0x000fcc0000000f00 */
[----:B------:R-:W-:Y:S04]  /*6c140*/  STL.64 [R1+0x110], R80 ;  /* 0x0001105001007387 */ /* 0x000fe80000100a00 */
[----:B------:R4:W-:Y:S04]  /*6c150*/  STL.64 [R1+0x118], R82 ;  /* 0x0001185201007387 */ /* 0x0009e80000100a00 */
[----:B------:R2:W-:Y:S04]  /*6c160*/  STL.64 [R1+0x100], R72 ;  /* 0x0001004801007387 */ /* 0x0005e80000100a00 */
[----:B------:R1:W-:Y:S04]  /*6c170*/  STL [R1+0x7944], R123 ;  /* 0x0079447b01007387 */ /* 0x0003e80000100800 */
[----:B------:R1:W-:Y:S01]  /*6c180*/  STL [R1+0x7940], R122 ;  /* 0x0079407a01007387 */ /* 0x0003e20000100800 */
[C---:B----4-:R-:W-:Y:S11]  /*6c190*/  HMMA.1688.F32.TF32 R80, R4.reuse, R92, R148 ;  /* 0x0000005c0450723c */ /* 0x050ff60000081094 */
[----:B------:R-:W-:Y:S11]  /*6c1a0*/  @!UPT UIADD3 URZ, URZ, URZ, URZ ;  /* 0x0000003f3f3ff290 */ /* 0x000ff6000fffe03f */
[----:B------:R-:W-:Y:S01]  /*6c1b0*/  @!UPT UIADD3 URZ, URZ, URZ, URZ ;  /* 0x0000003f3f3ff290 */ /* 0x000fe2000fffe03f */
[----:B------:R-:W-:Y:S04]  /*6c1c0*/  STL.64 [R1+0xf0], R80 ;  /* 0x0000f05001007387 */ /* 0x000fe80000100a00 */
[----:B------:R-:W-:Y:S01]  /*6c1d0*/  STL.64 [R1+0xf8], R82 ;  /* 0x0000f85201007387 */ /* 0x000fe20000100a00 */
[----:B--2---:R-:W-:Y:S11]  /*6c1e0*/  HMMA.1688.F32.TF32 R72, R4, R96, R144 ;  /* 0x000000600448723c */ /* 0x004ff60000081090 */
[----:B------:R-:W-:Y:S11]  /*6c1f0*/  @!UPT UIADD3 URZ, URZ, URZ, URZ ;  /* 0x0000003f3f3ff290 */ /* 0x000ff6000fffe03f */
[----:B------:R-:W-:Y:S02]  /*6c200*/  @!UPT UIADD3 URZ, URZ, URZ, URZ ;  /* 0x0000003f3f3ff290 */ /* 0x000fe4000fffe03f */
[----:B-1----:R-:W-:Y:S01]  /*6c210*/  IMAD.MOV.U32 R123, RZ, RZ, R74 ;  /* 0x000000ffff7b7224 */ /* 0x002fe200078e004a */
[----:B------:R-:W-:Y:S01]  /*6c220*/  STL.64 [R1+0xe0], R72 ;  /* 0x0000e04801007387 */ /* 0x000fe20000100a00 */
[----:B------:R-:W-:-:S03]  /*6c230*/  IMAD.MOV.U32 R122, RZ, RZ, R75 ;  /* 0x000000ffff7a7224 */ /* 0x000fc600078e004b */
[----:B------:R-:W2:Y:S04]  /*6c240*/  LDL.LU.64 R156, [R1+0x300] ;  /* 0x00030000019c7983 */ /* 0x000ea80000300a00 */
[----:B------:R-:W2:Y:S04]  /*6c250*/  LDL.LU.64 R158, [R1+0x308] ;  /* 0x00030800019e7983 */ /* 0x000ea80000300a00 */
[----:B------:R-:W-:Y:S01]  /*6c260*/  STL [R1+0x7954], R123 ;  /* 0x0079547b01007387 */ /* 0x000fe20000100800 */
[----:B---3--:R-:W-:Y:S03]  /*6c270*/  HMMA.1688.F32.TF32 R12, R4, R100, R12 ;  /* 0x00000064040c723c */ /* 0x008fe6000008100c */
[----:B------:R-:W-:Y:S04]  /*6c280*/  STL [R1+0x7950], R122 ;  /* 0x0079507a01007387 */ /* 0x000fe80000100800 */
[----:B------:R-:W3:Y:S04]  /*6c290*/  LDL.LU.64 R152, [R1+0x2f0] ;  /* 0x0002f00001987983 */ /* 0x000ee80000300a00 */
[----:B------:R-:W3:Y:S04]  /*6c2a0*/  LDL.LU.64 R154, [R1+0x2f8] ;  /* 0x0002f800019a7983 */ /* 0x000ee80000300a00 */
[----:B------:R-:W4:Y:S04]  /*6c2b0*/  LDL.LU.64 R148, [R1+0x2e0] ;  /* 0x0002e00001947983 */ /* 0x000f280000300a00 */
[----:B------:R-:W4:Y:S04]  /*6c2c0*/  LDL.LU.64 R150, [R1+0x2e8] ;  /* 0x0002e80001967983 */ /* 0x000f280000300a00 */
[----:B------:R-:W2:Y:S04]  /*6c2d0*/  LDL.LU.64 R144, [R1+0x2d0] ;  /* 0x0002d00001907983 */ /* 0x000ea80000300a00 */
[----:B------:R-:W2:Y:S01]  /*6c2e0*/  LDL.LU.64 R146, [R1+0x2d8] ;  /* 0x0002d80001927983 */ /* 0x000ea20000300a00 */
[----:B------:R-:W-:Y:S01]  /*6c2f0*/  IMAD.MOV.U32 R66, RZ, RZ, R13 ;  /* 0x000000ffff427224 */ /* 0x000fe200078e000d */
[----:B------:R-:W-:-:S02]  /*6c300*/  MOV R90, R12 ;  /* 0x0000000c005a7202 */ /* 0x000fc40000000f00 */
[----:B------:R-:W-:Y:S04]  /*6c310*/  STL.64 [R1+0x7b68], R102 ;  /* 0x007b686601007387 */ /* 0x000fe80000100a00 */
[----:B------:R1:W-:Y:S04]  /*6c320*/  STL.64 [R1+0x7b60], R100 ;  /* 0x007b606401007387 */ /* 0x0003e80000100a00 */
[----:B------:R-:W-:Y:S01]  /*6c330*/  STL [R1+0x794c], R66 ;  /* 0x00794c4201007387 */ /* 0x000fe20000100800 */
[----:B------:R-:W-:Y:S03]  /*6c340*/  HMMA.1688.F32.TF32 R8, R4, R104, R8 ;  /* 0x000000680408723c */ /* 0x000fe60000081008 */
[----:B------:R-:W-:Y:S04]  /*6c350*/  STL [R1+0x7948], R90 ;  /* 0x0079485a01007387 */ /* 0x000fe80000100800 */
[----:B-1----:R-:W2:Y:S04]  /*6c360*/  LDL.LU.64 R100, [R1+0x2c0] ;  /* 0x0002c00001647983 */ /* 0x002ea80000300a00 */
[----:B------:R-:W2:Y:S04]  /*6c370*/  LDL.LU.64 R102, [R1+0x2c8] ;  /* 0x0002c80001667983 */ /* 0x000ea80000300a00 */
[----:B------:R-:W2:Y:S04]  /*6c380*/  LDL.LU.64 R80, [R1+0x2b0] ;  /* 0x0002b00001507983 */ /* 0x000ea80000300a00 */
[----:B------:R-:W2:Y:S01]  /*6c390*/  LDL.LU.64 R82, [R1+0x2b8] ;  /* 0x0002b80001527983 */ /* 0x000ea20000300a00 */
[----:B------:R-:W-:-:S03]  /*6c3a0*/  IMAD.MOV.U32 R62, RZ, RZ, R14 ;  /* 0x000000ffff3e7224 */ /* 0x000fc600078e000e */
[----:B------:R-:W2:Y:S01]  /*6c3b0*/  LDL.LU.64 R72, [R1+0x2a0] ;  /* 0x0002a00001487983 */ /* 0x000ea20000300a00 */
[----:B------:R-:W-:-:S03]  /*6c3c0*/  MOV R63, R15 ;  /* 0x0000000f003f7202 */ /* 0x000fc60000000f00 */
[----:B------:R-:W2:Y:S01]  /*6c3d0*/  LDL.LU.64 R74, [R1+0x2a8] ;  /* 0x0002a800014a7983 */ /* 0x000ea20000300a00 */
[----:B------:R-:W-:-:S03]  /*6c3e0*/  IMAD.MOV.U32 R118, RZ, RZ, R8 ;  /* 0x000000ffff767224 */ /* 0x000fc600078e0008 */
[----:B------:R-:W2:Y:S01]  /*6c3f0*/  LDL.LU.64 R12, [R1+0x290] ;  /* 0x00029000010c7983 */ /* 0x000ea20000300a00 */
[----:B------:R-:W-:Y:S01]  /*6c400*/  IMAD.MOV.U32 R119, RZ, RZ, R9 ;  /* 0x000000ffff777224 */ /* 0x000fe200078e0009 */
[----:B------:R-:W-:Y:S02]  /*6c410*/  MOV R98, R10 ;  /* 0x0000000a00627202 */ /* 0x000fe40000000f00 */
[----:B------:R-:W2:Y:S01]  /*6c420*/  LDL.LU.64 R14, [R1+0x298] ;  /* 0x00029800010e7983 */ /* 0x000ea20000300a00 */
[----:B------:R-:W-:-:S03]  /*6c430*/  IMAD.MOV.U32 R99, RZ, RZ, R11 ;  /* 0x000000ffff637224 */ /* 0x000fc600078e000b */
[----:B------:R-:W2:Y:S04]  /*6c440*/  LDL.LU.64 R8, [R1+0x280] ;  /* 0x0002800001087983 */ /* 0x000ea80000300a00 */
[----:B------:R-:W2:Y:S01]  /*6c450*/  LDL.LU.64 R10, [R1+0x288] ;  /* 0x00028800010a7983 */ /* 0x000ea20000300a00 */
[C---:B---3--:R-:W-:Y:S08]  /*6c460*/  HMMA.1688.F32.TF32 R152, R4.reuse, R112, R152 ;  /* 0x000000700498723c */ /* 0x048ff00000081098 */
[C---:B----4-:R-:W-:Y:S08]  /*6c470*/  HMMA.1688.F32.TF32 R148, R4.reuse, R116, R148 ;  /* 0x000000740494723c */ /* 0x050ff00000081094 */
[----:B--2---:R-:W-:Y:S08]  /*6c480*/  HMMA.1688.F32.TF32 R144, R4, R120, R144 ;  /* 0x000000780490723c */ /* 0x004ff00000081090 */
[----:B------:R-:W-:Y:S01]  /*6c490*/  MOV R94, R152 ;  /* 0x00000098005e7202 */ /* 0x000fe20000000f00 */
[----:B------:R-:W-:Y:S01]  /*6c4a0*/  IMAD.MOV.U32 R95, RZ, RZ, R153 ;  /* 0x000000ffff5f7224 */ /* 0x000fe200078e0099 */
[----:B------:R-:W-:Y:S01]  /*6c4b0*/  MOV R59, R155 ;  /* 0x0000009b003b7202 */ /* 0x000fe20000000f00 */
[----:B------:R-:W-:-:S02]  /*6c4c0*/  IMAD.MOV.U32 R58, RZ, RZ, R154 ;  /* 0x000000ffff3a7224 */ /* 0x000fc400078e009a */
[----:B------:R-:W-:Y:S03]  /*6c4d0*/  LDSM.16.M88.4 R152, [R244+0x14000] ;  /* 0x01400000f498783b */ /* 0x000fe60000000200 */
[----:B------:R-:W-:Y:S01]  /*6c4e0*/  IMAD.MOV.U32 R67, RZ, RZ, R148 ;  /* 0x000000ffff437224 */ /* 0x000fe200078e0094 */
[----:B------:R-:W-:Y:S01]  /*6c4f0*/  MOV R71, R150 ;  /* 0x0000009600477202 */ /* 0x000fe20000000f00 */
[----:B------:R-:W-:Y:S02]  /*6c500*/  IMAD.MOV.U32 R70, RZ, RZ, R149 ;  /* 0x000000ffff467224 */ /* 0x000fe400078e0095 */
[----:B------:R-:W-:Y:S02]  /*6c510*/  IMAD.MOV.U32 R78, RZ, RZ, R151 ;  /* 0x000000ffff4e7224 */ /* 0x000fe400078e0097 */
[----:B------:R-:W-:Y:S02]  /*6c520*/  LDSM.16.M88.4 R148, [R244+0x13800] ;  /* 0x01380000f494783b */ /* 0x000fe40000000200 */
[----:B------:R-:W-:Y:S01]  /*6c530*/  IMAD.MOV.U32 R79, RZ, RZ, R144 ;  /* 0x000000ffff4f7224 */ /* 0x000fe200078e0090 */
[----:B------:R-:W-:Y:S01]  /*6c540*/  MOV R91, R145 ;  /* 0x00000091005b7202 */ /* 0x000fe20000000f00 */
[----:B------:R-:W-:-:S02]  /*6c550*/  IMAD.MOV.U32 R86, RZ, RZ, R146 ;  /* 0x000000ffff567224 */ /* 0x000fc400078e0092 */
[----:B------:R-:W-:Y:S02]  /*6c560*/  IMAD.MOV.U32 R87, RZ, RZ, R147 ;  /* 0x000000ffff577224 */ /* 0x000fe400078e0093 */
[----:B------:R-:W1:Y:S01]  /*6c570*/  LDSM.16.M88.4 R144, [R244+0x13000] ;  /* 0x01300000f490783b */ /* 0x000e620000000200 */
[C---:B------:R-:W-:Y:S08]  /*6c580*/  HMMA.1688.F32.TF32 R80, R4.reuse, R128, R80 ;  /* 0x000000800450723c */ /* 0x040ff00000081050 */
[C---:B------:R-:W-:Y:S08]  /*6c590*/  HMMA.1688.F32.TF32 R72, R4.reuse, R132, R72 ;  /* 0x000000840448723c */ /* 0x040ff00000081048 */
[C---:B------:R-:W-:Y:S08]  /*6c5a0*/  HMMA.1688.F32.TF32 R12, R4.reuse, R136, R12 ;  /* 0x00000088040c723c */ /* 0x040ff0000008100c */
[----:B------:R-:W-:Y:S01]  /*6c5b0*/  HMMA.1688.F32.TF32 R8, R4, R140, R8 ;  /* 0x0000008c0408723c */ /* 0x000fe20000081008 */
[----:B------:R2:W-:Y:S01]  /*6c5c0*/  STL.64 [R1+0x460], R80 ;  /* 0x0004605001007387 */ /* 0x0005e20000100a00 */
[----:B------:R-:W-:-:S05]  /*6c5d0*/  IMAD.MOV.U32 R126, RZ, RZ, R82 ;  /* 0x000000ffff7e7224 */ /* 0x000fca00078e0052 */
[----:B------:R-:W-:Y:S01]  /*6c5e0*/  STL.64 [R1+0x450], R72 ;  /* 0x0004504801007387 */ /* 0x000fe20000100a00 */
[----:B------:R-:W-:-:S03]  /*6c5f0*/  IMAD.MOV.U32 R127, RZ, RZ, R83 ;  /* 0x000000ffff7f7224 */ /* 0x000fc600078e0053 */
[----:B------:R-:W-:Y:S04]  /*6c600*/  STL.64 [R1+0x458], R74 ;  /* 0x0004584a01007387 */ /* 0x000fe80000100a00 */
[----:B--2---:R-:W2:Y:S04]  /*6c610*/  LDL.LU.64 R80, [R1+0x1750] ;  /* 0x0017500001507983 */ /* 0x004ea80000300a00 */
[----:B------:R3:W-:Y:S04]  /*6c620*/  STL.64 [R1+0x440], R12 ;  /* 0x0004400c01007387 */ /* 0x0007e80000100a00 */
[----:B------:R4:W-:Y:S04]  /*6c630*/  STL.64 [R1+0x448], R14 ;  /* 0x0004480e01007387 */ /* 0x0009e80000100a00 */
[----:B------:R-:W2:Y:S04]  /*6c640*/  LDL.LU.64 R82, [R1+0x1758] ;  /* 0x0017580001527983 */ /* 0x000ea80000300a00 */
[----:B------:R1:W-:Y:S04]  /*6c650*/  STL.64 [R1+0x430], R8 ;  /* 0x0004300801007387 */ /* 0x0003e80000100a00 */
[----:B------:R1:W-:Y:S04]  /*6c660*/  STL.64 [R1+0x438], R10 ;  /* 0x0004380a01007387 */ /* 0x0003e80000100a00 */
[----:B---3--:R-:W3:Y:S04]  /*6c670*/  LDL.LU.64 R12, [R1+0x1740] ;  /* 0x00174000010c7983 */ /* 0x008ee80000300a00 */
[----:B----4-:R-:W3:Y:S04]  /*6c680*/  LDL.LU.64 R14, [R1+0x1748] ;  /* 0x00174800010e7983 */ /* 0x010ee80000300a00 */
[----:B------:R-:W4:Y:S04]  /*6c690*/  LDL.LU.64 R72, [R1+0x400] ;  /* 0x0004000001487983 */ /* 0x000f280000300a00 */
[----:B------:R-:W4:Y:S04]  /*6c6a0*/  LDL.LU.64 R74, [R1+0x408] ;  /* 0x00040800014a7983 */ /* 0x000f280000300a00 */
        /* <DEDUP_REMOVED lines=49> */
[----:B------:R-:W4:Y:S01]  /*6c9c0*/  LDL.LU.64 R10, [R1+0x3f8] ;  /* 0x0003f800010a7983 */ /* 0x000f220000300a00 */
[C---:B------:R-:W-:Y:S11]  /*6c9d0*/  HMMA.1688.F32.TF32 R156, R4.reuse, R108, R156 ;  /* 0x0000006c049c723c */ /* 0x040ff6000008109c */
[----:B------:R-:W-:Y:S11]  /*6c9e0*/  @!UPT UIADD3 URZ, URZ, URZ, URZ ;  /* 0x0000003f3f3ff290 */ /* 0x000ff6000fffe03f */
[----:B------:R-:W-:Y:S02]  /*6c9f0*/  @!UPT UIADD3 URZ, URZ, URZ, URZ ;  /* 0x0000003f3f3ff290 */ /* 0x000fe4000fffe03f */
[----:B------:R-:W-:Y:S01]  /*6ca00*/  IMAD.MOV.U32 R123, RZ, RZ, R156 ;  /* 0x000000ffff7b7224 */ /* 0x000fe200078e009c */
[----:B------:R-:W-:Y:S01]  /*6ca10*/  MOV R122, R157 ;  /* 0x0000009d007a7202 */ /* 0x000fe20000000f00 */
[----:B------:R-:W-:Y:S02]  /*6ca20*/  IMAD.MOV.U32 R66, RZ, RZ, R158 ;  /* 0x000000ffff427224 */ /* 0x000fe400078e009e */
[----:B------:R-:W-:Y:S02]  /*6ca30*/  IMAD.MOV.U32 R90, RZ, RZ, R159 ;  /* 0x000000ffff5a7224 */ /* 0x000fe400078e009f */
[----:B------:R-:W-:Y:S04]  /*6ca40*/  LDSM.16.M88.4 R156, [R244+0x14800] ;  /* 0x01480000f49c783b */ /* 0x000fe80000000200 */
[----:B------:R-:W1:Y:S01]  /*6ca50*/  LDSM.16.M88.4 R244, [R244+0x1f800] ;  /* 0x01f80000f4f4783b */ /* 0x000e620000000200 */
[C---:B--2---:R-:W-:Y:S08]  /*6ca60*/  HMMA.1688.F32.TF32 R80, R4.reuse, R144, R80 ;  /* 0x000000900450723c */ /* 0x044ff00000081050 */
[----:B---3--:R-:W-:Y:S01]  /*6ca70*/  HMMA.1688.F32.TF32 R12, R4, R148, R12 ;  /* 0x00000094040c723c */ /* 0x008fe2000008100c */
[----:B-1----:R-:W-:Y:S04]  /*6ca80*/  STL [R1+0x7754], R246 ;  /* 0x007754f601007387 */ /* 0x002fe80000100800 */
[----:B------:R-:W-:Y:S10]  /*6ca90*/  STL [R1+0x7750], R247 ;  /* 0x007750f701007387 */ /* 0x000ff40000100800 */
[----:B------:R-:W-:Y:S04]  /*6caa0*/  STL [R1+0x420], R80 ;  /* 0x0004205001007387 */ /* 0x000fe80000100800 */
[----:B------:R1:W-:Y:S05]  /*6cab0*/  STL [R1+0x42c], R83 ;  /* 0x00042c5301007387 */ /* 0x0003ea0000100800 */
[----:B------:R-:W-:Y:S01]  /*6cac0*/  IMAD.MOV.U32 R154, RZ, RZ, R12 ;  /* 0x000000ffff9a7224 */ /* 0x000fe200078e000c */
[----:B------:R-:W-:Y:S01]  /*6cad0*/  MOV R155, R13 ;  /* 0x0000000d009b7202 */ /* 0x000fe20000000f00 */
[----:B------:R-:W-:Y:S01]  /*6cae0*/  IMAD.MOV.U32 R134, RZ, RZ, R14 ;  /* 0x000000ffff867224 */ /* 0x000fe200078e000e */
[----:B------:R-:W2:Y:S01]  /*6caf0*/  LDL.LU.64 R12, [R1+0x3e0] ;  /* 0x0003e000010c7983 */ /* 0x000ea20000300a00 */
[----:B------:R-:W-:-:S03]  /*6cb00*/  IMAD.MOV.U32 R135, RZ, RZ, R15 ;  /* 0x000000ffff877224 */ /* 0x000fc600078e000f */
[----:B------:R-:W2:Y:S01]  /*6cb10*/  LDL.LU.64 R14, [R1+0x3e8] ;  /* 0x0003e800010e7983 */ /* 0x000ea20000300a00 */
[C---:B----4-:R-:W-:Y:S11]  /*6cb20*/  HMMA.1688.F32.TF32 R8, R4.reuse, R156, R8 ;  /* 0x0000009c0408723c */ /* 0x050ff60000081008 */
[----:B------:R-:W-:Y:S11]  /*6cb30*/  @!UPT UIADD3 URZ, URZ, URZ, URZ ;  /* 0x0000003f3f3ff290 */ /* 0x000ff6000fffe03f */
[----:B------:R-:W-:Y:S02]  /*6cb40*/  @!UPT UIADD3 URZ, URZ, URZ, URZ ;  /* 0x0000003f3f3ff290 */ /* 0x000fe4000fffe03f */
[----:B------:R-:W-:Y:S01]  /*6cb50*/  IMAD.MOV.U32 R143, RZ, RZ, R8 ;  /* 0x000000ffff8f7224 */ /* 0x000fe200078e0008 */
[----:B------:R-:W-:Y:S01]  /*6cb60*/  MOV R146, R10 ;  /* 0x0000000a00927202 */ /* 0x000fe20000000f00 */
[----:B------:R-:W-:Y:S02]  /*6cb70*/  IMAD.MOV.U32 R151, RZ, RZ, R9 ;  /* 0x000000ffff977224 */ /* 0x000fe400078e0009 */
[----:B------:R-:W-:Y:S01]  /*6cb80*/  IMAD.MOV.U32 R147, RZ, RZ, R11 ;  /* 0x000000ffff937224 */ /* 0x000fe200078e000b */
[----:B------:R-:W1:Y:S04]  /*6cb90*/  LDL.LU.64 R8, [R1+0x1730] ;  /* 0x0017300001087983 */ /* 0x000e680000300a00 */
[----:B------:R-:W1:Y:S01]  /*6cba0*/  LDL.LU.64 R10, [R1+0x1738] ;  /* 0x00173800010a7983 */ /* 0x000e620000300a00 */
[C---:B------:R-:W-:Y:S11]  /*6cbb0*/  HMMA.1688.F32.TF32 R72, R4.reuse, R152, R72 ;  /* 0x000000980448723c */ /* 0x040ff60000081048 */
[----:B------:R-:W-:Y:S11]  /*6cbc0*/  @!UPT UIADD3 URZ, URZ, URZ, URZ ;  /* 0x0000003f3f3ff290 */ /* 0x000ff6000fffe03f */
[----:B------:R-:W-:Y:S02]  /*6cbd0*/  @!UPT UIADD3 URZ, URZ, URZ, URZ ;  /* 0x0000003f3f3ff290 */ /* 0x000fe4000fffe03f */
[----:B------:R-:W-:Y:S01]  /*6cbe0*/  MOV R150, R72 ;  /* 0x0000004800967202 */ /* 0x000fe20000000f00 */
[----:B------:R-:W-:Y:S01]  /*6cbf0*/  IMAD.MOV.U32 R142, RZ, RZ, R73 ;  /* 0x000000ffff8e7224 */ /* 0x000fe200078e0049 */
[----:B------:R-:W-:Y:S01]  /*6cc00*/  MOV R139, R75 ;  /* 0x0000004b008b7202 */ /* 0x000fe20000000f00 */
[----:B------:R-:W-:Y:S01]  /*6cc10*/  IMAD.MOV.U32 R138, RZ, RZ, R74 ;  /* 0x000000ffff8a7224 */ /* 0x000fe200078e004a */
[----:B------:R-:W3:Y:S04]  /*6cc20*/  LDL.LU.64 R72, [R1+0x1710] ;  /* 0x0017100001487983 */ /* 0x000ee80000300a00 */
[----:B------:R-:W3:Y:S01]  /*6cc30*/  LDL.LU.64 R74, [R1+0x1718] ;  /* 0x00171800014a7983 */ /* 0x000ee20000300a00 */
[----:B------:R-:W-:Y:S01]  /*6cc40*/  MOV R130, R81 ;  /* 0x0000005100827202 */ /* 0x000fe20000000f00 */
[----:B------:R-:W-:Y:S01]  /*6cc50*/  IMAD.MOV.U32 R131, RZ, RZ, R82 ;  /* 0x000000ffff837224 */ /* 0x000fe200078e0052 */
[----:B--2---:R-:W-:Y:S11]  /*6cc60*/  HMMA.1688.F32.TF32 R12, R4, R160, R12 ;  /* 0x000000a0040c723c */ /* 0x004ff6000008100c */
[----:B------:R-:W-:Y:S11]  /*6cc70*/  @!UPT UIADD3 URZ, URZ, URZ, URZ ;  /* 0x0000003f3f3ff290 */ /* 0x000ff6000fffe03f */
[----:B------:R-:W-:Y:S02]  /*6cc80*/  @!UPT UIADD3 URZ, URZ, URZ, URZ ;  /* 0x0000003f3f3ff290 */ /* 0x000fe4000fffe03f */
[----:B------:R-:W-:Y:S01]  /*6cc90*/  IMAD.MOV.U32 R166, RZ, RZ, R12 ;  /* 0x000000ffffa67224 */ /* 0x000fe200078e000c */
[----:B------:R-:W-:Y:S01]  /*6cca0*/  MOV R167, R13 ;  /* 0x0000000d00a77202 */ /* 0x000fe20000000f00 */
[----:B------:R-:W-:Y:S01]  /*6ccb0*/  IMAD.MOV.U32 R170, RZ, RZ, R14 ;  /* 0x000000ffffaa7224 */ /* 0x000fe200078e000e */
[----:B------:R-:W4:Y:S01]  /*6ccc0*/  LDL.LU.64 R12, [R1+0x1700] ;  /* 0x00170000010c7983 */ /* 0x000f220000300a00 */
[----:B------:R-:W-:-:S03]  /*6ccd0*/  IMAD.MOV.U32 R171, RZ, RZ, R15 ;  /* 0x000000ffffab7224 */ /* 0x000fc600078e000f */
[----:B------:R-:W4:Y:S04]  /*6cce0*/  LDL.LU.64 R14, [R1+0x1708] ;  /* 0x00170800010e7983 */ /* 0x000f280000300a00 */
[----:B------:R-:W-:Y:S04]  /*6ccf0*/  STL [R1+0x781c], R171 ;  /* 0x00781cab01007387 */ /* 0x000fe80000100800 */
[----:B------:R-:W-:Y:S04]  /*6cd00*/  STL [R1+0x7818], R170 ;  /* 0x007818aa01007387 */ /* 0x000fe80000100800 */
[----:B------:R-:W-:Y:S04]  /*6cd10*/  STL [R1+0x7814], R167 ;  /* 0x007814a701007387 */ /* 0x000fe80000100800 */
[----:B------:R4:W-:Y:S01]  /*6cd20*/  STL [R1+0x7810], R166 ;  /* 0x007810a601007387 */ /* 0x0009e20000100800 */
[C---:B-1----:R-:W-:Y:S03]  /*6cd30*/  HMMA.1688.F32.TF32 R80, R4.reuse, R164, R8 ;  /* 0x000000a40450723c */ /* 0x042fe60000081008 */
[----:B------:R-:W2:Y:S04]  /*6cd40*/  LDL.LU.64 R8, [R1+0x1760] ;  /* 0x0017600001087983 */ /* 0x000ea80000300a00 */
[----:B------:R-:W2:Y:S01]  /*6cd50*/  LDL.LU.64 R10, [R1+0x1768] ;  /* 0x00176800010a7983 */ /* 0x000ea20000300a00 */
[----:B---3--:R-:W-:Y:S11]  /*6cd60*/  HMMA.1688.F32.TF32 R72, R4, R168, R72 ;  /* 0x000000a80448723c */ /* 0x008ff60000081048 */
[----:B------:R-:W-:Y:S04]  /*6cd70*/  @!UPT UIADD3 URZ, URZ, URZ, URZ ;  /* 0x0000003f3f3ff290 */ /* 0x000fe8000fffe03f */
[----:B------:R-:W-:Y:S04]  /*6cd80*/  STL.64 [R1+0x3d0], R80 ;  /* 0x0003d05001007387 */ /* 0x000fe80000100a00 */
[----:B------:R-:W-:Y:S05]  /*6cd90*/  STL.64 [R1+0x3d8], R82 ;  /* 0x0003d85201007387 */ /* 0x000fea0000100a00 */
[----:B----4-:R-:W-:Y:S01]  /*6cda0*/  IMAD.MOV.U32 R166, RZ, RZ, R73 ;  /* 0x000000ffffa67224 */ /* 0x010fe200078e0049 */
[----:B------:R-:W-:Y:S01]  /*6cdb0*/  MOV R167, R72 ;  /* 0x0000004800a77202 */ /* 0x000fe20000000f00 */
[----:B------:R-:W-:Y:S01]  /*6cdc0*/  IMAD.MOV.U32 R202, RZ, RZ, R74 ;  /* 0x000000ffffca7224 */ /* 0x000fe200078e004a */
[----:B------:R-:W-:-:S02]  /*6cdd0*/  MOV R203, R75 ;  /* 0x0000004b00cb7202 */ /* 0x000fc40000000f00 */
[----:B------:R-:W-:Y:S04]  /*6cde0*/  STL [R1+0x782c], R166 ;  /* 0x00782ca601007387 */ /* 0x000fe80000100800 */
[----:B------:R-:W-:Y:S04]  /*6cdf0*/  STL [R1+0x7828], R167 ;  /* 0x007828a701007387 */ /* 0x000fe80000100800 */
[----:B------:R1:W-:Y:S04]  /*6ce00*/  STL [R1+0x7824], R202 ;  /* 0x007824ca01007387 */ /* 0x0003e80000100800 */
[----:B------:R3:W-:Y:S04]  /*6ce10*/  STL [R1+0x7820], R203 ;  /* 0x007820cb01007387 */ /* 0x0007e80000100800 */
        /* <DEDUP_REMOVED lines=8> */
[----:B------:R-:W-:Y:S01]  /*6cea0*/  IMAD.MOV.U32 R198, RZ, RZ, R12 ;  /* 0x000000ffffc67224 */ /* 0x000fe200078e000c */
[----:B------:R-:W-:Y:S04]  /*6ceb0*/  STL [R1+0x783c], R195 ;  /* 0x00783cc301007387 */ /* 0x000fe80000100800 */
[----:B------:R-:W-:Y:S04]  /*6cec0*/  STL [R1+0x7838], R194 ;  /* 0x007838c201007387 */ /* 0x000fe80000100800 */
[----:B------:R1:W-:Y:S04]  /*6ced0*/  STL [R1+0x7834], R199 ;  /* 0x007834c701007387 */ /* 0x0003e80000100800 */
[----:B------:R1:W-:Y:S04]  /*6cee0*/  STL [R1+0x7830], R198 ;  /* 0x007830c601007387 */ /* 0x0003e80000100800 */
[----:B------:R-:W3:Y:S04]  /*6cef0*/  LDL.LU.64 R12, [R1+0x17d0] ;  /* 0x0017d000010c7983 */ /* 0x000ee80000300a00 */
[----:B------:R-:W3:Y:S01]  /*6cf00*/  LDL.LU.64 R14, [R1+0x17d8] ;  /* 0x0017d800010e7983 */ /* 0x000ee20000300a00 */
[----:B--2---:R-:W-:Y:S11]  /*6cf10*/  HMMA.1688.F32.TF32 R8, R4, R176, R8 ;  /* 0x000000b00408723c */ /* 0x004ff60000081008 */
[----:B------:R-:W-:Y:S11]  /*6cf20*/  @!UPT UIADD3 URZ, URZ, URZ, URZ ;  /* 0x0000003f3f3ff290 */ /* 0x000ff6000fffe03f */
[----:B------:R-:W-:Y:S02]  /*6cf30*/  @!UPT UIADD3 URZ, URZ, URZ, URZ ;  /* 0x0000003f3f3ff290 */ /* 0x000fe4000fffe03f */
[----:B------:R-:W-:Y:S01]  /*6cf40*/  IMAD.MOV.U32 R190, RZ, RZ, R8 ;  /* 0x000000ffffbe7224 */ /* 0x000fe200078e0008 */
[----:B------:R-:W-:Y:S01]  /*6cf50*/  MOV R191, R9 ;  /* 0x0000000900bf7202 */ /* 0x000fe20000000f00 */
[----:B------:R-:W-:Y:S01]  /*6cf60*/  IMAD.MOV.U32 R186, RZ, RZ, R10 ;  /* 0x000000ffffba7224 */ /* 0x000fe200078e000a */
[----:B------:R-:W2:Y:S01]  /*6cf70*/  LDL.LU.64 R8, [R1+0x17c0] ;  /* 0x0017c00001087983 */ /* 0x000ea20000300a00 */
[----:B------:R-:W-:-:S03]  /*6cf80*/  IMAD.MOV.U32 R187, RZ, RZ, R11 ;  /* 0x000000ffffbb7224 */ /* 0x000fc600078e000b */
[----:B------:R-:W2:Y:S04]  /*6cf90*/  LDL.LU.64 R10, [R1+0x17c8] ;  /* 0x0017c800010a7983 */ /* 0x000ea80000300a00 */
[----:B------:R-:W-:Y:S04]  /*6cfa0*/  STL [R1+0x784c], R187 ;  /* 0x00784cbb01007387 */ /* 0x000fe80000100800 */
[----:B------:R-:W-:Y:S04]  /*6cfb0*/  STL [R1+0x7848], R186 ;  /* 0x007848ba01007387 */ /* 0x000fe80000100800 */
[----:B------:R1:W-:Y:S04]  /*6cfc0*/  STL [R1+0x7844], R191 ;  /* 0x007844bf01007387 */ /* 0x0003e80000100800 */
[----:B------:R1:W-:Y:S01]  /*6cfd0*/  STL [R1+0x7840], R190 ;  /* 0x007840be01007387 */ /* 0x0003e20000100800 */
[C---:B----4-:R-:W-:Y:S11]  /*6cfe0*/  HMMA.1688.F32.TF32 R72, R4.reuse, R180, R72 ;  /* 0x000000b40448723c */ /* 0x050ff60000081048 */
[----:B------:R-:W-:Y:S11]  /*6cff0*/  @!UPT UIADD3 URZ, URZ, URZ, URZ ;  /* 0x0000003f3f3ff290 */ /* 0x000ff6000fffe03f */
[----:B------:R-:W-:Y:S02]  /*6d000*/  @!UPT UIADD3 URZ, URZ, URZ, URZ ;  /* 0x0000003f3f3ff290 */ /* 0x000fe4000fffe03f */
[----:B-1----:R-:W-:Y:S01]  /*6d010*/  MOV R202, R72 ;  /* 0x0000004800ca7202 */ /* 0x002fe20000000f00 */
[----:B---3--:R-:W-:Y:S01]  /*6d020*/  IMAD.MOV.U32 R203, RZ, RZ, R73 ;  /* 0x000000ffffcb7224 */ /* 0x008fe200078e0049 */
[----:B------:R-:W-:Y:S01]  /*6d030*/  MOV R170, R75 ;  /* 0x0000004b00aa7202 */ /* 0x000fe20000000f00 */
[----:B------:R-:W-:Y:S01]  /*6d040*/  IMAD.MOV.U32 R171, RZ, RZ, R74 ;  /* 0x000000ffffab7224 */ /* 0x000fe200078e004a */
[----:B------:R-:W3:Y:S04]  /*6d050*/  LDL.LU.64 R72, [R1+0x1820] ;  /* 0x0018200001487983 */ /* 0x000ee80000300a00 */
[----:B------:R-:W3:Y:S04]  /*6d060*/  LDL.LU.64 R74, [R1+0x1828] ;  /* 0x00182800014a7983 */ /* 0x000ee80000300a00 */
[----:B------:R1:W-:Y:S04]  /*6d070*/  STL [R1+0x7854], R203 ;  /* 0x007854cb01007387 */ /* 0x0003e80000100800 */
[----:B------:R4:W-:Y:S01]  /*6d080*/  STL [R1+0x7850], R202 ;  /* 0x007850ca01007387 */ /* 0x0009e20000100800 */
[C---:B------:R-:W-:Y:S11]  /*6d090*/  HMMA.1688.F32.TF32 R12, R4.reuse, R184, R12 ;  /* 0x000000b8040c723c */ /* 0x040ff6000008100c */
[----:B------:R-:W-:Y:S11]  /*6d0a0*/  @!UPT UIADD3 URZ, URZ, URZ, URZ ;  /* 0x0000003f3f3ff290 */ /* 0x000ff6000fffe03f */
[----:B------:R-:W-:Y:S02]  /*6d0b0*/  @!UPT UIADD3 URZ, URZ, URZ, URZ ;  /* 0x0000003f3f3ff290 */ /* 0x000fe4000fffe03f */
[----:B------:R-:W-:Y:S01]  /*6d0c0*/  IMAD.MOV.U32 R182, RZ, RZ, R12 ;  /* 0x000000ffffb67224 */ /* 0x000fe200078e000c */
[----:B------:R-:W-:Y:S01]  /*6d0d0*/  MOV R178, R14 ;  /* 0x0000000e00b27202 */ /* 0x000fe20000000f00 */
[----:B------:R-:W-:Y:S02]  /*6d0e0*/  IMAD.MOV.U32 R183, RZ, RZ, R13 ;  /* 0x000000ffffb77224 */ /* 0x000fe400078e000d */
[----:B------:R-:W-:Y:S01]  /*6d0f0*/  IMAD.MOV.U32 R179, RZ, RZ, R15 ;  /* 0x000000ffffb37224 */ /* 0x000fe200078e000f */
[----:B------:R-:W4:Y:S04]  /*6d100*/  LDL.LU.64 R12, [R1+0x1810] ;  /* 0x00181000010c7983 */ /* 0x000f280000300a00 */
[----:B------:R-:W4:Y:S01]  /*6d110*/  LDL.LU.64 R14, [R1+0x1818] ;  /* 0x00181800010e7983 */ /* 0x000f220000300a00 */
        /* <DEDUP_REMOVED lines=8> */
[----:B------:R-:W2:Y:S01]  /*6d1a0*/  LDL.LU.64 R10, [R1+0x1808] ;  /* 0x00180800010a7983 */ /* 0x000ea20000300a00 */
[C---:B---3--:R-:W-:Y:S11]  /*6d1b0*/  HMMA.1688.F32.TF32 R72, R4.reuse, R192, R72 ;  /* 0x000000c00448723c */ /* 0x048ff60000081048 */
        /* <DEDUP_REMOVED lines=8> */
[C---:B----4-:R-:W-:Y:S11]  /*6d240*/  HMMA.1688.F32.TF32 R12, R4.reuse, R196, R12 ;  /* 0x000000c4040c723c */ /* 0x050ff6000008100c */
        /* <DEDUP_REMOVED lines=11> */
[----:B-1----:R-:W-:Y:S01]  /*6d300*/  IMAD.MOV.U32 R203, RZ, RZ, R8 ;  /* 0x000000ffffcb7224 */ /* 0x002fe200078e0008 */
[----:B------:R-:W-:Y:S01]  /*6d310*/  MOV R202, R9 ;  /* 0x0000000900ca7202 */ /* 0x000fe20000000f00 */
[----:B------:R-:W-:Y:S01]  /*6d320*/  IMAD.MOV.U32 R187, RZ, RZ, R10 ;  /* 0x000000ffffbb7224 */ /* 0x000fe200078e000a */
[----:B------:R-:W2:Y:S01]  /*6d330*/  LDL.LU.64 R8, [R1+0x17b0] ;  /* 0x0017b00001087983 */ /* 0x000ea20000300a00 */
[----:B------:R-:W-:-:S03]  /*6d340*/  IMAD.MOV.U32 R186, RZ, RZ, R11 ;  /* 0x000000ffffba7224 */ /* 0x000fc600078e000b */
[----:B------:R-:W2:Y:S01]  /*6d350*/  LDL.LU.64 R10, [R1+0x17b8] ;  /* 0x0017b800010a7983 */ /* 0x000ea20000300a00 */
[C---:B---3--:R-:W-:Y:S11]  /*6d360*/  HMMA.1688.F32.TF32 R72, R4.reuse, R204, R72 ;  /* 0x000000cc0448723c */ /* 0x048ff60000081048 */
[----:B------:R-:W-:Y:S11]  /*6d370*/  @!UPT UIADD3 URZ, URZ, URZ, URZ ;  /* 0x0000003f3f3ff290 */ /* 0x000ff6000fffe03f */
[----:B------:R-:W-:Y:S01]  /*6d380*/  @!UPT UIADD3 URZ, URZ, URZ, URZ ;  /* 0x0000003f3f3ff290 */ /* 0x000fe2000fffe03f */
[----:B------:R1:W-:Y:S01]  /*6d390*/  STL.64 [R1+0x310], R72 ;  /* 0x0003104801007387 */ /* 0x0003e20000100a00 */
[----:B------:R-:W-:Y:S01]  /*6d3a0*/  IMAD.MOV.U32 R247, RZ, RZ, R75 ;  /* 0x000000fffff77224 */ /* 0x000fe200078e004b */
[----:B------:R-:W-:Y:S02]  /*6d3b0*/  MOV R246, R74 ;  /* 0x0000004a00f67202 */ /* 0x000fe40000000f00 */
[----:B-1----:R-:W3:Y:S04]  /*6d3c0*/  LDL.LU.64 R72, [R1+0x17a0] ;  /* 0x0017a00001487983 */ /* 0x002ee80000300a00 */
[----:B------:R-:W3:Y:S04]  /*6d3d0*/  LDL.LU.64 R74, [R1+0x17a8] ;  /* 0x0017a800014a7983 */ /* 0x000ee80000300a00 */
[----:B------:R-:W-:Y:S04]  /*6d3e0*/  STL.64 [R1+0x7b38], R204 ;  /* 0x007b38cc01007387 */ /* 0x000fe80000100a00 */
[----:B------:R-:W-:Y:S04]  /*6d3f0*/  STL [R1+0x775c], R247 ;  /* 0x00775cf701007387 */ /* 0x000fe80000100800 */
[----:B------:R1:W-:Y:S01]  /*6d400*/  STL [R1+0x7758], R246 ;  /* 0x007758f601007387 */ /* 0x0003e20000100800 */
[C---:B----4-:R-:W-:Y:S03]  /*6d410*/  HMMA.1688.F32.TF32 R80, R4.reuse, R208, R12 ;  /* 0x000000d00450723c */ /* 0x050fe6000008100c */
[----:B------:R-:W4:Y:S04]  /*6d420*/  LDL.LU.64 R12, [R1+0x1790] ;  /* 0x00179000010c7983 */ /* 0x000f280000300a00 */
[----:B------:R-:W4:Y:S11]  /*6d430*/  LDL.LU.64 R14, [R1+0x1798] ;  /* 0x00179800010e7983 */ /* 0x000f360000300a00 */
[----:B------:R-:W-:Y:S05]  /*6d440*/  @!UPT UIADD3 URZ, URZ, URZ, URZ ;  /* 0x0000003f3f3ff290 */ /* 0x000fea000fffe03f */
[----:B------:R-:W-:Y:S04]  /*6d450*/  STL.64 [R1+0x300], R80 ;  /* 0x0003005001007387 */ /* 0x000fe80000100a00 */
[----:B------:R-:W-:Y:S04]  /*6d460*/  STL.64 [R1+0x308], R82 ;  /* 0x0003085201007387 */ /* 0x000fe80000100a00 */
[----:B------:R-:W-:Y:S01]  /*6d470*/  STL.64 [R1+0x7b30], R208 ;  /* 0x007b30d001007387 */ /* 0x000fe20000100a00 */
        /* <DEDUP_REMOVED lines=11> */
[----:B------:R-:W-:Y:S04]  /*6d530*/  STL [R1+0x7764], R243 ;  /* 0x007764f301007387 */ /* 0x000fe80000100800 */
[----:B------:R-:W-:Y:S01]  /*6d540*/  STL [R1+0x7760], R242 ;  /* 0x007760f201007387 */ /* 0x000fe20000100800 */
[C---:B---3--:R-:W-:Y:S11]  /*6d550*/  HMMA.1688.F32.TF32 R72, R4.reuse, R216, R72 ;  /* 0x000000d80448723c */ /* 0x048ff60000081048 */
[----:B------:R-:W-:Y:S11]  /*6d560*/  @!UPT UIADD3 URZ, URZ, URZ, URZ ;  /* 0x0000003f3f3ff290 */ /* 0x000ff6000fffe03f */
[----:B------:R-:W-:Y:S02]  /*6d570*/  @!UPT UIADD3 URZ, URZ, URZ, URZ ;  /* 0x0000003f3f3ff290 */ /* 0x000fe4000fffe03f */
[----:B-1----:R-:W-:Y:S01]  /*6d580*/  IMAD.MOV.U32 R246, RZ, RZ, R75 ;  /* 0x000000fffff67224 */ /* 0x002fe200078e004b */
[----:B------:R-:W-:Y:S01]  /*6d590*/  MOV R247, R74 ;  /* 0x0000004a00f77202 */ /* 0x000fe20000000f00 */
[----:B------:R1:W-:Y:S04]  /*6d5a0*/  STL.64 [R1+0x2e0], R72 ;  /* 0x0002e04801007387 */ /* 0x0003e80000100a00 */
[----:B-1----:R-:W3:Y:S04]  /*6d5b0*/  LDL.LU.64 R72, [R1+0x1770] ;  /* 0x0017700001487983 */ /* 0x002ee80000300a00 */
[----:B------:R-:W3:Y:S01]  /*6d5c0*/  LDL.LU.64 R74, [R1+0x1778] ;  /* 0x00177800014a7983 */ /* 0x000ee20000300a00 */
[----:B----4-:R-:W-:Y:S03]  /*6d5d0*/  HMMA.1688.F32.TF32 R12, R4, R220, R12 ;  /* 0x000000dc040c723c */ /* 0x010fe6000008100c */
[----:B------:R1:W-:Y:S04]  /*6d5e0*/  STL [R1+0x7774], R246 ;  /* 0x007774f601007387 */ /* 0x0003e80000100800 */
[----:B------:R4:W-:Y:S11]  /*6d5f0*/  STL [R1+0x7770], R247 ;  /* 0x007770f701007387 */ /* 0x0009f60000100800 */
[----:B------:R-:W-:Y:S06]  /*6d600*/  @!UPT UIADD3 URZ, URZ, URZ, URZ ;  /* 0x0000003f3f3ff290 */ /* 0x000fec000fffe03f */
[----:B------:R-:W-:Y:S01]  /*6d610*/  IMAD.MOV.U32 R239, RZ, RZ, R12 ;  /* 0x000000ffffef7224 */ /* 0x000fe200078e000c */
[----:B------:R-:W-:Y:S01]  /*6d620*/  MOV R238, R13 ;  /* 0x0000000d00ee7202 */ /* 0x000fe20000000f00 */
[----:B------:R-:W-:Y:S01]  /*6d630*/  IMAD.MOV.U32 R243, RZ, RZ, R14 ;  /* 0x000000fffff37224 */ /* 0x000fe200078e000e */
[----:B------:R-:W3:Y:S01]  /*6d640*/  LDL.LU.64 R12, [R1+0x16e0] ;  /* 0x0016e000010c7983 */ /* 0x000ee20000300a00 */
[----:B------:R-:W-:-:S03]  /*6d650*/  IMAD.MOV.U32 R242, RZ, RZ, R15 ;  /* 0x000000fffff27224 */ /* 0x000fc600078e000f */
[----:B------:R-:W3:Y:S04]  /*6d660*/  LDL.LU.64 R14, [R1+0x16e8] ;  /* 0x0016e800010e7983 */ /* 0x000ee80000300a00 */
[----:B------:R-:W-:Y:S04]  /*6d670*/  STL [R1+0x7784], R242 ;  /* 0x007784f201007387 */ /* 0x000fe80000100800 */
[----:B------:R-:W-:Y:S04]  /*6d680*/  STL [R1+0x7780], R243 ;  /* 0x007780f301007387 */ /* 0x000fe80000100800 */
[----:B------:R-:W-:Y:S04]  /*6d690*/  STL [R1+0x777c], R239 ;  /* 0x00777cef01007387 */ /* 0x000fe80000100800 */
[----:B------:R-:W-:Y:S01]  /*6d6a0*/  STL [R1+0x7778], R238 ;  /* 0x007778ee01007387 */ /* 0x000fe20000100800 */
[C---:B--2---:R-:W-:Y:S11]  /*6d6b0*/  HMMA.1688.F32.TF32 R8, R4.reuse, R224, R8 ;  /* 0x000000e00408723c */ /* 0x044ff60000081008 */
[----:B------:R-:W-:Y:S11]  /*6d6c0*/  @!UPT UIADD3 URZ, URZ, URZ, URZ ;  /* 0x0000003f3f3ff290 */ /* 0x000ff6000fffe03f */
[----:B------:R-:W-:Y:S01]  /*6d6d0*/  @!UPT UIADD3 URZ, URZ, URZ, URZ ;  /* 0x0000003f3f3ff290 */ /* 0x000fe2000fffe03f */
[----:B------:R2:W-:Y:S01]  /*6d6e0*/  STL.64 [R1+0x2c0], R8 ;  /* 0x0002c00801007387 */ /* 0x0005e20000100a00 */
[----:B-1----:R-:W-:Y:S01]  /*6d6f0*/  MOV R246, R10 ;  /* 0x0000000a00f67202 */ /* 0x002fe20000000f00 */
[----:B----4-:R-:W-:Y:S02]  /*6d700*/  IMAD.MOV.U32 R247, RZ, RZ, R11 ;  /* 0x000000fffff77224 */ /* 0x010fe400078e000b */
[----:B--2---:R-:W2:Y:S04]  /*6d710*/  LDL.LU.64 R8, [R1+0x16d0] ;  /* 0x0016d00001087983 */ /* 0x004ea80000300a00 */
[----:B------:R-:W2:Y:S04]  /*6d720*/  LDL.LU.64 R10, [R1+0x16d8] ;  /* 0x0016d800010a7983 */ /* 0x000ea80000300a00 */
[----:B------:R-:W-:Y:S04]  /*6d730*/  STL [R1+0x778c], R247 ;  /* 0x00778cf701007387 */ /* 0x000fe80000100800 */
[----:B------:R-:W-:Y:S01]  /*6d740*/  STL [R1+0x7788], R246 ;  /* 0x007788f601007387 */ /* 0x000fe20000100800 */
[C---:B---3--:R-:W-:Y:S11]  /*6d750*/  HMMA.1688.F32.TF32 R72, R4.reuse, R228, R72 ;  /* 0x000000e40448723c */ /* 0x048ff60000081048 */
[----:B------:R-:W-:Y:S11]  /*6d760*/  @!UPT UIADD3 URZ, URZ, URZ, URZ ;  /* 0x0000003f3f3ff290 */ /* 0x000ff6000fffe03f */
[----:B------:R-:W-:Y:S02]  /*6d770*/  @!UPT UIADD3 URZ, URZ, URZ, URZ ;  /* 0x0000003f3f3ff290 */ /* 0x000fe4000fffe03f */
[----:B------:R-:W-:Y:S01]  /*6d780*/  IMAD.MOV.U32 R231, RZ, RZ, R75 ;  /* 0x000000ffffe77224 */ /* 0x000fe200078e004b */
[----:B------:R-:W-:Y:S01]  /*6d790*/  HMMA.1688.F32.TF32 R12, R4, R232, R12 ;  /* 0x000000e8040c723c */ /* 0x000fe2000008100c */
[----:B------:R-:W-:Y:S01]  /*6d7a0*/  IMAD.MOV.U32 R230, RZ, RZ, R74 ;  /* 0x000000ffffe67224 */ /* 0x000fe200078e004a */
[----:B------:R-:W-:Y:S01]  /*6d7b0*/  MOV R235, R73 ;  /* 0x0000004900eb7202 */ /* 0x000fe20000000f00 */
[----:B------:R-:W-:Y:S01]  /*6d7c0*/  IMAD.MOV.U32 R234, RZ, RZ, R72 ;  /* 0x000000ffffea7224 */ /* 0x000fe200078e0048 */
[----:B------:R-:W-:Y:S04]  /*6d7d0*/  STL [R1+0x779c], R231 ;  /* 0x00779ce701007387 */ /* 0x000fe80000100800 */
[----:B------:R-:W-:Y:S04]  /*6d7e0*/  STL [R1+0x7798], R230 ;  /* 0x007798e601007387 */ /* 0x000fe80000100800 */
[----:B------:R1:W-:Y:S04]  /*6d7f0*/  STL [R1+0x7794], R235 ;  /* 0x007794eb01007387 */ /* 0x0003e80000100800 */
[----:B------:R3:W-:Y:S08]  /*6d800*/  STL [R1+0x7790], R234 ;  /* 0x007790ea01007387 */ /* 0x0007f00000100800 */
[----:B------:R-:W-:Y:S01]  /*6d810*/  MOV R238, R15 ;  /* 0x0000000f00ee7202 */ /* 0x000fe20000000f00 */
[----:B------:R-:W-:Y:S01]  /*6d820*/  IMAD.MOV.U32 R239, RZ, RZ, R14 ;  /* 0x000000ffffef7224 */ /* 0x000fe200078e000e */
[----:B------:R-:W-:Y:S01]  /*6d830*/  MOV R242, R12 ;  /* 0x0000000c00f27202 */ /* 0x000fe20000000f00 */
[----:B------:R-:W-:-:S02]  /*6d840*/  IMAD.MOV.U32 R243, RZ, RZ, R13 ;  /* 0x000000fffff37224 */ /* 0x000fc400078e000d */
[----:B------:R-:W-:Y:S04]  /*6d850*/  STL [R1+0x77ac], R238 ;  /* 0x0077acee01007387 */ /* 0x000fe80000100800 */
[----:B------:R-:W-:Y:S04]  /*6d860*/  STL [R1+0x77a8], R239 ;  /* 0x0077a8ef01007387 */ /* 0x000fe80000100800 */
[----:B------:R-:W-:Y:S04]  /*6d870*/  STL [R1+0x77a4], R243 ;  /* 0x0077a4f301007387 */ /* 0x000fe80000100800 */
[----:B------:R4:W-:Y:S04]  /*6d880*/  STL [R1+0x77a0], R242 ;  /* 0x0077a0f201007387 */ /* 0x0009e80000100800 */
[----:B------:R-:W4:Y:S04]  /*6d890*/  LDL.LU.64 R248, [R1+0x16c0] ;  /* 0x0016c00001f87983 */ /* 0x000f280000300a00 */
[----:B------:R-:W4:Y:S01]  /*6d8a0*/  LDL.LU.64 R250, [R1+0x16c8] ;  /* 0x0016c80001fa7983 */ /* 0x000f220000300a00 */
[C---:B--2---:R-:W-:Y:S11]  /*6d8b0*/  HMMA.1688.F32.TF32 R8, R4.reuse, R236, R8 ;  /* 0x000000ec0408723c */ /* 0x044ff60000081008 */
[----:B------:R-:W-:Y:S11]  /*6d8c0*/  @!UPT UIADD3 URZ, URZ, URZ, URZ ;  /* 0x0000003f3f3ff290 */ /* 0x000ff6000fffe03f */
[----:B------:R-:W-:Y:S02]  /*6d8d0*/  @!UPT UIADD3 URZ, URZ, URZ, URZ ;  /* 0x0000003f3f3ff290 */ /* 0x000fe4000fffe03f */
[----:B-1----:R-:W-:Y:S01]  /*6d8e0*/  IMAD.MOV.U32 R235, RZ, RZ, R8 ;  /* 0x000000ffffeb7224 */ /* 0x002fe200078e0008 */
[----:B------:R-:W-:Y:S01]  /*6d8f0*/  MOV R247, R10 ;  /* 0x0000000a00f77202 */ /* 0x000fe20000000f00 */
[----:B---3--:R-:W-:Y:S02]  /*6d900*/  IMAD.MOV.U32 R234, RZ, RZ, R9 ;  /* 0x000000ffffea7224 */ /* 0x008fe400078e0009 */
[----:B------:R-:W-:Y:S01]  /*6d910*/  IMAD.MOV.U32 R246, RZ, RZ, R11 ;  /* 0x000000fffff67224 */ /* 0x000fe200078e000b */
[----:B------:R-:W2:Y:S04]  /*6d920*/  LDL.LU.64 R8, [R1+0x16b0] ;  /* 0x0016b00001087983 */ /* 0x000ea80000300a00 */
[----:B------:R-:W2:Y:S01]  /*6d930*/  LDL.LU.64 R10, [R1+0x16b8] ;  /* 0x0016b800010a7983 */ /* 0x000ea20000300a00 */
[----:B------:R-:W-:Y:S03]  /*6d940*/  HMMA.1688.F32.TF32 R100, R4, R124, R100 ;  /* 0x0000007c0464723c */ /* 0x000fe60000081064 */
[----:B------:R-:W3:Y:S01]  /*6d950*/  LDL.LU.64 R204, [R1+0x1690] ;  /* 0x0016900001cc7983 */ /* 0x000ee20000300a00 */
[----:B------:R-:W-:-:S03]  /*6d960*/  MOV R72, R19 ;  /* 0x0000001300487202 */ /* 0x000fc60000000f00 */
[----:B------:R-:W3:Y:S01]  /*6d970*/  LDL.LU.64 R206, [R1+0x1698] ;  /* 0x0016980001ce7983 */ /* 0x000ee20000300a00 */
[----:B------:R-:W-:-:S03]  /*6d980*/  IMAD.MOV.U32 R73, RZ, RZ, R18 ;  /* 0x000000ffff497224 */ /* 0x000fc600078e0012 */
[----:B------:R-:W3:Y:S04]  /*6d990*/  LDL.LU.64 R80, [R1+0x1680] ;  /* 0x0016800001507983 */ /* 0x000ee80000300a00 */
[----:B------:R-:W3:Y:S09]  /*6d9a0*/  LDL.LU.64 R82, [R1+0x1688] ;  /* 0x0016880001527983 */ /* 0x000ef20000300a00 */
[----:B------:R-:W-:Y:S01]  /*6d9b0*/  MOV R110, R100 ;  /* 0x00000064006e7202 */ /* 0x000fe20000000f00 */
[----:B------:R-:W-:Y:S01]  /*6d9c0*/  IMAD.MOV.U32 R111, RZ, RZ, R101 ;  /* 0x000000ffff6f7224 */ /* 0x000fe200078e0065 */
[----:B------:R-:W-:Y:S01]  /*6d9d0*/  MOV R101, R16 ;  /* 0x0000001000657202 */ /* 0x000fe20000000f00 */
[----:B------:R-:W-:-:S02]  /*6d9e0*/  IMAD.MOV.U32 R100, RZ, RZ, R17 ;  /* 0x000000ffff647224 */ /* 0x000fc400078e0011 */
[----:B------:R-:W3:Y:S04]  /*6d9f0*/  LDL.LU.64 R16, [R1+0x1670] ;  /* 0x0016700001107983 */ /* 0x000ee80000300a00 */
[----:B------:R-:W3:Y:S04]  /*6da00*/  LDL.LU.64 R18, [R1+0x1678] ;  /* 0x0016780001127983 */ /* 0x000ee80000300a00 */
[----:B------:R-:W3:Y:S04]  /*6da10*/  LDL.LU.64 R12, [R1+0x1660] ;  /* 0x00166000010c7983 */ /* 0x000ee80000300a00 */
[----:B------:R-:W3:Y:S04]  /*6da20*/  LDL.LU.64 R14, [R1+0x1668] ;  /* 0x00166800010e7983 */ /* 0x000ee80000300a00 */
[----:B------:R-:W-:Y:S04]  /*6da30*/  STL [R1+0x77b4], R234 ;  /* 0x0077b4ea01007387 */ /* 0x000fe80000100800 */
[----:B------:R-:W-:Y:S01]  /*6da40*/  STL [R1+0x77b0], R235 ;  /* 0x0077b0eb01007387 */ /* 0x000fe20000100800 */
[C---:B----4-:R-:W-:Y:S11]  /*6da50*/  HMMA.1688.F32.TF32 R248, R4.reuse, R240, R248 ;  /* 0x000000f004f8723c */ /* 0x050ff600000810f8 */
[----:B------:R-:W-:Y:S11]  /*6da60*/  @!UPT UIADD3 URZ, URZ, URZ, URZ ;  /* 0x0000003f3f3ff290 */ /* 0x000ff6000fffe03f */
[----:B------:R-:W-:Y:S02]  /*6da70*/  @!UPT UIADD3 URZ, URZ, URZ, URZ ;  /* 0x0000003f3f3ff290 */ /* 0x000fe4000fffe03f */
[----:B------:R-:W-:Y:S01]  /*6da80*/  IMAD.MOV.U32 R230, RZ, RZ, R251 ;  /* 0x000000ffffe67224 */ /* 0x000fe200078e00fb */
[----:B------:R-:W-:Y:S01]  /*6da90*/  MOV R242, R249 ;  /* 0x000000f900f27202 */ /* 0x000fe20000000f00 */
[----:B------:R-:W-:Y:S01]  /*6daa0*/  IMAD.MOV.U32 R243, RZ, RZ, R248 ;  /* 0x000000fffff37224 */ /* 0x000fe200078e00f8 */
[----:B------:R-:W4:Y:S04]  /*6dab0*/  LDL.LU R251, [R1+0x7b88] ;  /* 0x007b880001fb7983 */ /* 0x000f280000300800 */
[----:B------:R-:W3:Y:S01]  /*6dac0*/  LDL.LU.64 R248, [R1+0x7b80] ;  /* 0x007b800001f87983 */ /* 0x000ee20000300a00 */
[----:B--2---:R-:W-:Y:S03]  /*6dad0*/  HMMA.1688.F32.TF32 R4, R4, R244, R8 ;  /* 0x000000f40404723c */ /* 0x004fe60000081008 */
[----:B------:R-:W3:Y:S04]  /*6dae0*/  LDL.LU.64 R10, [R1+0x7b78] ;  /* 0x007b7800010a7983 */ /* 0x000ee80000300a00 */
[----:B------:R-:W3:Y:S11]  /*6daf0*/  LDL.LU.64 R8, [R1+0x7b70] ;  /* 0x007b700001087983 */ /* 0x000ef60000300a00 */
[----:B------:R-:W-:Y:S06]  /*6db00*/  @!UPT UIADD3 URZ, URZ, URZ, URZ ;  /* 0x0000003f3f3ff290 */ /* 0x000fec000fffe03f */
[----:B------:R-:W-:Y:S01]  /*6db10*/  MOV R226, R4 ;  /* 0x0000000400e27202 */ /* 0x000fe20000000f00 */
[----:B------:R-:W-:Y:S01]  /*6db20*/  IMAD.MOV.U32 R227, RZ, RZ, R5 ;  /* 0x000000ffffe37224 */ /* 0x000fe200078e0005 */
[----:B------:R-:W-:Y:S01]  /*6db30*/  MOV R223, R7 ;  /* 0x0000000700df7202 */ /* 0x000fe20000000f00 */
[----:B------:R-:W-:Y:S01]  /*6db40*/  IMAD.MOV.U32 R222, RZ, RZ, R6 ;  /* 0x000000ffffde7224 */ /* 0x000fe200078e0006 */
[----:B------:R-:W2:Y:S04]  /*6db50*/  LDL.LU.64 R4, [R1+0x16a0] ;  /* 0x0016a00001047983 */ /* 0x000ea80000300a00 */
[----:B------:R-:W2:Y:S01]  /*6db60*/  LDL.LU.64 R6, [R1+0x16a8] ;  /* 0x0016a80001067983 */ /* 0x000ea20000300a00 */
[----:B------:R-:W-:Y:S02]  /*6db70*/  IMAD.MOV.U32 R208, RZ, RZ, R2 ;  /* 0x000000ffffd07224 */ /* 0x000fe400078e0002 */
[----:B------:R-:W-:Y:S01]  /*6db80*/  IMAD.MOV.U32 R209, RZ, RZ, R0 ;  /* 0x000000ffffd17224 */ /* 0x000fe200078e0000 */
[----:B------:R-:W-:Y:S01]  /*6db90*/  MOV R115, R103 ;  /* 0x0000006700737202 */ /* 0x000fe20000000f00 */
[----:B------:R-:W-:Y:S01]  /*6dba0*/  IMAD.MOV.U32 R114, RZ, RZ, R102 ;  /* 0x000000ffff727224 */ /* 0x000fe200078e0066 */
[C---:B---3--:R-:W-:Y:S08]  /*6dbb0*/  HMMA.1688.F32.TF32 R72, R8.reuse, R72, R80 ;  /* 0x000000480848723c */ /* 0x048ff00000081050 */
[C---:B------:R-:W-:Y:S08]  /*6dbc0*/  HMMA.1688.F32.TF32 R16, R8.reuse, R248, R16 ;  /* 0x000000f80810723c */ /* 0x040ff00000081010 */
[C---:B--2---:R-:W-:Y:S08]  /*6dbd0*/  HMMA.1688.F32.TF32 R208, R8.reuse, R208, R4 ;  /* 0x000000d008d0723c */ /* 0x044ff00000081004 */
[C---:B------:R-:W-:Y:S11]  /*6dbe0*/  HMMA.1688.F32.TF32 R4, R8.reuse, R100, R204 ;  /* 0x000000640804723c */ /* 0x040ff600000810cc */
[----:B------:R-:W-:Y:S04]  /*6dbf0*/  @!UPT UIADD3 URZ, URZ, URZ, URZ ;  /* 0x0000003f3f3ff290 */ /* 0x000fe8000fffe03f */
[----:B------:R1:W-:Y:S04]  /*6dc00*/  STL.64 [R1+0xa90], R208 ;  /* 0x000a90d001007387 */ /* 0x0003e80000100a00 */
[----:B------:R-:W-:Y:S04]  /*6dc10*/  STL.64 [R1+0xa98], R210 ;  /* 0x000a98d201007387 */ /* 0x000fe80000100a00 */
[----:B------:R-:W-:Y:S04]  /*6dc20*/  STL.64 [R1+0xa70], R4 ;  /* 0x000a700401007387 */ /* 0x000fe80000100a00 */
[----:B------:R2:W-:Y:S04]  /*6dc30*/  STL.64 [R1+0xa78], R6 ;  /* 0x000a780601007387 */ /* 0x0005e80000100a00 */
[----:B------:R3:W-:Y:S04]  /*6dc40*/  STL.64 [R1+0xa60], R72 ;  /* 0x000a604801007387 */ /* 0x0007e80000100a00 */
[----:B------:R3:W-:Y:S04]  /*6dc50*/  STL.64 [R1+0xa68], R74 ;  /* 0x000a684a01007387 */ /* 0x0007e80000100a00 */
[----:B-1----:R-:W4:Y:S01]  /*6dc60*/  LDL.LU.64 R208, [R1+0x1650] ;  /* 0x0016500001d07983 */ /* 0x002f220000300a00 */
[C---:B--2---:R-:W-:Y:S03]  /*6dc70*/  HMMA.1688.F32.TF32 R4, R8.reuse, R20, R12 ;  /* 0x000000140804723c */ /* 0x044fe6000008100c */
[----:B------:R1:W-:Y:S04]  /*6dc80*/  STL.64 [R1+0xa50], R16 ;  /* 0x000a501001007387 */ /* 0x0003e80000100a00 */
[----:B------:R2:W-:Y:S04]  /*6dc90*/  STL.64 [R1+0xa58], R18 ;  /* 0x000a581201007387 */ /* 0x0005e80000100a00 */
[----:B------:R-:W4:Y:S11]  /*6dca0*/  LDL.LU.64 R210, [R1+0x1658] ;  /* 0x0016580001d27983 */ /* 0x000f360000300a00 */
[----:B------:R-:W-:Y:S01]  /*6dcb0*/  @!UPT UIADD3 URZ, URZ, URZ, URZ ;  /* 0x0000003f3f3ff290 */ /* 0x000fe2000fffe03f */
[----:B------:R1:W-:Y:S04]  /*6dcc0*/  STL.64 [R1+0xa40], R4 ;  /* 0x000a400401007387 */ /* 0x0003e80000100a00 */
[----:B------:R1:W-:Y:S04]  /*6dcd0*/  STL.64 [R1+0xa48], R6 ;  /* 0x000a480601007387 */ /* 0x0003e80000100a00 */
[----:B------:R-:W4:Y:S04]  /*6dce0*/  LDL.LU.64 R204, [R1+0x1640] ;  /* 0x0016400001cc7983 */ /* 0x000f280000300a00 */
[----:B------:R-:W4:Y:S04]  /*6dcf0*/  LDL.LU.64 R206, [R1+0x1648] ;  /* 0x0016480001ce7983 */ /* 0x000f280000300a00 */
[----:B------:R-:W4:Y:S04]  /*6dd00*/  LDL.LU.64 R100, [R1+0x1630] ;  /* 0x0016300001647983 */ /* 0x000f280000300a00 */
[----:B------:R-:W4:Y:S04]  /*6dd10*/  LDL.LU.64 R102, [R1+0x1638] ;  /* 0x0016380001667983 */ /* 0x000f280000300a00 */
[----:B------:R-:W4:Y:S04]  /*6dd20*/  LDL.LU.64 R80, [R1+0x1620] ;  /* 0x0016200001507983 */ /* 0x000f280000300a00 */
[----:B------:R-:W4:Y:S04]  /*6dd30*/  LDL.LU.64 R82, [R1+0x1628] ;  /* 0x0016280001527983 */ /* 0x000f280000300a00 */
[----:B---3--:R-:W3:Y:S04]  /*6dd40*/  LDL.LU.64 R72, [R1+0x1610] ;  /* 0x0016100001487983 */ /* 0x008ee80000300a00 */
[----:B------:R-:W3:Y:S04]  /*6dd50*/  LDL.LU.64 R74, [R1+0x1618] ;  /* 0x00161800014a7983 */ /* 0x000ee80000300a00 */
[----:B-1----:R-:W3:Y:S04]  /*6dd60*/  LDL.LU.64 R16, [R1+0x1600] ;  /* 0x0016000001107983 */ /* 0x002ee80000300a00 */
[----:B--2---:R-:W2:Y:S04]  /*6dd70*/  LDL.LU.64 R18, [R1+0x1608] ;  /* 0x0016080001127983 */ /* 0x004ea80000300a00 */
[----:B------:R-:W2:Y:S04]  /*6dd80*/  LDL.LU.64 R12, [R1+0x15f0] ;  /* 0x0015f000010c7983 */ /* 0x000ea80000300a00 */
[----:B------:R-:W2:Y:S04]  /*6dd90*/  LDL.LU.64 R14, [R1+0x15f8] ;  /* 0x0015f800010e7983 */ /* 0x000ea80000300a00 */
[----:B------:R-:W2:Y:S04]  /*6dda0*/  LDL.LU.64 R4, [R1+0x15e0] ;  /* 0x0015e00001047983 */ /* 0x000ea80000300a00 */
[----:B------:R-:W2:Y:S04]  /*6ddb0*/  LDL.LU.64 R6, [R1+0x15e8] ;  /* 0x0015e80001067983 */ /* 0x000ea80000300a00 */
[----:B------:R-:W-:Y:S04]  /*6ddc0*/  STL.64 [R1+0x7b10], R22 ;  /* 0x007b101601007387 */ /* 0x000fe80000100a00 */
[----:B------:R4:W-:Y:S04]  /*6ddd0*/  STL.64 [R1+0x7b08], R20 ;  /* 0x007b081401007387 */ /* 0x0009e80000100a00 */
[----:B------:R-:W-:Y:S04]  /*6dde0*/  STL.64 [R1+0x7b00], R26 ;  /* 0x007b001a01007387 */ /* 0x000fe80000100a00 */
[----:B------:R-:W-:Y:S01]  /*6ddf0*/  STL.64 [R1+0x7af8], R24 ;  /* 0x007af81801007387 */ /* 0x000fe20000100a00 */
[C---:B----4-:R-:W-:Y:S11]  /*6de00*/  HMMA.1688.F32.TF32 R20, R8.reuse, R24, R208 ;  /* 0x000000180814723c */ /* 0x050ff600000810d0 */
[----:B------:R-:W-:Y:S11]  /*6de10*/  @!UPT UIADD3 URZ, URZ, URZ, URZ ;  /* 0x0000003f3f3ff290 */ /* 0x000ff6000fffe03f */
[----:B------:R-:W-:Y:S01]  /*6de20*/  @!UPT UIADD3 URZ, URZ, URZ, URZ ;  /* 0x0000003f3f3ff290 */ /* 0x000fe2000fffe03f */
[----:B------:R-:W-:Y:S04]  /*6de30*/  STL.64 [R1+0xa30], R20 ;  /* 0x000a301401007387 */ /* 0x000fe80000100a00 */
[----:B------:R1:W-:Y:S02]  /*6de40*/  STL.64 [R1+0xa38], R22 ;  /* 0x000a381601007387 */ /* 0x0003e40000100a00 */
[C---:B-1----:R-:W-:Y:S02]  /*6de50*/  HMMA.1688.F32.TF32 R20, R8.reuse, R28, R204 ;  /* 0x0000001c0814723c */ /* 0x042fe400000810cc */
[----:B------:R-:W-:Y:S04]  /*6de60*/  STL.64 [R1+0x7af0], R30 ;  /* 0x007af01e01007387 */ /* 0x000fe80000100a00 */
[----:B------:R-:W-:Y:S11]  /*6de70*/  STL.64 [R1+0x7ae8], R28 ;  /* 0x007ae81c01007387 */ /* 0x000ff60000100a00 */
[----:B------:R-:W-:Y:S06]  /*6de80*/  @!UPT UIADD3 URZ, URZ, URZ, URZ ;  /* 0x0000003f3f3ff290 */ /* 0x000fec000fffe03f */
        /* <DEDUP_REMOVED lines=10> */
[----:B------:R-:W-:Y:S02]  /*6df30*/  STL.64 [R1+0x7ac8], R36 ;  /* 0x007ac82401007387 */ /* 0x000fe40000100a00 */
[C---:B---3--:R-:W-:Y:S11]  /*6df40*/  HMMA.1688.F32.TF32 R24, R8.reuse, R40, R72 ;  /* 0x000000280818723c */ /* 0x048ff60000081048 */
[----:B------:R-:W-:Y:S04]  /*6df50*/  @!UPT UIADD3 URZ, URZ, URZ, URZ ;  /* 0x0000003f3f3ff290 */ /* 0x000fe8000fffe03f */
[----:B------:R-:W-:Y:S04]  /*6df60*/  STL.64 [R1+0x9f0], R20 ;  /* 0x0009f01401007387 */ /* 0x000fe80000100a00 */
[----:B------:R1:W-:Y:S01]  /*6df70*/  STL.64 [R1+0x9f8], R22 ;  /* 0x0009f81601007387 */ /* 0x0003e20000100a00 */
[C---:B--2---:R-:W-:Y:S08]  /*6df80*/  HMMA.1688.F32.TF32 R4, R8.reuse, R52, R4 ;  /* 0x000000340804723c */ /* 0x044ff00000081004 */
[C---:B-1----:R-:W-:Y:S08]  /*6df90*/  HMMA.1688.F32.TF32 R20, R8.reuse, R44, R16 ;  /* 0x0000002c0814723c */ /* 0x042ff00000081010 */
[C---:B------:R-:W-:Y:S01]  /*6dfa0*/  HMMA.1688.F32.TF32 R16, R8.reuse, R48, R12 ;  /* 0x000000300810723c */ /* 0x040fe2000008100c */
[----:B------:R-:W-:Y:S04]  /*6dfb0*/  STL.64 [R1+0x9e0], R24 ;  /* 0x0009e01801007387 */ /* 0x000fe80000100a00 */
[----:B------:R-:W-:Y:S10]  /*6dfc0*/  STL.64 [R1+0x9e8], R26 ;  /* 0x0009e81a01007387 */ /* 0x000ff40000100a00 */
[----:B------:R-:W-:Y:S04]  /*6dfd0*/  STL.64 [R1+0x9d0], R20 ;  /* 0x0009d01401007387 */ /* 0x000fe80000100a00 */
[----:B------:R-:W-:Y:S04]  /*6dfe0*/  STL.64 [R1+0x9d8], R22 ;  /* 0x0009d81601007387 */ /* 0x000fe80000100a00 */
[----:B------:R-:W2:Y:S04]  /*6dff0*/  LDL.LU.64 R12, [R1+0x15d0] ;  /* 0x0015d000010c7983 */ /* 0x000ea80000300a00 */
[----:B------:R-:W-:Y:S04]  /*6e000*/  STL.64 [R1+0x9b0], R16 ;  /* 0x0009b01001007387 */ /* 0x000fe80000100a00 */
[----:B------:R-:W-:Y:S04]  /*6e010*/  STL.64 [R1+0x9b8], R18 ;  /* 0x0009b81201007387 */ /* 0x000fe80000100a00 */
[----:B------:R-:W2:Y:S04]  /*6e020*/  LDL.LU.64 R14, [R1+0x15d8] ;  /* 0x0015d800010e7983 */ /* 0x000ea80000300a00 */
[----:B------:R1:W-:Y:S04]  /*6e030*/  STL.64 [R1+0x9a0], R4 ;  /* 0x0009a00401007387 */ /* 0x0003e80000100a00 */
[----:B------:R3:W-:Y:S04]  /*6e040*/  STL.64 [R1+0x9a8], R6 ;  /* 0x0009a80601007387 */ /* 0x0007e80000100a00 */
[----:B-1----:R-:W4:Y:S04]  /*6e050*/  LDL.LU.64 R4, [R1+0x15c0] ;  /* 0x0015c00001047983 */ /* 0x002f280000300a00 */
[----:B---3--:R-:W4:Y:S04]  /*6e060*/  LDL.LU.64 R6, [R1+0x15c8] ;  /* 0x0015c80001067983 */ /* 0x008f280000300a00 */
[----:B------:R-:W3:Y:S04]  /*6e070*/  LDL.LU.64 R100, [R1+0x15b0] ;  /* 0x0015b00001647983 */ /* 0x000ee80000300a00 */
        /* <DEDUP_REMOVED lines=20> */
[----:B------:R-:W3:Y:S01]  /*6e1c0*/  LDL.LU.64 R18, [R1+0x1518] ;  /* 0x0015180001127983 */ /* 0x000ee20000300a00 */
[C---:B--2---:R-:W-:Y:S08]  /*6e1d0*/  HMMA.1688.F32.TF32 R12, R8.reuse, R56, R12 ;  /* 0x00000038080c723c */ /* 0x044ff0000008100c */
[C---:B----4-:R-:W-:Y:S08]  /*6e1e0*/  HMMA.1688.F32.TF32 R4, R8.reuse, R60, R4 ;  /* 0x0000003c0804723c */ /* 0x050ff00000081004 */
[C---:B---3--:R-:W-:Y:S08]  /*6e1f0*/  HMMA.1688.F32.TF32 R100, R8.reuse, R64, R100 ;  /* 0x000000400864723c */ /* 0x048ff00000081064 */
[C---:B------:R-:W-:Y:S01]  /*6e200*/  HMMA.1688.F32.TF32 R72, R8.reuse, R68, R72 ;  /* 0x000000440848723c */ /* 0x040fe20000081048 */
[----:B------:R1:W-:Y:S04]  /*6e210*/  STL.64 [R1+0x990], R12 ;  /* 0x0009900c01007387 */ /* 0x0003e80000100a00 */
[----:B------:R2:W-:Y:S04]  /*6e220*/  STL.64 [R1+0x998], R14 ;  /* 0x0009980e01007387 */ /* 0x0005e80000100a00 */
[----:B-1----:R-:W3:Y:S04]  /*6e230*/  LDL.LU.64 R12, [R1+0x1500] ;  /* 0x00150000010c7983 */ /* 0x002ee80000300a00 */
[----:B--2---:R-:W3:Y:S04]  /*6e240*/  LDL.LU.64 R14, [R1+0x1508] ;  /* 0x00150800010e7983 */ /* 0x004ee80000300a00 */
[----:B------:R1:W-:Y:S04]  /*6e250*/  STL.64 [R1+0x980], R4 ;  /* 0x0009800401007387 */ /* 0x0003e80000100a00 */
[----:B------:R2:W-:Y:S04]  /*6e260*/  STL.64 [R1+0x988], R6 ;  /* 0x0009880601007387 */ /* 0x0005e80000100a00 */
[----:B-1----:R-:W4:Y:S04]  /*6e270*/  LDL.LU.64 R4, [R1+0x14f0] ;  /* 0x0014f00001047983 */ /* 0x002f280000300a00 */
[----:B--2---:R-:W4:Y:S04]  /*6e280*/  LDL.LU.64 R6, [R1+0x14f8] ;  /* 0x0014f80001067983 */ /* 0x004f280000300a00 */
[----:B------:R-:W-:Y:S04]  /*6e290*/  STL.64 [R1+0x970], R100 ;  /* 0x0009706401007387 */ /* 0x000fe80000100a00 */
[----:B------:R1:W-:Y:S04]  /*6e2a0*/  STL.64 [R1+0x978], R102 ;  /* 0x0009786601007387 */ /* 0x0003e80000100a00 */
[----:B-1----:R-:W2:Y:S04]  /*6e2b0*/  LDL.LU.64 R102, [R1+0x7b68] ;  /* 0x007b680001667983 */ /* 0x002ea80000300a00 */
[----:B------:R-:W2:Y:S04]  /*6e2c0*/  LDL.LU.64 R100, [R1+0x7b60] ;  /* 0x007b600001647983 */ /* 0x000ea80000300a00 */
[----:B------:R-:W-:Y:S04]  /*6e2d0*/  STL.64 [R1+0x960], R72 ;  /* 0x0009604801007387 */ /* 0x000fe80000100a00 */
[----:B------:R1:W-:Y:S04]  /*6e2e0*/  STL.64 [R1+0x968], R74 ;  /* 0x0009684a01007387 */ /* 0x0003e80000100a00 */
[----:B-1----:R-:W2:Y:S04]  /*6e2f0*/  LDL.LU.64 R74, [R1+0x7b58] ;  /* 0x007b5800014a7983 */ /* 0x002ea80000300a00 */
[----:B------:R-:W2:Y:S02]  /*6e300*/  LDL.LU.64 R72, [R1+0x7b50] ;  /* 0x007b500001487983 */ /* 0x000ea40000300a00 */
[C---:B--2---:R-:W-:Y:S11]  /*6e310*/  HMMA.1688.F32.TF32 R80, R8.reuse, R72, R80 ;  /* 0x000000480850723c */ /* 0x044ff60000081050 */
[----:B------:R-:W-:Y:S11]  /*6e320*/  @!UPT UIADD3 URZ, URZ, URZ, URZ ;  /* 0x0000003f3f3ff290 */ /* 0x000ff6000fffe03f */
[----:B------:R-:W-:Y:S01]  /*6e330*/  @!UPT UIADD3 URZ, URZ, URZ, URZ ;  /* 0x0000003f3f3ff290 */ /* 0x000fe2000fffe03f */
[----:B------:R-:W-:Y:S04]  /*6e340*/  STL.64 [R1+0xc00], R80 ;  /* 0x000c005001007387 */ /* 0x000fe80000100a00 */
[----:B------:R1:W-:Y:S04]  /*6e350*/  STL.64 [R1+0xc08], R82 ;  /* 0x000c085201007387 */ /* 0x0003e80000100a00 */
[----:B-1----:R-:W2:Y:S04]  /*6e360*/  LDL.LU.64 R82, [R1+0x7b48] ;  /* 0x007b480001527983 */ /* 0x002ea80000300a00 */
[----:B------:R-:W2:Y:S01]  /*6e370*/  LDL.LU.64 R80, [R1+0x7b40] ;  /* 0x007b400001507983 */ /* 0x000ea20000300a00 */
[C---:B------:R-:W-:Y:S08]  /*6e380*/  HMMA.1688.F32.TF32 R208, R8.reuse, R76, R208 ;  /* 0x0000004c08d0723c */ /* 0x040ff000000810d0 */
[C---:B------:R-:W-:Y:S08]  /*6e390*/  HMMA.1688.F32.TF32 R36, R8.reuse, R84, R36 ;  /* 0x000000540824723c */ /* 0x040ff00000081024 */
[C---:B------:R-:W-:Y:S08]  /*6e3a0*/  HMMA.1688.F32.TF32 R32, R8.reuse, R88, R32 ;  /* 0x000000580820723c */ /* 0x040ff00000081020 */
[C---:B------:R-:W-:Y:S08]  /*6e3b0*/  HMMA.1688.F32.TF32 R28, R8.reuse, R92, R28 ;  /* 0x0000005c081c723c */ /* 0x040ff0000008101c */
[C---:B------:R-:W-:Y:S08]  /*6e3c0*/  HMMA.1688.F32.TF32 R24, R8.reuse, R96, R24 ;  /* 0x000000600818723c */ /* 0x040ff00000081018 */
[C---:B------:R-:W-:Y:S01]  /*6e3d0*/  HMMA.1688.F32.TF32 R20, R8.reuse, R100, R20 ;  /* 0x000000640814723c */ /* 0x040fe20000081014 */
[----:B------:R-:W-:Y:S07]  /*6e3e0*/  STL.64 [R1+0xc10], R208 ;  /* 0x000c10d001007387 */ /* 0x000fee0000100a00 */
[C---:B------:R-:W-:Y:S01]  /*6e3f0*/  HMMA.1688.F32.TF32 R16, R8.reuse, R104, R16 ;  /* 0x000000680810723c */ /* 0x040fe20000081010 */
[----:B------:R-:W-:Y:S07]  /*6e400*/  STL.64 [R1+0xc18], R210 ;  /* 0x000c18d201007387 */ /* 0x000fee0000100a00 */
[C---:B---3--:R-:W-:Y:S08]  /*6e410*/  HMMA.1688.F32.TF32 R12, R8.reuse, R108, R12 ;  /* 0x0000006c080c723c */ /* 0x048ff0000008100c */
[C---:B----4-:R-:W-:Y:S08]  /*6e420*/  HMMA.1688.F32.TF32 R4, R8.reuse, R112, R4 ;  /* 0x000000700804723c */ /* 0x050ff00000081004 */
[C---:B--2---:R-:W-:Y:S11]  /*6e430*/  HMMA.1688.F32.TF32 R204, R8.reuse, R80, R204 ;  /* 0x0000005008cc723c */ /* 0x044ff600000810cc */
[----:B------:R-:W-:Y:S11]  /*6e440*/  @!UPT UIADD3 URZ, URZ, URZ, URZ ;  /* 0x0000003f3f3ff290 */ /* 0x000ff6000fffe03f */
[----:B------:R-:W-:Y:S01]  /*6e450*/  @!UPT UIADD3 URZ, URZ, URZ, URZ ;  /* 0x0000003f3f3ff290 */ /* 0x000fe2000fffe03f */
        /* <DEDUP_REMOVED lines=42> */
[----:B------:R-:W-:Y:S04]  /*6e700*/  STL.64 [R1+0x7aa0], R114 ;  /* 0x007aa07201007387 */ /* 0x000fe80000100a00 */
[----:B------:R4:W-:Y:S04]  /*6e710*/  STL.64 [R1+0x7a98], R112 ;  /* 0x007a987001007387 */ /* 0x0009e80000100a00 */
[----:B------:R-:W2:Y:S04]  /*6e720*/  LDL.LU.64 R16, [R1+0x1440] ;  /* 0x0014400001107983 */ /* 0x000ea80000300a00 */
[----:B------:R-:W2:Y:S01]  /*6e730*/  LDL.LU.64 R18, [R1+0x1448] ;  /* 0x0014480001127983 */ /* 0x000ea20000300a00 */
[C---:B---3--:R-:W-:Y:S11]  /*6e740*/  HMMA.1688.F32.TF32 R12, R8.reuse, R116, R12 ;  /* 0x00000074080c723c */ /* 0x048ff6000008100c */
[----:B------:R-:W-:Y:S11]  /*6e750*/  @!UPT UIADD3 URZ, URZ, URZ, URZ ;  /* 0x0000003f3f3ff290 */ /* 0x000ff6000fffe03f */
[----:B------:R-:W-:Y:S01]  /*6e760*/  @!UPT UIADD3 URZ, URZ, URZ, URZ ;  /* 0x0000003f3f3ff290 */ /* 0x000fe2000fffe03f */
[----:B------:R1:W-:Y:S04]  /*6e770*/  STL.64 [R1+0xcb0], R12 ;  /* 0x000cb00c01007387 */ /* 0x0003e80000100a00 */
[----:B------:R3:W-:Y:S01]  /*6e780*/  STL.64 [R1+0xcb8], R14 ;  /* 0x000cb80e01007387 */ /* 0x0007e20000100a00 */
[C---:B----4-:R-:W-:Y:S03]  /*6e790*/  HMMA.1688.F32.TF32 R112, R8.reuse, R120, R4 ;  /* 0x000000780870723c */ /* 0x050fe60000081004 */
[----:B-1----:R-:W4:Y:S04]  /*6e7a0*/  LDL.LU.64 R12, [R1+0x1430] ;  /* 0x00143000010c7983 */ /* 0x002f280000300a00 */
[----:B---3--:R-:W4:Y:S04]  /*6e7b0*/  LDL.LU.64 R14, [R1+0x1438] ;  /* 0x00143800010e7983 */ /* 0x008f280000300a00 */
[----:B------:R-:W4:Y:S04]  /*6e7c0*/  LDL.LU.64 R4, [R1+0x1420] ;  /* 0x0014200001047983 */ /* 0x000f280000300a00 */
[----:B------:R-:W4:Y:S08]  /*6e7d0*/  LDL.LU.64 R6, [R1+0x1428] ;  /* 0x0014280001067983 */ /* 0x000f300000300a00 */
[----:B------:R-:W-:Y:S01]  /*6e7e0*/  STL.64 [R1+0xcc0], R112 ;  /* 0x000cc07001007387 */ /* 0x000fe20000100a00 */
[C---:B--2---:R-:W-:Y:S03]  /*6e7f0*/  HMMA.1688.F32.TF32 R108, R8.reuse, R128, R108 ;  /* 0x00000080086c723c */ /* 0x044fe6000008106c */
[----:B------:R1:W-:Y:S05]  /*6e800*/  STL.64 [R1+0xcc8], R114 ;  /* 0x000cc87201007387 */ /* 0x0003ea0000100a00 */
[C---:B------:R-:W-:Y:S08]  /*6e810*/  HMMA.1688.F32.TF32 R104, R8.reuse, R132, R104 ;  /* 0x000000840868723c */ /* 0x040ff00000081068 */
[C---:B-1----:R-:W-:Y:S08]  /*6e820*/  HMMA.1688.F32.TF32 R112, R8.reuse, R124, R204 ;  /* 0x0000007c0870723c */ /* 0x042ff000000810cc */
[C---:B------:R-:W-:Y:S08]  /*6e830*/  HMMA.1688.F32.TF32 R36, R8.reuse, R136, R36 ;  /* 0x000000880824723c */ /* 0x040ff00000081024 */
[C---:B------:R-:W-:Y:S08]  /*6e840*/  HMMA.1688.F32.TF32 R32, R8.reuse, R140, R32 ;  /* 0x0000008c0820723c */ /* 0x040ff00000081020 */
[C---:B------:R-:W-:Y:S08]  /*6e850*/  HMMA.1688.F32.TF32 R28, R8.reuse, R144, R28 ;  /* 0x00000090081c723c */ /* 0x040ff0000008101c */
[C---:B------:R-:W-:Y:S01]  /*6e860*/  HMMA.1688.F32.TF32 R24, R8.reuse, R148, R24 ;  /* 0x000000940818723c */ /* 0x040fe20000081018 */
[----:B------:R-:W-:Y:S07]  /*6e870*/  STL.64 [R1+0xcd0], R112 ;  /* 0x000cd07001007387 */ /* 0x000fee0000100a00 */
[C---:B------:R-:W-:Y:S01]  /*6e880*/  HMMA.1688.F32.TF32 R20, R8.reuse, R152, R20 ;  /* 0x000000980814723c */ /* 0x040fe20000081014 */
[----:B------:R-:W-:Y:S04]  /*6e890*/  STL.64 [R1+0xcd8], R114 ;  /* 0x000cd87201007387 */ /* 0x000fe80000100a00 */
[----:B------:R-:W-:Y:S04]  /*6e8a0*/  STL.64 [R1+0xce0], R108 ;  /* 0x000ce06c01007387 */ /* 0x000fe80000100a00 */
[----:B------:R-:W-:Y:S04]  /*6e8b0*/  STL.64 [R1+0xce8], R110 ;  /* 0x000ce86e01007387 */ /* 0x000fe80000100a00 */
[----:B------:R-:W-:Y:S04]  /*6e8c0*/  STL.64 [R1+0xcf0], R104 ;  /* 0x000cf06801007387 */ /* 0x000fe80000100a00 */
[----:B------:R-:W-:Y:S04]  /*6e8d0*/  STL.64 [R1+0xcf8], R106 ;  /* 0x000cf86a01007387 */ /* 0x000fe80000100a00 */
[----:B------:R1:W-:Y:S04]  /*6e8e0*/  STL.64 [R1+0xd00], R36 ;  /* 0x000d002401007387 */ /* 0x0003e80000100a00 */
[----:B------:R2:W-:Y:S04]  /*6e8f0*/  STL.64 [R1+0xd08], R38 ;  /* 0x000d082601007387 */ /* 0x0005e80000100a00 */
[----:B------:R1:W-:Y:S04]  /*6e900*/  STL.64 [R1+0xd10], R32 ;  /* 0x000d102001007387 */ /* 0x0003e80000100a00 */
[----:B------:R1:W-:Y:S04]  /*6e910*/  STL.64 [R1+0xd18], R34 ;  /* 0x000d182201007387 */ /* 0x0003e80000100a00 */
[----:B------:R-:W-:Y:S04]  /*6e920*/  STL.64 [R1+0xd20], R28 ;  /* 0x000d201c01007387 */ /* 0x000fe80000100a00 */
[----:B------:R-:W-:Y:S04]  /*6e930*/  STL.64 [R1+0xd28], R30 ;  /* 0x000d281e01007387 */ /* 0x000fe80000100a00 */
[----:B-1----:R-:W3:Y:S04]  /*6e940*/  LDL.LU.64 R36, [R1+0x1410] ;  /* 0x0014100001247983 */ /* 0x002ee80000300a00 */
[----:B------:R1:W-:Y:S04]  /*6e950*/  STL.64 [R1+0xd30], R24 ;  /* 0x000d301801007387 */ /* 0x0003e80000100a00 */
[----:B------:R1:W-:Y:S04]  /*6e960*/  STL.64 [R1+0xd38], R26 ;  /* 0x000d381a01007387 */ /* 0x0003e80000100a00 */
[----:B--2---:R-:W3:Y:S01]  /*6e970*/  LDL.LU.64 R38, [R1+0x1418] ;  /* 0x0014180001267983 */ /* 0x004ee20000300a00 */
[C---:B------:R-:W-:Y:S03]  /*6e980*/  HMMA.1688.F32.TF32 R16, R8.reuse, R156, R16 ;  /* 0x0000009c0810723c */ /* 0x040fe60000081010 */
[----:B------:R2:W-:Y:S04]  /*6e990*/  STL.64 [R1+0xd40], R20 ;  /* 0x000d401401007387 */ /* 0x0005e80000100a00 */
[----:B------:R1:W-:Y:S04]  /*6e9a0*/  STL.64 [R1+0xd48], R22 ;  /* 0x000d481601007387 */ /* 0x0003e80000100a00 */
[----:B------:R-:W3:Y:S04]  /*6e9b0*/  LDL.LU.64 R32, [R1+0x1400] ;  /* 0x0014000001207983 */ /* 0x000ee80000300a00 */
[----:B------:R-:W3:Y:S04]  /*6e9c0*/  LDL.LU.64 R34, [R1+0x1408] ;  /* 0x0014080001227983 */ /* 0x000ee80000300a00 */
[----:B-1----:R-:W3:Y:S04]  /*6e9d0*/  LDL.LU.64 R24, [R1+0x13f0] ;  /* 0x0013f00001187983 */ /* 0x002ee80000300a00 */
[----:B------:R1:W-:Y:S04]  /*6e9e0*/  STL.64 [R1+0xd50], R16 ;  /* 0x000d501001007387 */ /* 0x0003e80000100a00 */
[----:B------:R1:W-:Y:S04]  /*6e9f0*/  STL.64 [R1+0xd58], R18 ;  /* 0x000d581201007387 */ /* 0x0003e80000100a00 */
[----:B------:R-:W3:Y:S01]  /*6ea00*/  LDL.LU.64 R26, [R1+0x13f8] ;  /* 0x0013f800011a7983 */ /* 0x000ee20000300a00 */
[C---:B----4-:R-:W-:Y:S08]  /*6ea10*/  HMMA.1688.F32.TF32 R12, R8.reuse, R160, R12 ;  /* 0x000000a0080c723c */ /* 0x050ff0000008100c */
[C---:B------:R-:W-:Y:S11]  /*6ea20*/  HMMA.1688.F32.TF32 R4, R8.reuse, R164, R4 ;  /* 0x000000a40804723c */ /* 0x040ff60000081004 */
[----:B------:R-:W-:Y:S04]  /*6ea30*/  @!UPT UIADD3 URZ, URZ, URZ, URZ ;  /* 0x0000003f3f3ff290 */ /* 0x000fe8000fffe03f */
[----:B------:R4:W-:Y:S04]  /*6ea40*/  STL.64 [R1+0xd60], R12 ;  /* 0x000d600c01007387 */ /* 0x0009e80000100a00 */
[----:B------:R1:W-:Y:S04]  /*6ea50*/  STL.64 [R1+0xd68], R14 ;  /* 0x000d680e01007387 */ /* 0x0003e80000100a00 */
[----:B--2---:R-:W2:Y:S04]  /*6ea60*/  LDL.LU.64 R20, [R1+0x13e0] ;  /* 0x0013e00001147983 */ /* 0x004ea80000300a00 */
[----:B------:R-:W2:Y:S04]  /*6ea70*/  LDL.LU.64 R22, [R1+0x13e8] ;  /* 0x0013e80001167983 */ /* 0x000ea80000300a00 */
[----:B------:R1:W-:Y:S04]  /*6ea80*/  STL.64 [R1+0xd70], R4 ;  /* 0x000d700401007387 */ /* 0x0003e80000100a00 */
[----:B------:R1:W-:Y:S04]  /*6ea90*/  STL.64 [R1+0xd78], R6 ;  /* 0x000d780601007387 */ /* 0x0003e80000100a00 */
[----:B------:R-:W2:Y:S04]  /*6eaa0*/  LDL.LU.64 R28, [R1+0x13d0] ;  /* 0x0013d000011c7983 */ /* 0x000ea80000300a00 */
[----:B------:R-:W2:Y:S04]  /*6eab0*/  LDL.LU.64 R30, [R1+0x13d8] ;  /* 0x0013d800011e7983 */ /* 0x000ea80000300a00 */
[----:B-1----:R-:W2:Y:S04]  /*6eac0*/  LDL.LU.64 R16, [R1+0x13c0] ;  /* 0x0013c00001107983 */ /* 0x002ea80000300a00 */
[----:B------:R-:W2:Y:S04]  /*6ead0*/  LDL.LU.64 R18, [R1+0x13c8] ;  /* 0x0013c80001127983 */ /* 0x000ea80000300a00 */
[----:B----4-:R-:W4:Y:S04]  /*6eae0*/  LDL.LU.64 R12, [R1+0x13b0] ;  /* 0x0013b000010c7983 */ /* 0x010f280000300a00 */
[----:B------:R-:W4:Y:S04]  /*6eaf0*/  LDL.LU.64 R14, [R1+0x13b8] ;  /* 0x0013b800010e7983 */ /* 0x000f280000300a00 */
[----:B------:R-:W4:Y:S04]  /*6eb00*/  LDL.LU.64 R4, [R1+0x13a0] ;  /* 0x0013a00001047983 */ /* 0x000f280000300a00 */
[----:B------:R-:W4:Y:S01]  /*6eb10*/  LDL.LU.64 R6, [R1+0x13a8] ;  /* 0x0013a80001067983 */ /* 0x000f220000300a00 */
[C---:B---3--:R-:W-:Y:S03]  /*6eb20*/  HMMA.1688.F32.TF32 R104, R8.reuse, R168, R36 ;  /* 0x000000a80868723c */ /* 0x048fe60000081024 */
[----:B------:R-:W3:Y:S05]  /*6eb30*/  LDL.LU.64 R36, [R1+0x20] ;  /* 0x0000200001247983 */ /* 0x000eea0000300a00 */
[C---:B------:R-:W-:Y:S11]  /*6eb40*/  HMMA.1688.F32.TF32 R32, R8.reuse, R172, R32 ;  /* 0x000000ac0820723c */ /* 0x040ff60000081020 */
[----:B------:R-:W-:Y:S04]  /*6eb50*/  @!UPT UIADD3 URZ, URZ, URZ, URZ ;  /* 0x0000003f3f3ff290 */ /* 0x000fe8000fffe03f */
[----:B------:R-:W-:Y:S04]  /*6eb60*/  STL.64 [R1+0xd80], R104 ;  /* 0x000d806801007387 */ /* 0x000fe80000100a00 */
[----:B------:R-:W-:Y:S04]  /*6eb70*/  STL.64 [R1+0xd88], R106 ;  /* 0x000d886a01007387 */ /* 0x000fe80000100a00 */
[----:B------:R-:W-:Y:S04]  /*6eb80*/  STL.64 [R1+0x7a90], R174 ;  /* 0x007a90ae01007387 */ /* 0x000fe80000100a00 */
[----:B------:R-:W-:Y:S04]  /*6eb90*/  STL.64 [R1+0xd90], R32 ;  /* 0x000d902001007387 */ /* 0x000fe80000100a00 */
[----:B------:R1:W-:Y:S02]  /*6eba0*/  STL.64 [R1+0xd98], R34 ;  /* 0x000d982201007387 */ /* 0x0003e40000100a00 */
[C---:B-1----:R-:W-:Y:S02]  /*6ebb0*/  HMMA.1688.F32.TF32 R32, R8.reuse, R176, R24 ;  /* 0x000000b00820723c */ /* 0x042fe40000081018 */
[----:B------:R-:W-:Y:S04]  /*6ebc0*/  STL.64 [R1+0x7a88], R172 ;  /* 0x007a88ac01007387 */ /* 0x000fe80000100a00 */
[----:B------:R-:W3:Y:S04]  /*6ebd0*/  LDL.LU.64 R24, [R1+0x10] ;  /* 0x0000100001187983 */ /* 0x000ee80000300a00 */
[----:B------:R-:W-:Y:S11]  /*6ebe0*/  STL.64 [R1+0x7a80], R178 ;  /* 0x007a80b201007387 */ /* 0x000ff60000100a00 */
[----:B------:R-:W-:Y:S02]  /*6ebf0*/  @!UPT UIADD3 URZ, URZ, URZ, URZ ;  /* 0x0000003f3f3ff290 */ /* 0x000fe4000fffe03f */
[----:B------:R-:W-:Y:S04]  /*6ec00*/  STL.64 [R1+0xda0], R32 ;  /* 0x000da02001007387 */ /* 0x000fe80000100a00 */
[----:B------:R2:W-:Y:S04]  /*6ec10*/  STL.64 [R1+0xda8], R34 ;  /* 0x000da82201007387 */ /* 0x0005e80000100a00 */
[----:B------:R-:W-:Y:S01]  /*6ec20*/  STL.64 [R1+0x7a78], R176 ;  /* 0x007a78b001007387 */ /* 0x000fe20000100a00 */
[C---:B--2---:R-:W-:Y:S03]  /*6ec30*/  HMMA.1688.F32.TF32 R32, R8.reuse, R180, R20 ;  /* 0x000000b40820723c */ /* 0x044fe60000081014 */
[----:B------:R-:W2:Y:S05]  /*6ec40*/  LDL.LU.64 R20, [R1] ;  /* 0x0000000001147983 */ /* 0x000eaa0000300a00 */
[C---:B------:R-:W-:Y:S08]  /*6ec50*/  HMMA.1688.F32.TF32 R28, R8.reuse, R184, R28 ;  /* 0x000000b8081c723c */ /* 0x040ff0000008101c */
[C---:B------:R-:W-:Y:S08]  /*6ec60*/  HMMA.1688.F32.TF32 R16, R8.reuse, R188, R16 ;  /* 0x000000bc0810723c */ /* 0x040ff00000081010 */
[C---:B----4-:R-:W-:Y:S01]  /*6ec70*/  HMMA.1688.F32.TF32 R12, R8.reuse, R192, R12 ;  /* 0x000000c0080c723c */ /* 0x050fe2000008100c */
        /* <DEDUP_REMOVED lines=8> */
[----:B------:R-:W2:Y:S04]  /*6ed00*/  LDL.LU.64 R204, [R1+0x1390] ;  /* 0x0013900001cc7983 */ /* 0x000ea80000300a00 */
[----:B------:R1:W-:Y:S04]  /*6ed10*/  STL.64 [R1+0xde0], R12 ;  /* 0x000de00c01007387 */ /* 0x0003e80000100a00 */
[----:B------:R1:W-:Y:S04]  /*6ed20*/  STL.64 [R1+0xde8], R14 ;  /* 0x000de80e01007387 */ /* 0x0003e80000100a00 */
[----:B------:R-:W2:Y:S01]  /*6ed30*/  LDL.LU.64 R206, [R1+0x1398] ;  /* 0x0013980001ce7983 */ /* 0x000ea20000300a00 */
[C---:B------:R-:W-:Y:S11]  /*6ed40*/  HMMA.1688.F32.TF32 R4, R8.reuse, R196, R4 ;  /* 0x000000c40804723c */ /* 0x040ff60000081004 */
[----:B------:R-:W-:Y:S11]  /*6ed50*/  @!UPT UIADD3 URZ, URZ, URZ, URZ ;  /* 0x0000003f3f3ff290 */ /* 0x000ff6000fffe03f */
[----:B------:R-:W-:Y:S01]  /*6ed60*/  @!UPT UIADD3 URZ, URZ, URZ, URZ ;  /* 0x0000003f3f3ff290 */ /* 0x000fe2000fffe03f */
[----:B------:R1:W-:Y:S04]  /*6ed70*/  STL.64 [R1+0xdf0], R4 ;  /* 0x000df00401007387 */ /* 0x0003e80000100a00 */
[----:B------:R1:W-:Y:S04]  /*6ed80*/  STL.64 [R1+0xdf8], R6 ;  /* 0x000df80601007387 */ /* 0x0003e80000100a00 */
[----:B------:R-:W3:Y:S04]  /*6ed90*/  LDL.LU.64 R208, [R1+0x1380] ;  /* 0x0013800001d07983 */ /* 0x000ee80000300a00 */
[----:B------:R-:W3:Y:S04]  /*6eda0*/  LDL.LU.64 R210, [R1+0x1388] ;  /* 0x0013880001d27983 */ /* 0x000ee80000300a00 */
[----:B-1----:R-:W3:Y:S04]  /*6edb0*/  LDL.LU.64 R16, [R1+0x1370] ;  /* 0x0013700001107983 */ /* 0x002ee80000300a00 */
[----:B----4-:R-:W4:Y:S04]  /*6edc0*/  LDL.LU.64 R18, [R1+0x1378] ;  /* 0x0013780001127983 */ /* 0x010f280000300a00 */
        /* <DEDUP_REMOVED lines=20> */
[C---:B--2---:R-:W-:Y:S11]  /*6ef10*/  HMMA.1688.F32.TF32 R204, R8.reuse, R200, R204 ;  /* 0x000000c808cc723c */ /* 0x044ff600000810cc */
[----:B------:R-:W-:Y:S11]  /*6ef20*/  @!UPT UIADD3 URZ, URZ, URZ, URZ ;  /* 0x0000003f3f3ff290 */ /* 0x000ff6000fffe03f */
[----:B------:R-:W-:Y:S01]  /*6ef30*/  @!UPT UIADD3 URZ, URZ, URZ, URZ ;  /* 0x0000003f3f3ff290 */ /* 0x000fe2000fffe03f */
[----:B------:R1:W-:Y:S04]  /*6ef40*/  STL.64 [R1+0xe00], R204 ;  /* 0x000e00cc01007387 */ /* 0x0003e80000100a00 */
[----:B------:R-:W-:Y:S04]  /*6ef50*/  STL.64 [R1+0xe08], R206 ;  /* 0x000e08ce01007387 */ /* 0x000fe80000100a00 */
[----:B-1----:R-:W3:Y:S02]  /*6ef60*/  LDL.LU.64 R204, [R1+0x7b38] ;  /* 0x007b380001cc7983 */ /* 0x002ee40000300a00 */
[C---:B---3--:R-:W-:Y:S11]  /*6ef70*/  HMMA.1688.F32.TF32 R208, R8.reuse, R204, R208 ;  /* 0x000000cc08d0723c */ /* 0x048ff600000810d0 */
[----:B------:R-:W-:Y:S11]  /*6ef80*/  @!UPT UIADD3 URZ, URZ, URZ, URZ ;  /* 0x0000003f3f3ff290 */ /* 0x000ff6000fffe03f */
[----:B------:R-:W-:Y:S01]  /*6ef90*/  @!UPT UIADD3 URZ, URZ, URZ, URZ ;  /* 0x0000003f3f3ff290 */ /* 0x000fe2000fffe03f */
[----:B------:R1:W-:Y:S04]  /*6efa0*/  STL.64 [R1+0xe10], R208 ;  /* 0x000e10d001007387 */ /* 0x0003e80000100a00 */
[----:B------:R-:W-:Y:S04]  /*6efb0*/  STL.64 [R1+0xe18], R210 ;  /* 0x000e18d201007387 */ /* 0x000fe80000100a00 */
[----:B-1----:R-:W4:Y:S01]  /*6efc0*/  LDL.LU.64 R208, [R1+0x7b30] ;  /* 0x007b300001d07983 */ /* 0x002f220000300a00 */
[C---:B------:R-:W-:Y:S08]  /*6efd0*/  HMMA.1688.F32.TF32 R12, R8.reuse, R212, R12 ;  /* 0x000000d4080c723c */ /* 0x040ff0000008100c */
[C---:B------:R-:W-:Y:S08]  /*6efe0*/  HMMA.1688.F32.TF32 R28, R8.reuse, R216, R28 ;  /* 0x000000d8081c723c */ /* 0x040ff0000008101c */
[C---:B------:R-:W-:Y:S08]  /*6eff0*/  HMMA.1688.F32.TF32 R180, R8.reuse, R220, R180 ;  /* 0x000000dc08b4723c */ /* 0x040ff000000810b4 */
[C---:B----4-:R-:W-:Y:S11]  /*6f000*/  HMMA.1688.F32.TF32 R16, R8.reuse, R208, R16 ;  /* 0x000000d00810723c */ /* 0x050ff60000081010 */
[----:B------:R-:W-:Y:S11]  /*6f010*/  @!UPT UIADD3 URZ, URZ, URZ, URZ ;  /* 0x0000003f3f3ff290 */ /* 0x000ff6000fffe03f */
[----:B------:R-:W-:Y:S01]  /*6f020*/  @!UPT UIADD3 URZ, URZ, URZ, URZ ;  /* 0x0000003f3f3ff290 */ /* 0x000fe2000fffe03f */
[----:B------:R1:W-:Y:S04]  /*6f030*/  STL.64 [R1+0xe20], R16 ;  /* 0x000e201001007387 */ /* 0x0003e80000100a00 */
[----:B------:R-:W-:Y:S04]  /*6f040*/  STL.64 [R1+0xe28], R18 ;  /* 0x000e281201007387 */ /* 0x000fe80000100a00 */
[----:B-1----:R-:W2:Y:S04]  /*6f050*/  LDL.LU.64 R16, [R1+0x7b28] ;  /* 0x007b280001107983 */ /* 0x002ea80000300a00 */
[----:B------:R-:W-:Y:S04]  /*6f060*/  STL.64 [R1+0xe30], R12 ;  /* 0x000e300c01007387 */ /* 0x000fe80000100a00 */
[----:B------:R1:W-:Y:S04]  /*6f070*/  STL.64 [R1+0xe38], R14 ;  /* 0x000e380e01007387 */ /* 0x0003e80000100a00 */
[----:B-1----:R-:W3:Y:S04]  /*6f080*/  LDL.LU.64 R14, [R1+0x7b20] ;  /* 0x007b2000010e7983 */ /* 0x002ee80000300a00 */
[----:B------:R-:W3:Y:S04]  /*6f090*/  LDL.LU.64 R12, [R1+0x7b18] ;  /* 0x007b1800010c7983 */ /* 0x000ee80000300a00 */
[----:B------:R1:W-:Y:S04]  /*6f0a0*/  STL.64 [R1+0xe40], R28 ;  /* 0x000e401c01007387 */ /* 0x0003e80000100a00 */
[----:B------:R4:W-:Y:S04]  /*6f0b0*/  STL.64 [R1+0xe48], R30 ;  /* 0x000e481e01007387 */ /* 0x0009e80000100a00 */
[----:B-1----:R-:W2:Y:S04]  /*6f0c0*/  LDL.LU.64 R28, [R1+0x690] ;  /* 0x00069000011c7983 */ /* 0x002ea80000300a00 */
[----:B----4-:R-:W2:Y:S04]  /*6f0d0*/  LDL.LU.64 R30, [R1+0x698] ;  /* 0x00069800011e7983 */ /* 0x010ea80000300a00 */
[----:B------:R-:W-:Y:S04]  /*6f0e0*/  STL.64 [R1+0xe50], R180 ;  /* 0x000e50b401007387 */ /* 0x000fe80000100a00 */
[----:B------:R1:W-:Y:S02]  /*6f0f0*/  STL.64 [R1+0xe58], R182 ;  /* 0x000e58b601007387 */ /* 0x0003e40000100a00 */
[C---:B-1----:R-:W-:Y:S08]  /*6f100*/  HMMA.1688.F32.TF32 R180, R8.reuse, R224, R176 ;  /* 0x000000e008b4723c */ /* 0x042ff000000810b0 */
[C---:B------:R-:W-:Y:S08]  /*6f110*/  HMMA.1688.F32.TF32 R176, R8.reuse, R228, R172 ;  /* 0x000000e408b0723c */ /* 0x040ff000000810ac */
[C---:B------:R-:W-:Y:S07]  /*6f120*/  HMMA.1688.F32.TF32 R172, R8.reuse, R232, R112 ;  /* 0x000000e808ac723c */ /* 0x040fee0000081070 */
[----:B------:R-:W-:Y:S01]  /*6f130*/  STL.64 [R1+0xe60], R180 ;  /* 0x000e60b401007387 */ /* 0x000fe20000100a00 */
[C---:B------:R-:W-:Y:S03]  /*6f140*/  HMMA.1688.F32.TF32 R112, R8.reuse, R236, R4 ;  /* 0x000000ec0870723c */ /* 0x040fe60000081004 */
[----:B------:R-:W-:Y:S04]  /*6f150*/  STL.64 [R1+0xe68], R182 ;  /* 0x000e68b601007387 */ /* 0x000fe80000100a00 */
[----:B------:R-:W-:Y:S04]  /*6f160*/  STL.64 [R1+0xe70], R176 ;  /* 0x000e70b001007387 */ /* 0x000fe80000100a00 */
[----:B------:R-:W-:Y:S04]  /*6f170*/  STL.64 [R1+0xe78], R178 ;  /* 0x000e78b201007387 */ /* 0x000fe80000100a00 */
[----:B------:R-:W3:Y:S04]  /*6f180*/  LDL.LU.64 R4, [R1+0x680] ;  /* 0x0006800001047983 */ /* 0x000ee80000300a00 */
[----:B------:R-:W-:Y:S04]  /*6f190*/  STL.64 [R1+0xe90], R172 ;  /* 0x000e90ac01007387 */ /* 0x000fe80000100a00 */
[----:B------:R-:W-:Y:S04]  /*6f1a0*/  STL.64 [R1+0xe98], R174 ;  /* 0x000e98ae01007387 */ /* 0x000fe80000100a00 */
[----:B------:R-:W3:Y:S01]  /*6f1b0*/  LDL.LU.64 R6, [R1+0x688] ;  /* 0x0006880001067983 */ /* 0x000ee20000300a00 */
[C---:B------:R-:W-:Y:S08]  /*6f1c0*/  HMMA.1688.F32.TF32 R108, R8.reuse, R240, R108 ;  /* 0x000000f0086c723c */ /* 0x040ff0000008106c */
[----:B------:R-:W-:Y:S01]  /*6f1d0*/  HMMA.1688.F32.TF32 R8, R8, R244, R104 ;  /* 0x000000f40808723c */ /* 0x000fe20000081068 */
[----:B------:R-:W-:Y:S01]  /*6f1e0*/  STL.64 [R1+0xeb0], R112 ;  /* 0x000eb07001007387 */ /* 0x000fe20000100a00 */
[----:B------:R-:W-:-:S03]  /*6f1f0*/  IMAD.MOV.U32 R231, RZ, RZ, R250 ;  /* 0x000000ffffe77224 */ /* 0x000fc600078e00fa */
[----:B------:R-:W-:Y:S01]  /*6f200*/  STL.64 [R1+0xeb8], R114 ;  /* 0x000eb87201007387 */ /* 0x000fe20000100a00 */
[----:B------:R-:W-:Y:S02]  /*6f210*/  IMAD.MOV.U32 R250, RZ, RZ, R20 ;  /* 0x000000fffffa7224 */ /* 0x000fe400078e0014 */
[----:B------:R-:W-:-:S07]  /*6f220*/  IMAD.MOV.U32 R0, RZ, RZ, R21 ;  /* 0x000000ffff007224 */ /* 0x000fce00078e0015 */
[----:B------:R-:W-:Y:S04]  /*6f230*/  STL.64 [R1+0xee0], R108 ;  /* 0x000ee06c01007387 */ /* 0x000fe80000100a00 */
[----:B------:R-:W-:Y:S04]  /*6f240*/  STL.64 [R1+0xee8], R110 ;  /* 0x000ee86e01007387 */ /* 0x000fe80000100a00 */
[----:B------:R-:W-:Y:S04]  /*6f250*/  STL.64 [R1+0xed0], R8 ;  /* 0x000ed00801007387 */ /* 0x000fe80000100a00 */
[----:B------:R2:W-:Y:S01]  /*6f260*/  STL.64 [R1+0xed8], R10 ;  /* 0x000ed80a01007387 */ /* 0x0005e20000100a00 */
[C---:B---3--:R-:W-:Y:S03]  /*6f270*/  HMMA.1688.F32.TF32 R4, R12.reuse, R20, R4 ;  /* 0x000000140c04723c */ /* 0x048fe60000081004 */
[----:B------:R-:W3:Y:S04]  /*6f280*/  LDL.LU.64 R20, [R1+0x670] ;  /* 0x0006700001147983 */ /* 0x000ee80000300a00 */
[----:B------:R-:W3:Y:S01]  /*6f290*/  LDL.LU.64 R22, [R1+0x678] ;  /* 0x0006780001167983 */ /* 0x000ee20000300a00 */
[----:B------:R-:W-:Y:S01]  /*6f2a0*/  HMMA.1688.F32.TF32 R32, R12, R36, R32 ;  /* 0x000000240c20723c */ /* 0x000fe20000081020 */
[----:B------:R-:W-:-:S02]  /*6f2b0*/  IMAD.MOV.U32 R18, RZ, RZ, R24 ;  /* 0x000000ffff127224 */ /* 0x000fc400078e0018 */
[----:B------:R-:W-:-:S05]  /*6f2c0*/  IMAD.MOV.U32 R19, RZ, RZ, R25 ;  /* 0x000000ffff137224 */ /* 0x000fca00078e0019 */
[----:B--2---:R-:W-:Y:S01]  /*6f2d0*/  HMMA.1688.F32.TF32 R8, R12, R24, R28 ;  /* 0x000000180c08723c */ /* 0x004fe2000008101c */
[----:B------:R-:W2:Y:S04]  /*6f2e0*/  LDL.LU.64 R24, [R1+0x660] ;  /* 0x0006600001187983 */ /* 0x000ea80000300a00 */
[----:B------:R-:W2:Y:S01]  /*6f2f0*/  LDL.LU.64 R26, [R1+0x668] ;  /* 0x00066800011a7983 */ /* 0x000ea20000300a00 */
[----:B------:R-:W-:-:S03]  /*6f300*/  IMAD.MOV.U32 R2, RZ, RZ, R36 ;  /* 0x000000ffff027224 */ /* 0x000fc600078e0024 */
[----:B------:R-:W4:Y:S01]  /*6f310*/  LDL.LU.64 R28, [R1+0x640] ;  /* 0x00064000011c7983 */ /* 0x000f220000300a00 */
[----:B------:R-:W-:-:S03]  /*6f320*/  IMAD.MOV.U32 R252, RZ, RZ, R37 ;  /* 0x000000fffffc7224 */ /* 0x000fc600078e0025 */
[----:B------:R-:W4:Y:S03]  /*6f330*/  LDL.LU.64 R30, [R1+0x648] ;  /* 0x00064800011e7983 */ /* 0x000f260000300a00 */
[----:B------:R-:W-:Y:S01]  /*6f340*/  MOV R218, R32 ;  /* 0x0000002000da7202 */ /* 0x000fe20000000f00 */
[----:B------:R-:W-:Y:S01]  /*6f350*/  IMAD.MOV.U32 R206, RZ, RZ, R33 ;  /* 0x000000ffffce7224 */ /* 0x000fe200078e0021 */
[----:B------:R-:W-:Y:S01]  /*6f360*/  MOV R210, R35 ;  /* 0x0000002300d27202 */ /* 0x000fe20000000f00 */
[----:B------:R-:W-:Y:S01]  /*6f370*/  IMAD.MOV.U32 R207, RZ, RZ, R34 ;  /* 0x000000ffffcf7224 */ /* 0x000fe200078e0022 */
        /* <DEDUP_REMOVED lines=19> */
[----:B------:R-:W-:Y:S01]  /*6f4b0*/  MOV R211, R4 ;  /* 0x0000000400d37202 */ /* 0x000fe20000000f00 */
[----:B------:R-:W-:Y:S02]  /*6f4c0*/  IMAD.MOV.U32 R219, RZ, RZ, R5 ;  /* 0x000000ffffdb7224 */ /* 0x000fe400078e0005 */
[----:B------:R-:W2:Y:S01]  /*6f4d0*/  LDL.LU.64 R106, [R1+0x5b8] ;  /* 0x0005b800016a7983 */ /* 0x000ea20000300a00 */
[----:B------:R-:W-:Y:S01]  /*6f4e0*/  IMAD.MOV.U32 R214, RZ, RZ, R6 ;  /* 0x000000ffffd67224 */ /* 0x000fe200078e0006 */
[----:B------:R-:W-:-:S02]  /*6f4f0*/  MOV R215, R7 ;  /* 0x0000000700d77202 */ /* 0x000fc40000000f00 */
[----:B------:R-:W2:Y:S04]  /*6f500*/  LDL.LU.64 R8, [R1+0x5a0] ;  /* 0x0005a00001087983 */ /* 0x000ea80000300a00 */
[----:B------:R-:W2:Y:S04]  /*6f510*/  LDL.LU.64 R10, [R1+0x5a8] ;  /* 0x0005a800010a7983 */ /* 0x000ea80000300a00 */
[----:B------:R-:W2:Y:S04]  /*6f520*/  LDL.LU.64 R4, [R1+0x590] ;  /* 0x0005900001047983 */ /* 0x000ea80000300a00 */
[----:B------:R-:W2:Y:S01]  /*6f530*/  LDL.LU.64 R6, [R1+0x598] ;  /* 0x0005980001067983 */ /* 0x000ea20000300a00 */
[C---:B---3--:R-:W-:Y:S11]  /*6f540*/  HMMA.1688.F32.TF32 R20, R12.reuse, R248, R20 ;  /* 0x000000f80c14723c */ /* 0x048ff60000081014 */
[----:B------:R-:W-:Y:S11]  /*6f550*/  @!UPT UIADD3 URZ, URZ, URZ, URZ ;  /* 0x0000003f3f3ff290 */ /* 0x000ff6000fffe03f */
[----:B------:R-:W-:Y:S01]  /*6f560*/  @!UPT UIADD3 URZ, URZ, URZ, URZ ;  /* 0x0000003f3f3ff290 */ /* 0x000fe2000fffe03f */
[----:B------:R-:W-:Y:S04]  /*6f570*/  STL.64 [R1+0x670], R20 ;  /* 0x0006701401007387 */ /* 0x000fe80000100a00 */
[----:B------:R1:W-:Y:S04]  /*6f580*/  STL.64 [R1+0x678], R22 ;  /* 0x0006781601007387 */ /* 0x0003e80000100a00 */
[----:B-1----:R-:W3:Y:S04]  /*6f590*/  LDL.LU.64 R22, [R1+0x7b10] ;  /* 0x007b100001167983 */ /* 0x002ee80000300a00 */
[----:B------:R-:W2:Y:S02]  /*6f5a0*/  LDL.LU.64 R20, [R1+0x7b08] ;  /* 0x007b080001147983 */ /* 0x000ea40000300a00 */
[C---:B--2---:R-:W-:Y:S11]  /*6f5b0*/  HMMA.1688.F32.TF32 R24, R12.reuse, R20, R24 ;  /* 0x000000140c18723c */ /* 0x044ff60000081018 */
[----:B------:R-:W-:Y:S11]  /*6f5c0*/  @!UPT UIADD3 URZ, URZ, URZ, URZ ;  /* 0x0000003f3f3ff290 */ /* 0x000ff6000fffe03f */
[----:B------:R-:W-:Y:S01]  /*6f5d0*/  @!UPT UIADD3 URZ, URZ, URZ, URZ ;  /* 0x0000003f3f3ff290 */ /* 0x000fe2000fffe03f */
[----:B------:R-:W-:Y:S04]  /*6f5e0*/  STL.64 [R1+0x660], R24 ;  /* 0x0006601801007387 */ /* 0x000fe80000100a00 */
[----:B------:R1:W-:Y:S04]  /*6f5f0*/  STL.64 [R1+0x668], R26 ;  /* 0x0006681a01007387 */ /* 0x0003e80000100a00 */
[----:B-1----:R-:W2:Y:S04]  /*6f600*/  LDL.LU.64 R26, [R1+0x7b00] ;  /* 0x007b0000011a7983 */ /* 0x002ea80000300a00 */
[----:B------:R-:W4:Y:S02]  /*6f610*/  LDL.LU.64 R24, [R1+0x7af8] ;  /* 0x007af80001187983 */ /* 0x000f240000300a00 */
[C---:B----4-:R-:W-:Y:S11]  /*6f620*/  HMMA.1688.F32.TF32 R28, R12.reuse, R24, R28 ;  /* 0x000000180c1c723c */ /* 0x050ff6000008101c */
[----:B------:R-:W-:Y:S11]  /*6f630*/  @!UPT UIADD3 URZ, URZ, URZ, URZ ;  /* 0x0000003f3f3ff290 */ /* 0x000ff6000fffe03f */
[----:B------:R-:W-:Y:S01]  /*6f640*/  @!UPT UIADD3 URZ, URZ, URZ, URZ ;  /* 0x0000003f3f3ff290 */ /* 0x000fe2000fffe03f */
[----:B------:R-:W-:Y:S04]  /*6f650*/  STL.64 [R1+0x640], R28 ;  /* 0x0006401c01007387 */ /* 0x000fe80000100a00 */
[----:B------:R1:W-:Y:S04]  /*6f660*/  STL.64 [R1+0x648], R30 ;  /* 0x0006481e01007387 */ /* 0x0003e80000100a00 */
[----:B-1----:R-:W4:Y:S04]  /*6f670*/  LDL.LU.64 R30, [R1+0x7af0] ;  /* 0x007af000011e7983 */ /* 0x002f280000300a00 */
[----:B------:R-:W2:Y:S02]  /*6f680*/  LDL.LU.64 R28, [R1+0x7ae8] ;  /* 0x007ae800011c7983 */ /* 0x000ea40000300a00 */
[C---:B--2---:R-:W-:Y:S11]  /*6f690*/  HMMA.1688.F32.TF32 R32, R12.reuse, R28, R32 ;  /* 0x0000001c0c20723c */ /* 0x044ff60000081020 */
[----:B------:R-:W-:Y:S11]  /*6f6a0*/  @!UPT UIADD3 URZ, URZ, URZ, URZ ;  /* 0x0000003f3f3ff290 */ /* 0x000ff6000fffe03f */
[----:B------:R-:W-:Y:S01]  /*6f6b0*/  @!UPT UIADD3 URZ, URZ, URZ, URZ ;  /* 0x0000003f3f3ff290 */ /* 0x000fe2000fffe03f */
        /* <DEDUP_REMOVED lines=16> */
[C---:B------:R-:W-:Y:S08]  /*6f7c0*/  HMMA.1688.F32.TF32 R8, R12.reuse, R60, R8 ;  /* 0x0000003c0c08723c */ /* 0x040ff00000081008 */
[C---:B------:R-:W-:Y:S08]  /*6f7d0*/  HMMA.1688.F32.TF32 R4, R12.reuse, R64, R4 ;  /* 0x000000400c04723c */ /* 0x040ff00000081004 */
[C---:B--2---:R-:W-:Y:S11]  /*6f7e0*/  HMMA.1688.F32.TF32 R180, R12.reuse, R36, R180 ;  /* 0x000000240cb4723c */ /* 0x044ff600000810b4 */
[----:B------:R-:W-:Y:S11]  /*6f7f0*/  @!UPT UIADD3 URZ, URZ, URZ, URZ ;  /* 0x0000003f3f3ff290 */ /* 0x000ff6000fffe03f */
[----:B------:R-:W-:Y:S01]  /*6f800*/  @!UPT UIADD3 URZ, URZ, URZ, URZ ;  /* 0x0000003f3f3ff290 */ /* 0x000fe2000fffe03f */
        /* <DEDUP_REMOVED lines=17> */
[----:B------:R3:W-:Y:S04]  /*6f920*/  STL.64 [R1+0x5a8], R10 ;  /* 0x0005a80a01007387 */ /* 0x0007e80000100a00 */
[----:B-1----:R-:W4:Y:S04]  /*6f930*/  LDL.LU.64 R172, [R1+0x580] ;  /* 0x0005800001ac7983 */ /* 0x002f280000300a00 */
[----:B--2---:R-:W4:Y:S04]  /*6f940*/  LDL.LU.64 R174, [R1+0x588] ;  /* 0x0005880001ae7983 */ /* 0x004f280000300a00 */
        /* <DEDUP_REMOVED lines=13> */
[----:B---3--:R-:W3:Y:S04]  /*6fa20*/  LDL.LU.64 R10, [R1+0x528] ;  /* 0x00052800010a7983 */ /* 0x008ee80000300a00 */
[----:B-1----:R-:W3:Y:S04]  /*6fa30*/  LDL.LU.64 R4, [R1+0x510] ;  /* 0x0005100001047983 */ /* 0x002ee80000300a00 */
[----:B--2---:R-:W2:Y:S04]  /*6fa40*/  LDL.LU.64 R6, [R1+0x518] ;  /* 0x0005180001067983 */ /* 0x004ea80000300a00 */
        /* <DEDUP_REMOVED lines=18> */
[C---:B------:R-:W-:Y:S08]  /*6fb70*/  HMMA.1688.F32.TF32 R60, R12.reuse, R84, R60 ;  /* 0x000000540c3c723c */ /* 0x040ff0000008103c */
[C---:B------:R-:W-:Y:S07]  /*6fb80*/  HMMA.1688.F32.TF32 R56, R12.reuse, R88, R56 ;  /* 0x000000580c38723c */ /* 0x040fee0000081038 */
[----:B------:R-:W-:Y:S04]  /*6fb90*/  STL.64 [R1+0x560], R64 ;  /* 0x0005604001007387 */ /* 0x000fe80000100a00 */
[----:B------:R1:W-:Y:S01]  /*6fba0*/  STL.64 [R1+0x568], R66 ;  /* 0x0005684201007387 */ /* 0x0003e20000100a00 */
[C---:B---3--:R-:W-:Y:S08]  /*6fbb0*/  HMMA.1688.F32.TF32 R8, R12.reuse, R92, R8 ;  /* 0x0000005c0c08723c */ /* 0x048ff00000081008 */
[C---:B-1----:R-:W-:Y:S01]  /*6fbc0*/  HMMA.1688.F32.TF32 R64, R12.reuse, R80, R104 ;  /* 0x000000500c40723c */ /* 0x042fe20000081068 */
[----:B------:R-:W-:Y:S04]  /*6fbd0*/  STL.64 [R1+0x79e8], R82 ;  /* 0x0079e85201007387 */ /* 0x000fe80000100a00 */
[----:B------:R1:W-:Y:S11]  /*6fbe0*/  STL.64 [R1+0x79e0], R80 ;  /* 0x0079e05001007387 */ /* 0x0003f60000100a00 */
[----:B------:R-:W-:Y:S07]  /*6fbf0*/  @!UPT UIADD3 URZ, URZ, URZ, URZ ;  /* 0x0000003f3f3ff290 */ /* 0x000fee000fffe03f */
[----:B------:R3:W-:Y:S04]  /*6fc00*/  STL.64 [R1+0x550], R64 ;  /* 0x0005504001007387 */ /* 0x0007e80000100a00 */
[----:B------:R2:W-:Y:S04]  /*6fc10*/  STL.64 [R1+0x558], R66 ;  /* 0x0005584201007387 */ /* 0x0005e80000100a00 */
[----:B------:R1:W-:Y:S04]  /*6fc20*/  STL.64 [R1+0x540], R60 ;  /* 0x0005403c01007387 */ /* 0x0003e80000100a00 */
[----:B------:R1:W-:Y:S04]  /*6fc30*/  STL.64 [R1+0x548], R62 ;  /* 0x0005483e01007387 */ /* 0x0003e80000100a00 */
[----:B------:R1:W-:Y:S04]  /*6fc40*/  STL.64 [R1+0x530], R56 ;  /* 0x0005303801007387 */ /* 0x0003e80000100a00 */
[----:B------:R1:W-:Y:S04]  /*6fc50*/  STL.64 [R1+0x538], R58 ;  /* 0x0005383a01007387 */ /* 0x0003e80000100a00 */
[----:B------:R-:W4:Y:S04]  /*6fc60*/  LDL.LU.64 R104, [R1+0x500] ;  /* 0x0005000001687983 */ /* 0x000f280000300a00 */
[----:B------:R1:W-:Y:S04]  /*6fc70*/  STL.64 [R1+0x520], R8 ;  /* 0x0005200801007387 */ /* 0x0003e80000100a00 */
[----:B------:R1:W-:Y:S04]  /*6fc80*/  STL.64 [R1+0x528], R10 ;  /* 0x0005280a01007387 */ /* 0x0003e80000100a00 */
[----:B------:R-:W4:Y:S01]  /*6fc90*/  LDL.LU.64 R106, [R1+0x508] ;  /* 0x00050800016a7983 */ /* 0x000f220000300a00 */
[C---:B--2---:R-:W-:Y:S11]  /*6fca0*/  HMMA.1688.F32.TF32 R4, R12.reuse, R96, R4 ;  /* 0x000000600c04723c */ /* 0x044ff60000081004 */
[----:B------:R-:W-:Y:S11]  /*6fcb0*/  @!UPT UIADD3 URZ, URZ, URZ, URZ ;  /* 0x0000003f3f3ff290 */ /* 0x000ff6000fffe03f */
        /* <DEDUP_REMOVED lines=23> */
[----:B------:R-:W3:Y:S04]  /*6fe30*/  LDL.LU.64 R60, [R1+0x860] ;  /* 0x00086000013c7983 */ /* 0x000ee80000300a00 */
[----:B------:R-:W3:Y:S04]  /*6fe40*/  LDL.LU.64 R62, [R1+0x868] ;  /* 0x00086800013e7983 */ /* 0x000ee80000300a00 */
[----:B------:R-:W3:Y:S04]  /*6fe50*/  LDL.LU.64 R56, [R1+0x850] ;  /* 0x0008500001387983 */ /* 0x000ee80000300a00 */
[----:B------:R-:W3:Y:S04]  /*6fe60*/  LDL.LU.64 R58, [R1+0x858] ;  /* 0x00085800013a7983 */ /* 0x000ee80000300a00 */
[----:B------:R-:W3:Y:S04]  /*6fe70*/  LDL.LU.64 R8, [R1+0x840] ;  /* 0x0008400001087983 */ /* 0x000ee80000300a00 */
[----:B------:R-:W3:Y:S04]  /*6fe80*/  LDL.LU.64 R10, [R1+0x848] ;  /* 0x00084800010a7983 */ /* 0x000ee80000300a00 */
[----:B--2---:R-:W2:Y:S04]  /*6fe90*/  LDL.LU.64 R4, [R1+0x830] ;  /* 0x0008300001047983 */ /* 0x004ea80000300a00 */
[----:B------:R-:W2:Y:S01]  /*6fea0*/  LDL.LU.64 R6, [R1+0x838] ;  /* 0x0008380001067983 */ /* 0x000ea20000300a00 */
        /* <DEDUP_REMOVED lines=21> */
[C---:B------:R-:W-:Y:S03]  /*70000*/  HMMA.1688.F32.TF32 R176, R12.reuse, R116, R176 ;  /* 0x000000740cb0723c */ /* 0x040fe600000810b0 */
[----:B------:R-:W-:Y:S05]  /*70010*/  STL.64 [R1+0x79d8], R118 ;  /* 0x0079d87601007387 */ /* 0x000fea0000100a00 */
[C---:B------:R-:W-:Y:S08]  /*70020*/  HMMA.1688.F32.TF32 R172, R12.reuse, R120, R172 ;  /* 0x000000780cac723c */ /* 0x040ff000000810ac */
[C---:B------:R-:W-:Y:S08]  /*70030*/  HMMA.1688.F32.TF32 R4, R12.reuse, R156, R4 ;  /* 0x0000009c0c04723c */ /* 0x040ff00000081004 */
[C---:B--2---:R-:W-:Y:S11]  /*70040*/  HMMA.1688.F32.TF32 R180, R12.reuse, R112, R180 ;  /* 0x000000700cb4723c */ /* 0x044ff600000810b4 */
[----:B------:R-:W-:Y:S11]  /*70050*/  @!UPT UIADD3 URZ, URZ, URZ, URZ ;  /* 0x0000003f3f3ff290 */ /* 0x000ff6000fffe03f */
[----:B------:R-:W-:Y:S01]  /*70060*/  @!UPT UIADD3 URZ, URZ, URZ, URZ ;  /* 0x0000003f3f3ff290 */ /* 0x000fe2000fffe03f */
[----:B------:R-:W-:Y:S04]  /*70070*/  STL.64 [R1+0x4c0], R180 ;  /* 0x0004c0b401007387 */ /* 0x000fe80000100a00 */
[----:B------:R-:W-:Y:S04]  /*70080*/  STL.64 [R1+0x4c8], R182 ;  /* 0x0004c8b601007387 */ /* 0x000fe80000100a00 */
[----:B------:R1:W-:Y:S02]  /*70090*/  STL.64 [R1+0x79d0], R116 ;  /* 0x0079d07401007387 */ /* 0x0003e40000100a00 */
[C---:B-1----:R-:W-:Y:S08]  /*700a0*/  HMMA.1688.F32.TF32 R116, R12.reuse, R124, R80 ;  /* 0x0000007c0c74723c */ /* 0x042ff00000081050 */
[C---:B------:R-:W-:Y:S08]  /*700b0*/  HMMA.1688.F32.TF32 R80, R12.reuse, R128, R76 ;  /* 0x000000800c50723c */ /* 0x040ff0000008104c */
[C---:B------:R-:W-:Y:S08]  /*700c0*/  HMMA.1688.F32.TF32 R76, R12.reuse, R132, R72 ;  /* 0x000000840c4c723c */ /* 0x040ff00000081048 */
[C---:B------:R-:W-:Y:S08]  /*700d0*/  HMMA.1688.F32.TF32 R72, R12.reuse, R136, R68 ;  /* 0x000000880c48723c */ /* 0x040ff00000081044 */
[C---:B---3--:R-:W-:Y:S08]  /*700e0*/  HMMA.1688.F32.TF32 R68, R12.reuse, R140, R64 ;  /* 0x0000008c0c44723c */ /* 0x048ff00000081040 */
[C---:B------:R-:W-:Y:S01]  /*700f0*/  HMMA.1688.F32.TF32 R64, R12.reuse, R144, R60 ;  /* 0x000000900c40723c */ /* 0x040fe2000008103c */
[----:B------:R-:W-:Y:S07]  /*70100*/  STL.64 [R1+0x4a0], R176 ;  /* 0x0004a0b001007387 */ /* 0x000fee0000100a00 */
        /* <DEDUP_REMOVED lines=51> */
[C---:B---3--:R-:W-:Y:S07]  /*70440*/  HMMA.1688.F32.TF32 R172, R12.reuse, R168, R172 ;  /* 0x000000a80cac723c */ /* 0x048fee00000810ac */
        /* <DEDUP_REMOVED lines=33> */
[C---:B---3--:R-:W-:Y:S08]  /*70660*/  HMMA.1688.F32.TF32 R8, R12.reuse, R212, R8 ;  /* 0x000000d40c08723c */ /* 0x048ff00000081008 */
[C---:B----4-:R-:W-:Y:S08]  /*70670*/  HMMA.1688.F32.TF32 R4, R12.reuse, R216, R4 ;  /* 0x000000d80c04723c */ /* 0x050ff00000081004 */
[----:B--2---:R-:W-:Y:S11]  /*70680*/  HMMA.1688.F32.TF32 R116, R12, R180, R116 ;  /* 0x000000b40c74723c */ /* 0x004ff60000081074 */
        /* <DEDUP_REMOVED lines=12> */
[----:B------:R2:W-:Y:S04]  /*70750*/  STL.64 [R1+0x770], R64 ;  /* 0x0007704001007387 */ /* 0x0005e80000100a00 */
[----:B------:R2:W-:Y:S04]  /*70760*/  STL.64 [R1+0x778], R66 ;  /* 0x0007784201007387 */ /* 0x0005e80000100a00 */
[----:B-1----:R-:W4:Y:S04]  /*70770*/  LDL.LU.64 R72, [R1+0x710] ;  /* 0x0007100001487983 */ /* 0x002f280000300a00 */
[----:B------:R1:W-:Y:S04]  /*70780*/  STL.64 [R1+0x750], R60 ;  /* 0x0007503c01007387 */ /* 0x0003e80000100a00 */
[----:B------:R1:W-:Y:S04]  /*70790*/  STL.64 [R1+0x758], R62 ;  /* 0x0007583e01007387 */ /* 0x0003e80000100a00 */
[----:B--2---:R-:W4:Y:S04]  /*707a0*/  LDL.LU.64 R74, [R1+0x718] ;  /* 0x00071800014a7983 */ /* 0x004f280000300a00 */
[----:B------:R2:W-:Y:S04]  /*707b0*/  STL.64 [R1+0x740], R56 ;  /* 0x0007403801007387 */ /* 0x0005e80000100a00 */
[----:B------:R1:W-:Y:S04]  /*707c0*/  STL.64 [R1+0x748], R58 ;  /* 0x0007483a01007387 */ /* 0x0003e80000100a00 */
[----:B---3--:R-:W3:Y:S04]  /*707d0*/  LDL.LU.64 R68, [R1+0x700] ;  /* 0x0007000001447983 */ /* 0x008ee80000300a00 */
[----:B------:R-:W3:Y:S04]  /*707e0*/  LDL.LU.64 R70, [R1+0x708] ;  /* 0x0007080001467983 */ /* 0x000ee80000300a00 */
[----:B------:R1:W-:Y:S04]  /*707f0*/  STL.64 [R1+0x730], R8 ;  /* 0x0007300801007387 */ /* 0x0003e80000100a00 */
[----:B------:R1:W-:Y:S04]  /*70800*/  STL.64 [R1+0x738], R10 ;  /* 0x0007380a01007387 */ /* 0x0003e80000100a00 */
[----:B------:R-:W3:Y:S04]  /*70810*/  LDL.LU.64 R64, [R1+0x6f0] ;  /* 0x0006f00001407983 */ /* 0x000ee80000300a00 */
[----:B------:R-:W3:Y:S04]  /*70820*/  LDL.LU.64 R66, [R1+0x6f8] ;  /* 0x0006f80001427983 */ /* 0x000ee80000300a00 */
[----:B------:R2:W-:Y:S04]  /*70830*/  STL.64 [R1+0x720], R4 ;  /* 0x0007200401007387 */ /* 0x0005e80000100a00 */
[----:B------:R2:W-:Y:S04]  /*70840*/  STL.64 [R1+0x728], R6 ;  /* 0x0007280601007387 */ /* 0x0005e80000100a00 */
[----:B-1----:R-:W3:Y:S04]  /*70850*/  LDL.LU.64 R60, [R1+0x6e0] ;  /* 0x0006e000013c7983 */ /* 0x002ee80000300a00 */
[----:B------:R-:W3:Y:S04]  /*70860*/  LDL.LU.64 R62, [R1+0x6e8] ;  /* 0x0006e800013e7983 */ /* 0x000ee80000300a00 */
[----:B--2---:R-:W2:Y:S04]  /*70870*/  LDL.LU.64 R56, [R1+0x6d0] ;  /* 0x0006d00001387983 */ /* 0x004ea80000300a00 */
[----:B------:R-:W2:Y:S04]  /*70880*/  LDL.LU.64 R58, [R1+0x6d8] ;  /* 0x0006d800013a7983 */ /* 0x000ea80000300a00 */
[----:B------:R-:W2:Y:S04]  /*70890*/  LDL.LU.64 R8, [R1+0x6c0] ;  /* 0x0006c00001087983 */ /* 0x000ea80000300a00 */
[----:B------:R-:W2:Y:S04]  /*708a0*/  LDL.LU.64 R10, [R1+0x6c8] ;  /* 0x0006c800010a7983 */ /* 0x000ea80000300a00 */
[----:B------:R-:W2:Y:S04]  /*708b0*/  LDL.LU.64 R4, [R1+0x12b0] ;  /* 0x0012b00001047983 */ /* 0x000ea80000300a00 */
[----:B------:R-:W2:Y:S04]  /*708c0*/  LDL.LU.64 R6, [R1+0x12b8] ;  /* 0x0012b80001067983 */ /* 0x000ea80000300a00 */
[----:B------:R-:W-:Y:S04]  /*708d0*/  STL.64 [R1+0x79c8], R218 ;  /* 0x0079c8da01007387 */ /* 0x000fe80000100a00 */
[----:B------:R-:W-:Y:S01]  /*708e0*/  STL.64 [R1+0x79c0], R216 ;  /* 0x0079c0d801007387 */ /* 0x000fe20000100a00 */
[----:B------:R-:W-:-:S03]  /*708f0*/  IMAD.MOV.U32 R116, RZ, RZ, R18 ;  /* 0x000000ffff747224 */ /* 0x000fc600078e0012 */
[----:B------:R-:W-:Y:S04]  /*70900*/  STL.64 [R1+0x79b8], R222 ;  /* 0x0079b8de01007387 */ /* 0x000fe80000100a00 */
[----:B------:R1:W-:Y:S01]  /*70910*/  STL.64 [R1+0x79b0], R220 ;  /* 0x0079b0dc01007387 */ /* 0x0003e20000100a00 */
[----:B------:R-:W-:Y:S01]  /*70920*/  IMAD.MOV.U32 R117, RZ, RZ, R19 ;  /* 0x000000ffff757224 */ /* 0x000fe200078e0013 */
[C---:B----4-:R-:W-:Y:S08]  /*70930*/  HMMA.1688.F32.TF32 R72, R12.reuse, R220, R72 ;  /* 0x000000dc0c48723c */ /* 0x050ff00000081048 */
[C---:B---3--:R-:W-:Y:S08]  /*70940*/  HMMA.1688.F32.TF32 R68, R12.reuse, R224, R68 ;  /* 0x000000e00c44723c */ /* 0x048ff00000081044 */
[C---:B------:R-:W-:Y:S07]  /*70950*/  HMMA.1688.F32.TF32 R64, R12.reuse, R228, R64 ;  /* 0x000000e40c40723c */ /* 0x040fee0000081040 */
[----:B------:R-:W-:Y:S01]  /*70960*/  STL.64 [R1+0x710], R72 ;  /* 0x0007104801007387 */ /* 0x000fe20000100a00 */
[C---:B------:R-:W-:Y:S08]  /*70970*/  HMMA.1688.F32.TF32 R60, R12.reuse, R232, R60 ;  /* 0x000000e80c3c723c */ /* 0x040ff0000008103c */
[C---:B--2---:R-:W-:Y:S01]  /*70980*/  HMMA.1688.F32.TF32 R56, R12.reuse, R236, R56 ;  /* 0x000000ec0c38723c */ /* 0x044fe20000081038 */
[----:B------:R-:W-:Y:S04]  /*70990*/  STL.64 [R1+0x718], R74 ;  /* 0x0007184a01007387 */ /* 0x000fe80000100a00 */
[----:B------:R-:W2:Y:S03]  /*709a0*/  LDL.LU R18, [R1+0x7a64] ;  /* 0x007a640001127983 */ /* 0x000ea60000300800 */
[----:B------:R-:W-:Y:S01]  /*709b0*/  HMMA.1688.F32.TF32 R8, R12, R240, R8 ;  /* 0x000000f00c08723c */ /* 0x000fe20000081008 */
[----:B------:R-:W-:Y:S01]  /*709c0*/  STL.64 [R1+0x700], R68 ;  /* 0x0007004401007387 */ /* 0x000fe20000100a00 */
[----:B-1----:R-:W-:-:S03]  /*709d0*/  MOV R220, R2 ;  /* 0x0000000200dc7202 */ /* 0x002fc60000000f00 */
[----:B------:R-:W-:Y:S04]  /*709e0*/  STL.64 [R1+0x708], R70 ;  /* 0x0007084601007387 */ /* 0x000fe80000100a00 */
[----:B------:R-:W2:Y:S04]  /*709f0*/  LDL.LU R19, [R1+0x7a60] ;  /* 0x007a600001137983 */ /* 0x000ea80000300800 */
[----:B------:R-:W-:Y:S01]  /*70a00*/  STL.64 [R1+0x79a8], R226 ;  /* 0x0079a8e201007387 */ /* 0x000fe20000100a00 */
[----:B------:R-:W-:-:S03]  /*70a10*/  IMAD.MOV.U32 R221, RZ, RZ, R252 ;  /* 0x000000ffffdd7224 */ /* 0x000fc600078e00fc */
[----:B------:R1:W-:Y:S04]  /*70a20*/  STL.64 [R1+0x79a0], R224 ;  /* 0x0079a0e001007387 */ /* 0x0003e80000100a00 */
[----:B------:R-:W3:Y:S04]  /*70a30*/  LDL.LU R2, [R1+0x7a5c] ;  /* 0x007a5c0001027983 */ /* 0x000ee80000300800 */
[----:B------:R-:W-:Y:S04]  /*70a40*/  STL.64 [R1+0x6f0], R64 ;  /* 0x0006f04001007387 */ /* 0x000fe80000100a00 */
[----:B------:R-:W-:Y:S04]  /*70a50*/  STL.64 [R1+0x6f8], R66 ;  /* 0x0006f84201007387 */ /* 0x000fe80000100a00 */
[----:B------:R-:W4:Y:S04]  /*70a60*/  LDL.LU R252, [R1+0x7a58] ;  /* 0x007a580001fc7983 */ /* 0x000f280000300800 */
[----:B------:R-:W-:Y:S04]  /*70a70*/  STL.64 [R1+0x6e0], R60 ;  /* 0x0006e03c01007387 */ /* 0x000fe80000100a00 */
[----:B------:R-:W-:Y:S04]  /*70a80*/  STL.64 [R1+0x6e8], R62 ;  /* 0x0006e83e01007387 */ /* 0x000fe80000100a00 */
[----:B------:R-:W-:Y:S04]  /*70a90*/  STL.64 [R1+0x6d0], R56 ;  /* 0x0006d03801007387 */ /* 0x000fe80000100a00 */
[----:B------:R-:W-:Y:S04]  /*70aa0*/  STL.64 [R1+0x6d8], R58 ;  /* 0x0006d83a01007387 */ /* 0x000fe80000100a00 */
[----:B-1----:R-:W2:Y:S04]  /*70ab0*/  LDL.LU.64 R224, [R1+0x12a0] ;  /* 0x0012a00001e07983 */ /* 0x002ea80000300a00 */
[----:B------:R1:W-:Y:S04]  /*70ac0*/  STL.64 [R1+0x6c0], R8 ;  /* 0x0006c00801007387 */ /* 0x0003e80000100a00 */
[----:B------:R1:W-:Y:S04]  /*70ad0*/  STL.64 [R1+0x6c8], R10 ;  /* 0x0006c80a01007387 */ /* 0x0003e80000100a00 */
[----:B------:R-:W2:Y:S04]  /*70ae0*/  LDL.LU.64 R226, [R1+0x12a8] ;  /* 0x0012a80001e27983 */ /* 0x000ea80000300a00 */
[----:B------:R-:W3:Y:S04]  /*70af0*/  LDL.LU.64 R216, [R1+0x1290] ;  /* 0x0012900001d87983 */ /* 0x000ee80000300a00 */
[----:B------:R-:W3:Y:S04]  /*70b00*/  LDL.LU.64 R218, [R1+0x1298] ;  /* 0x0012980001da7983 */ /* 0x000ee80000300a00 */
        /* <DEDUP_REMOVED lines=13> */
[----:B------:R-:W4:Y:S01]  /*70be0*/  LDL.LU.64 R62, [R1+0x1228] ;  /* 0x00122800013e7983 */ /* 0x000f220000300a00 */
[----:B------:R-:W-:Y:S03]  /*70bf0*/  HMMA.1688.F32.TF32 R12, R12, R244, R4 ;  /* 0x000000f40c0c723c */ /* 0x000fe60000081004 */
[----:B------:R-:W4:Y:S04]  /*70c00*/  LDL.LU.64 R56, [R1+0x1210] ;  /* 0x0012100001387983 */ /* 0x000f280000300a00 */
[----:B------:R-:W4:Y:S04]  /*70c10*/  LDL.LU.64 R58, [R1+0x1218] ;  /* 0x00121800013a7983 */ /* 0x000f280000300a00 */
[----:B------:R-:W4:Y:S04]  /*70c20*/  LDL.LU.64 R4, [R1+0x1170] ;  /* 0x0011700001047983 */ /* 0x000f280000300a00 */
[----:B------:R-:W4:Y:S08]  /*70c30*/  LDL.LU.64 R6, [R1+0x1178] ;  /* 0x0011780001067983 */ /* 0x000f300000300a00 */
[----:B------:R-:W-:Y:S04]  /*70c40*/  STL.64 [R1+0x75e8], R14 ;  /* 0x0075e80e01007387 */ /* 0x000fe80000100a00 */
[----:B------:R1:W-:Y:S02]  /*70c50*/  STL.64 [R1+0x75e0], R12 ;  /* 0x0075e00c01007387 */ /* 0x0003e40000100a00 */
[----:B-1----:R-:W-:Y:S01]  /*70c60*/  IMAD.MOV.U32 R12, RZ, RZ, R250 ;  /* 0x000000ffff0c7224 */ /* 0x002fe200078e00fa */
[----:B------:R-:W-:Y:S01]  /*70c70*/  MOV R13, R0 ;  /* 0x00000000000d7202 */ /* 0x000fe20000000f00 */
[----:B------:R-:W4:Y:S04]  /*70c80*/  LDL.LU R250, [R1+0x7a54] ;  /* 0x007a540001fa7983 */ /* 0x000f280000300800 */
[----:B------:R-:W4:Y:S01]  /*70c90*/  LDL.LU R0, [R1+0x7a50] ;  /* 0x007a500001007983 */ /* 0x000f220000300800 */
[C---:B--2---:R-:W-:Y:S08]  /*70ca0*/  HMMA.1688.F32.TF32 R220, R16.reuse, R220, R224 ;  /* 0x000000dc10dc723c */ /* 0x044ff000000810e0 */
[C---:B---3--:R-:W-:Y:S08]  /*70cb0*/  HMMA.1688.F32.TF32 R216, R16.reuse, R116, R216 ;  /* 0x0000007410d8723c */ /* 0x048ff000000810d8 */
[C---:B----4-:R-:W-:Y:S08]  /*70cc0*/  HMMA.1688.F32.TF32 R116, R16.reuse, R12, R80 ;  /* 0x0000000c1074723c */ /* 0x050ff00000081050 */
[C---:B------:R-:W-:Y:S08]  /*70cd0*/  HMMA.1688.F32.TF32 R80, R16.reuse, R248, R76 ;  /* 0x000000f81050723c */ /* 0x040ff0000008104c */
[C---:B------:R-:W-:Y:S08]  /*70ce0*/  HMMA.1688.F32.TF32 R76, R16.reuse, R20, R72 ;  /* 0x00000014104c723c */ /* 0x040ff00000081048 */
[C---:B------:R-:W-:Y:S01]  /*70cf0*/  HMMA.1688.F32.TF32 R68, R16.reuse, R24, R68 ;  /* 0x000000181044723c */ /* 0x040fe20000081044 */
[----:B------:R-:W-:Y:S04]  /*70d00*/  STL.64 [R1+0x1070], R220 ;  /* 0x001070dc01007387 */ /* 0x000fe80000100a00 */
[----:B------:R-:W-:Y:S04]  /*70d10*/  STL.64 [R1+0x1078], R222 ;  /* 0x001078de01007387 */ /* 0x000fe80000100a00 */
[----:B------:R-:W-:Y:S04]  /*70d20*/  STL.64 [R1+0x1060], R216 ;  /* 0x001060d801007387 */ /* 0x000fe80000100a00 */
[----:B------:R-:W-:Y:S04]  /*70d30*/  STL.64 [R1+0x1068], R218 ;  /* 0x001068da01007387 */ /* 0x000fe80000100a00 */
[----:B------:R-:W-:Y:S04]  /*70d40*/  STL.64 [R1+0x1050], R116 ;  /* 0x0010507401007387 */ /* 0x000fe80000100a00 */
[----:B------:R-:W-:Y:S01]  /*70d50*/  STL.64 [R1+0x1058], R118 ;  /* 0x0010587601007387 */ /* 0x000fe20000100a00 */
[C---:B------:R-:W-:Y:S03]  /*70d60*/  HMMA.1688.F32.TF32 R72, R16.reuse, R28, R8 ;  /* 0x0000001c1048723c */ /* 0x040fe60000081008 */
[----:B------:R-:W-:Y:S04]  /*70d70*/  STL.64 [R1+0x1040], R80 ;  /* 0x0010405001007387 */ /* 0x000fe80000100a00 */
[----:B------:R-:W-:Y:S04]  /*70d80*/  STL.64 [R1+0x1048], R82 ;  /* 0x0010485201007387 */ /* 0x000fe80000100a00 */
[----:B------:R-:W-:Y:S04]  /*70d90*/  STL.64 [R1+0x1030], R76 ;  /* 0x0010304c01007387 */ /* 0x000fe80000100a00 */
[----:B------:R-:W-:Y:S04]  /*70da0*/  STL.64 [R1+0x1038], R78 ;  /* 0x0010384e01007387 */ /* 0x000fe80000100a00 */
[----:B------:R-:W2:Y:S04]  /*70db0*/  LDL R11, [R1+0x1924] ;  /* 0x00192400010b7983 */ /* 0x000ea80000100800 */
[----:B------:R-:W-:Y:S04]  /*70dc0*/  STL.64 [R1+0x1020], R68 ;  /* 0x0010204401007387 */ /* 0x000fe80000100a00 */
[----:B------:R1:W-:Y:S02]  /*70dd0*/  STL.64 [R1+0x1028], R70 ;  /* 0x0010284601007387 */ /* 0x0003e40000100a00 */
[C---:B-1----:R-:W-:Y:S08]  /*70de0*/  HMMA.1688.F32.TF32 R68, R16.reuse, R32, R64 ;  /* 0x000000201044723c */ /* 0x042ff00000081040 */
        /* <DEDUP_REMOVED lines=8> */
[----:B------:R-:W-:Y:S04]  /*70e70*/  STL.64 [R1+0xff8], R66 ;  /* 0x000ff84201007387 */ /* 0x000fe80000100a00 */
[----:B------:R-:W3:Y:S04]  /*70e80*/  LDL.LU.64 R4, [R1+0x1160] ;  /* 0x0011600001047983 */ /* 0x000ee80000300a00 */
[----:B------:R-:W-:Y:S04]  /*70e90*/  STL.64 [R1+0xfe0], R60 ;  /* 0x000fe03c01007387 */ /* 0x000fe80000100a00 */
[----:B------:R-:W-:Y:S04]  /*70ea0*/  STL.64 [R1+0xfe8], R62 ;  /* 0x000fe83e01007387 */ /* 0x000fe80000100a00 */
[----:B------:R-:W3:Y:S04]  /*70eb0*/  LDL.LU.64 R6, [R1+0x1168] ;  /* 0x0011680001067983 */ /* 0x000ee80000300a00 */
[----:B------:R1:W-:Y:S04]  /*70ec0*/  STL.64 [R1+0xfd0], R56 ;  /* 0x000fd03801007387 */ /* 0x0003e80000100a00 */
[----:B------:R4:W-:Y:S04]  /*70ed0*/  STL.64 [R1+0xfd8], R58 ;  /* 0x000fd83a01007387 */ /* 0x0009e80000100a00 */
[----:B-1----:R-:W2:Y:S04]  /*70ee0*/  LDL.LU.64 R56, [R1+0x1150] ;  /* 0x0011500001387983 */ /* 0x002ea80000300a00 */
[----:B----4-:R-:W2:Y:S04]  /*70ef0*/  LDL.LU.64 R58, [R1+0x1158] ;  /* 0x00115800013a7983 */ /* 0x010ea80000300a00 */
        /* <DEDUP_REMOVED lines=20> */
[C---:B---3--:R-:W-:Y:S08]  /*71040*/  HMMA.1688.F32.TF32 R4, R16.reuse, R48, R4 ;  /* 0x000000301004723c */ /* 0x048ff00000081004 */
[C---:B--2---:R-:W-:Y:S11]  /*71050*/  HMMA.1688.F32.TF32 R56, R16.reuse, R52, R56 ;  /* 0x000000341038723c */ /* 0x044ff60000081038 */
[----:B------:R-:W-:Y:S04]  /*71060*/  @!UPT UIADD3 URZ, URZ, URZ, URZ ;  /* 0x0000003f3f3ff290 */ /* 0x000fe8000fffe03f */
[----:B------:R1:W-:Y:S04]  /*71070*/  STL.64 [R1+0xfc0], R4 ;  /* 0x000fc00401007387 */ /* 0x0003e80000100a00 */
[----:B------:R2:W-:Y:S04]  /*71080*/  STL.64 [R1+0xfc8], R6 ;  /* 0x000fc80601007387 */ /* 0x0005e80000100a00 */
[----:B-1----:R-:W3:Y:S04]  /*71090*/  LDL.LU.64 R4, [R1+0xbe0] ;  /* 0x000be00001047983 */ /* 0x002ee80000300a00 */
[----:B--2---:R-:W3:Y:S04]  /*710a0*/  LDL.LU.64 R6, [R1+0xbe8] ;  /* 0x000be80001067983 */ /* 0x004ee80000300a00 */
        /* <DEDUP_REMOVED lines=38> */
[----:B------:R-:W2:Y:S04]  /*71310*/  LDL.LU.64 R76, [R1+0x79f0] ;  /* 0x0079f000014c7983 */ /* 0x000ea80000300a00 */
[----:B------:R1:W-:Y:S04]  /*71320*/  STL.64 [R1+0x78e8], R74 ;  /* 0x0078e84a01007387 */ /* 0x0003e80000100a00 */
[----:B------:R-:W3:Y:S04]  /*71330*/  LDL.LU.64 R72, [R1+0x10b0] ;  /* 0x0010b00001487983 */ /* 0x000ee80000300a00 */
[----:B-1----:R-:W3:Y:S01]  /*71340*/  LDL.LU.64 R74, [R1+0x10b8] ;  /* 0x0010b800014a7983 */ /* 0x002ee20000300a00 */
        /* <DEDUP_REMOVED lines=8> */
[C---:B---3--:R-:W-:Y:S08]  /*713d0*/  HMMA.1688.F32.TF32 R4, R16.reuse, R100, R4 ;  /* 0x000000641004723c */ /* 0x048ff00000081004 */
[C---:B--2---:R-:W-:Y:S01]  /*713e0*/  HMMA.1688.F32.TF32 R72, R16.reuse, R80, R72 ;  /* 0x000000501048723c */ /* 0x044fe20000081048 */
[----:B------:R-:W-:Y:S11]  /*713f0*/  STL.64 [R1+0x78c8], R82 ;  /* 0x0078c85201007387 */ /* 0x000ff60000100a00 */
[----:B------:R-:W-:Y:S11]  /*71400*/  @!UPT UIADD3 URZ, URZ, URZ, URZ ;  /* 0x0000003f3f3ff290 */ /* 0x000ff6000fffe03f */
[----:B------:R-:W-:Y:S04]  /*71410*/  STL.64 [R1+0xf40], R72 ;  /* 0x000f404801007387 */ /* 0x000fe80000100a00 */
[----:B------:R1:W-:Y:S02]  /*71420*/  STL.64 [R1+0xf48], R74 ;  /* 0x000f484a01007387 */ /* 0x0003e40000100a00 */
[C---:B-1----:R-:W-:Y:S08]  /*71430*/  HMMA.1688.F32.TF32 R72, R16.reuse, R84, R224 ;  /* 0x000000541048723c */ /* 0x042ff000000810e0 */
[C---:B------:R-:W-:Y:S11]  /*71440*/  HMMA.1688.F32.TF32 R80, R16.reuse, R88, R220 ;  /* 0x000000581050723c */ /* 0x040ff600000810dc */
[----:B------:R-:W-:Y:S04]  /*71450*/  @!UPT UIADD3 URZ, URZ, URZ, URZ ;  /* 0x0000003f3f3ff290 */ /* 0x000fe8000fffe03f */
[----:B------:R-:W-:Y:S04]  /*71460*/  STL.64 [R1+0xf30], R72 ;  /* 0x000f304801007387 */ /* 0x000fe80000100a00 */
[----:B------:R1:W-:Y:S02]  /*71470*/  STL.64 [R1+0xf38], R74 ;  /* 0x000f384a01007387 */ /* 0x0003e40000100a00 */
[C---:B-1----:R-:W-:Y:S02]  /*71480*/  HMMA.1688.F32.TF32 R72, R16.reuse, R96, R116 ;  /* 0x000000601048723c */ /* 0x042fe40000081074 */
[----:B------:R1:W-:Y:S04]  /*71490*/  STL.64 [R1+0xf20], R80 ;  /* 0x000f205001007387 */ /* 0x0003e80000100a00 */
[----:B------:R2:W-:Y:S04]  /*714a0*/  STL.64 [R1+0xf28], R82 ;  /* 0x000f285201007387 */ /* 0x0005e80000100a00 */
[----:B-1----:R-:W3:Y:S04]  /*714b0*/  LDL.LU.64 R80, [R1+0xbd0] ;  /* 0x000bd00001507983 */ /* 0x002ee80000300a00 */
[----:B------:R-:W-:Y:S04]  /*714c0*/  STL.64 [R1+0xf10], R216 ;  /* 0x000f10d801007387 */ /* 0x000fe80000100a00 */
[----:B------:R-:W-:Y:S04]  /*714d0*/  STL.64 [R1+0xf18], R218 ;  /* 0x000f18da01007387 */ /* 0x000fe80000100a00 */
[----:B--2---:R-:W3:Y:S04]  /*714e0*/  LDL.LU.64 R82, [R1+0xbd8] ;  /* 0x000bd80001527983 */ /* 0x004ee80000300a00 */
        /* <DEDUP_REMOVED lines=15> */
[----:B--2---:R-:W2:Y:S04]  /*715e0*/  LDL.LU.64 R6, [R1+0xb28] ;  /* 0x000b280001067983 */ /* 0x004ea80000300a00 */
[----:B------:R1:W-:Y:S04]  /*715f0*/  STL.64 [R1+0x78a8], R102 ;  /* 0x0078a86601007387 */ /* 0x0003e80000100a00 */
[----:B------:R-:W2:Y:S04]  /*71600*/  LDL.LU.64 R100, [R1+0xb80] ;  /* 0x000b800001647983 */ /* 0x000ea80000300a00 */
[----:B-1----:R-:W2:Y:S04]  /*71610*/  LDL.LU.64 R102, [R1+0xb88] ;  /* 0x000b880001667983 */ /* 0x002ea80000300a00 */
[----:B------:R1:W-:Y:S01]  /*71620*/  STL.64 [R1+0x78b0], R106 ;  /* 0x0078b06a01007387 */ /* 0x0003e20000100a00 */
[C---:B---3--:R-:W-:Y:S03]  /*71630*/  HMMA.1688.F32.TF32 R80, R16.reuse, R104, R80 ;  /* 0x000000681050723c */ /* 0x048fe60000081050 */
[----:B------:R-:W3:Y:S05]  /*71640*/  LDL.LU.64 R104, [R1+0xb90] ;  /* 0x000b900001687983 */ /* 0x000eea0000300a00 */
[C---:B----4-:R-:W-:Y:S11]  /*71650*/  HMMA.1688.F32.TF32 R72, R16.reuse, R108, R72 ;  /* 0x0000006c1048723c */ /* 0x050ff60000081048 */
[----:B------:R-:W-:Y:S04]  /*71660*/  @!UPT UIADD3 URZ, URZ, URZ, URZ ;  /* 0x0000003f3f3ff290 */ /* 0x000fe8000fffe03f */
[----:B------:R4:W-:Y:S01]  /*71670*/  STL.64 [R1+0xec0], R80 ;  /* 0x000ec05001007387 */ /* 0x0009e20000100a00 */
[C---:B------:R-:W-:Y:S03]  /*71680*/  HMMA.1688.F32.TF32 R116, R16.reuse, R112, R116 ;  /* 0x000000701074723c */ /* 0x040fe60000081074 */
[----:B------:R4:W-:Y:S04]  /*71690*/  STL.64 [R1+0xec8], R82 ;  /* 0x000ec85201007387 */ /* 0x0009e80000100a00 */
[----:B-1----:R-:W3:Y:S04]  /*716a0*/  LDL.LU.64 R106, [R1+0xb98] ;  /* 0x000b9800016a7983 */ /* 0x002ee80000300a00 */
[----:B----4-:R-:W4:Y:S04]  /*716b0*/  LDL.LU.64 R80, [R1+0xb10] ;  /* 0x000b100001507983 */ /* 0x010f280000300a00 */
[----:B------:R-:W4:Y:S04]  /*716c0*/  LDL.LU.64 R82, [R1+0xb18] ;  /* 0x000b180001527983 */ /* 0x000f280000300a00 */
[----:B------:R1:W-:Y:S04]  /*716d0*/  STL.64 [R1+0xea0], R72 ;  /* 0x000ea04801007387 */ /* 0x0003e80000100a00 */
[----:B------:R1:W-:Y:S04]  /*716e0*/  STL.64 [R1+0xea8], R74 ;  /* 0x000ea84a01007387 */ /* 0x0003e80000100a00 */
[----:B-1----:R-:W2:Y:S04]  /*716f0*/  LDL.LU.64 R72, [R1+0xb00] ;  /* 0x000b000001487983 */ /* 0x002ea80000300a00 */
[----:B------:R-:W2:Y:S04]  /*71700*/  LDL.LU.64 R74, [R1+0xb08] ;  /* 0x000b0800014a7983 */ /* 0x000ea80000300a00 */
[----:B------:R1:W-:Y:S04]  /*71710*/  STL.64 [R1+0x78b8], R110 ;  /* 0x0078b86e01007387 */ /* 0x0003e80000100a00 */
[----:B------:R-:W2:Y:S04]  /*71720*/  LDL.LU.64 R108, [R1+0xba0] ;  /* 0x000ba000016c7983 */ /* 0x000ea80000300a00 */
[----:B-1----:R-:W2:Y:S04]  /*71730*/  LDL.LU.64 R110, [R1+0xba8] ;  /* 0x000ba800016e7983 */ /* 0x002ea80000300a00 */
[----:B------:R-:W-:Y:S04]  /*71740*/  STL.64 [R1+0xe80], R116 ;  /* 0x000e807401007387 */ /* 0x000fe80000100a00 */
[----:B------:R1:W-:Y:S04]  /*71750*/  STL.64 [R1+0xe88], R118 ;  /* 0x000e887601007387 */ /* 0x0003e80000100a00 */
[----:B-1----:R-:W2:Y:S04]  /*71760*/  LDL.LU.64 R118, [R1+0x79d8] ;  /* 0x0079d80001767983 */ /* 0x002ea80000300a00 */
[----:B------:R-:W2:Y:S01]  /*71770*/  LDL.LU.64 R116, [R1+0x79d0] ;  /* 0x0079d00001747983 */ /* 0x000ea20000300a00 */
[C---:B----4-:R-:W-:Y:S08]  /*71780*/  HMMA.1688.F32.TF32 R80, R16.reuse, R144, R80 ;  /* 0x000000901050723c */ /* 0x050ff00000081050 */
[C---:B--2---:R-:W-:Y:S11]  /*71790*/  HMMA.1688.F32.TF32 R108, R16.reuse, R116, R108 ;  /* 0x00000074106c723c */ /* 0x044ff6000008106c */
[----:B------:R-:W-:Y:S11]  /*717a0*/  @!UPT UIADD3 URZ, URZ, URZ, URZ ;  /* 0x0000003f3f3ff290 */ /* 0x000ff6000fffe03f */
[----:B------:R-:W-:Y:S01]  /*717b0*/  @!UPT UIADD3 URZ, URZ, URZ, URZ ;  /* 0x0000003f3f3ff290 */ /* 0x000fe2000fffe03f */
[----:B------:R-:W-:Y:S04]  /*717c0*/  STL.64 [R1+0xbf0], R108 ;  /* 0x000bf06c01007387 */ /* 0x000fe80000100a00 */
[----:B------:R3:W-:Y:S02]  /*717d0*/  STL.64 [R1+0xbf8], R110 ;  /* 0x000bf86e01007387 */ /* 0x0007e40000100a00 */
[C---:B---3--:R-:W-:Y:S08]  /*717e0*/  HMMA.1688.F32.TF32 R108, R16.reuse, R120, R104 ;  /* 0x00000078106c723c */ /* 0x048ff00000081068 */
[C---:B------:R-:W-:Y:S08]  /*717f0*/  HMMA.1688.F32.TF32 R104, R16.reuse, R124, R100 ;  /* 0x0000007c1068723c */ /* 0x040ff00000081064 */
[C---:B------:R-:W-:Y:S07]  /*71800*/  HMMA.1688.F32.TF32 R100, R16.reuse, R128, R224 ;  /* 0x000000801064723c */ /* 0x040fee00000810e0 */
[----:B------:R-:W-:Y:S04]  /*71810*/  STL.64 [R1+0xbe0], R108 ;  /* 0x000be06c01007387 */ /* 0x000fe80000100a00 */
[----:B------:R1:W-:Y:S04]  /*71820*/  STL.64 [R1+0xbe8], R110 ;  /* 0x000be86e01007387 */ /* 0x0003e80000100a00 */
[----:B------:R-:W-:Y:S04]  /*71830*/  STL.64 [R1+0xbd0], R104 ;  /* 0x000bd06801007387 */ /* 0x000fe80000100a00 */
[----:B------:R2:W-:Y:S01]  /*71840*/  STL.64 [R1+0xbd8], R106 ;  /* 0x000bd86a01007387 */ /* 0x0005e20000100a00 */
[C---:B-1----:R-:W-:Y:S03]  /*71850*/  HMMA.1688.F32.TF32 R108, R16.reuse, R132, R220 ;  /* 0x00000084106c723c */ /* 0x042fe600000810dc */
[----:B------:R-:W-:Y:S04]  /*71860*/  STL.64 [R1+0xbc0], R100 ;  /* 0x000bc06401007387 */ /* 0x000fe80000100a00 */
[----:B------:R1:W-:Y:S01]  /*71870*/  STL.64 [R1+0xbc8], R102 ;  /* 0x000bc86601007387 */ /* 0x0003e20000100a00 */
[C---:B--2---:R-:W-:Y:S08]  /*71880*/  HMMA.1688.F32.TF32 R104, R16.reuse, R136, R216 ;  /* 0x000000881068723c */ /* 0x044ff000000810d8 */
[C---:B-1----:R-:W-:Y:S01]  /*71890*/  HMMA.1688.F32.TF32 R100, R16.reuse, R140, R4 ;  /* 0x0000008c1064723c */ /* 0x042fe20000081004 */
[----:B------:R-:W-:Y:S04]  /*718a0*/  LDS R5, [R11+0x40800] ;  /* 0x040800000b057984 */ /* 0x000fe80000000800 */
[----:B------:R-:W-:Y:S04]  /*718b0*/  LDS R7, [R11+0x40c00] ;  /* 0x040c00000b077984 */ /* 0x000fe80000000800 */
[----:B------:R-:W-:Y:S04]  /*718c0*/  STL.64 [R1+0xbb0], R108 ;  /* 0x000bb06c01007387 */ /* 0x000fe80000100a00 */
[----:B------:R-:W-:Y:S04]  /*718d0*/  STL.64 [R1+0xbb8], R110 ;  /* 0x000bb86e01007387 */ /* 0x000fe80000100a00 */
[----:B------:R-:W-:Y:S04]  /*718e0*/  STL.64 [R1+0x78c0], R142 ;  /* 0x0078c08e01007387 */ /* 0x000fe80000100a00 */
[----:B------:R-:W-:Y:S04]  /*718f0*/  STL.64 [R1+0xba0], R104 ;  /* 0x000ba06801007387 */ /* 0x000fe80000100a00 */
[----:B------:R-:W-:Y:S04]  /*71900*/  STL.64 [R1+0xba8], R106 ;  /* 0x000ba86a01007387 */ /* 0x000fe80000100a00 */
[----:B------:R-:W-:Y:S04]  /*71910*/  STL.64 [R1+0xb90], R100 ;  /* 0x000b906401007387 */ /* 0x000fe80000100a00 */
[----:B------:R-:W-:Y:S04]  /*71920*/  STL.64 [R1+0xb98], R102 ;  /* 0x000b986601007387 */ /* 0x000fe80000100a00 */
[----:B------:R1:W-:Y:S04]  /*71930*/  STL [R1+0x78d0], R11 ;  /* 0x0078d00b01007387 */ /* 0x0003e80000100800 */
[----:B------:R-:W-:Y:S04]  /*71940*/  STL.64 [R1+0x78f0], R146 ;  /* 0x0078f09201007387 */ /* 0x000fe80000100a00 */
[----:B------:R2:W-:Y:S01]  /*71950*/  STL.64 [R1+0xb80], R80 ;  /* 0x000b805001007387 */ /* 0x0005e20000100a00 */
[----:B-1----:R-:W-:Y:S03]  /*71960*/  HMMA.1688.F32.TF32 R8, R16, R148, R72 ;  /* 0x000000941008723c */ /* 0x002fe60000081048 */
[----:B------:R1:W-:Y:S04]  /*71970*/  STL.64 [R1+0xb88], R82 ;  /* 0x000b885201007387 */ /* 0x0003e80000100a00 */
[----:B------:R-:W3:Y:S04]  /*71980*/  LDL.LU.64 R224, [R1+0xaf0] ;  /* 0x000af00001e07983 */ /* 0x000ee80000300a00 */
[----:B------:R-:W3:Y:S01]  /*71990*/  LDL.LU.64 R226, [R1+0xaf8] ;  /* 0x000af80001e27983 */ /* 0x000ee20000300a00 */
[----:B------:R-:W-:-:S03]  /*719a0*/  IMAD.MOV.U32 R15, RZ, RZ, R2 ;  /* 0x000000ffff0f7224 */ /* 0x000fc600078e0002 */
[----:B------:R-:W-:Y:S01]  /*719b0*/  LDS R4, [R0+0x40800] ;  /* 0x0408000000047984 */ /* 0x000fe20000000800 */
[----:B------:R-:W-:-:S03]  /*719c0*/  IMAD.MOV.U32 R14, RZ, RZ, R252 ;  /* 0x000000ffff0e7224 */ /* 0x000fc600078e00fc */
[----:B------:R-:W4:Y:S04]  /*719d0*/  LDS R6, [R0+0x40c00] ;  /* 0x040c000000067984 */ /* 0x000f280000000800 */
[----:B------:R1:W-:Y:S04]  /*719e0*/  STL.64 [R1+0xb60], R8 ;  /* 0x000b600801007387 */ /* 0x0003e80000100a00 */
[----:B------:R1:W-:Y:S04]  /*719f0*/  STL.64 [R1+0xb68], R10 ;  /* 0x000b680a01007387 */ /* 0x0003e80000100a00 */
[----:B------:R-:W4:Y:S04]  /*71a00*/  LDL.LU.64 R220, [R1+0xae0] ;  /* 0x000ae00001dc7983 */ /* 0x000f280000300a00 */
[----:B------:R-:W4:Y:S04]  /*71a10*/  LDL.LU.64 R222, [R1+0xae8] ;  /* 0x000ae80001de7983 */ /* 0x000f280000300a00 */
[----:B--2---:R-:W2:Y:S04]  /*71a20*/  LDL.LU.64 R80, [R1+0xab0] ;  /* 0x000ab00001507983 */ /* 0x004ea80000300a00 */
[----:B-1----:R-:W2:Y:S04]  /*71a30*/  LDL.LU.64 R82, [R1+0xab8] ;  /* 0x000ab80001527983 */ /* 0x002ea80000300a00 */
        /* <DEDUP_REMOVED lines=20> */
[----:B------:R4:W-:Y:S02]  /*71b80*/  STL.64 [R1+0xb58], R226 ;  /* 0x000b58e201007387 */ /* 0x0009e40000100a00 */
[C---:B----4-:R-:W-:Y:S08]  /*71b90*/  HMMA.1688.F32.TF32 R224, R16.reuse, R156, R220 ;  /* 0x0000009c10e0723c */ /* 0x050ff000000810dc */
[C---:B--2---:R-:W-:Y:S08]  /*71ba0*/  HMMA.1688.F32.TF32 R220, R16.reuse, R160, R80 ;  /* 0x000000a010dc723c */ /* 0x044ff00000081050 */
[C---:B------:R-:W-:Y:S07]  /*71bb0*/  HMMA.1688.F32.TF32 R72, R16.reuse, R164, R72 ;  /* 0x000000a41048723c */ /* 0x040fee0000081048 */
[----:B------:R-:W-:Y:S04]  /*71bc0*/  STL.64 [R1+0xb40], R224 ;  /* 0x000b40e001007387 */ /* 0x000fe80000100a00 */
[----:B------:R-:W-:Y:S04]  /*71bd0*/  STL.64 [R1+0xb48], R226 ;  /* 0x000b48e201007387 */ /* 0x000fe80000100a00 */
[----:B------:R-:W2:Y:S04]  /*71be0*/  LDL.LU.64 R80, [R1+0x8a0] ;  /* 0x0008a00001507983 */ /* 0x000ea80000300a00 */
[----:B------:R-:W-:Y:S04]  /*71bf0*/  STL.64 [R1+0xb20], R220 ;  /* 0x000b20dc01007387 */ /* 0x000fe80000100a00 */
[----:B------:R1:W-:Y:S04]  /*71c00*/  STL.64 [R1+0xb28], R222 ;  /* 0x000b28de01007387 */ /* 0x0003e80000100a00 */
[----:B------:R-:W2:Y:S04]  /*71c10*/  LDL.LU.64 R82, [R1+0x8a8] ;  /* 0x0008a80001527983 */ /* 0x000ea80000300a00 */
[----:B------:R3:W-:Y:S01]  /*71c20*/  STL.64 [R1+0xb10], R72 ;  /* 0x000b104801007387 */ /* 0x0007e20000100a00 */
[C---:B-1----:R-:W-:Y:S03]  /*71c30*/  HMMA.1688.F32.TF32 R220, R16.reuse, R168, R216 ;  /* 0x000000a810dc723c */ /* 0x042fe600000810d8 */
[----:B------:R1:W-:Y:S05]  /*71c40*/  STL.64 [R1+0xb18], R74 ;  /* 0x000b184a01007387 */ /* 0x0003ea0000100a00 */
[C---:B------:R-:W-:Y:S01]  /*71c50*/  HMMA.1688.F32.TF32 R216, R16.reuse, R172, R144 ;  /* 0x000000ac10d8723c */ /* 0x040fe20000081090 */
[----:B---3--:R-:W3:Y:S04]  /*71c60*/  LDL.LU.64 R72, [R1+0x790] ;  /* 0x0007900001487983 */ /* 0x008ee80000300a00 */
[----:B-1----:R-:W3:Y:S03]  /*71c70*/  LDL.LU.64 R74, [R1+0x798] ;  /* 0x00079800014a7983 */ /* 0x002ee60000300a00 */
[C---:B------:R-:W-:Y:S08]  /*71c80*/  HMMA.1688.F32.TF32 R144, R16.reuse, R176, R140 ;  /* 0x000000b01090723c */ /* 0x040ff0000008108c */
[C---:B------:R-:W-:Y:S01]  /*71c90*/  HMMA.1688.F32.TF32 R140, R16.reuse, R180, R108 ;  /* 0x000000b4108c723c */ /* 0x040fe2000008106c */
[----:B------:R-:W-:Y:S04]  /*71ca0*/  STL.64 [R1+0xb00], R220 ;  /* 0x000b00dc01007387 */ /* 0x000fe80000100a00 */
[----:B------:R-:W-:Y:S04]  /*71cb0*/  STL.64 [R1+0xb08], R222 ;  /* 0x000b08de01007387 */ /* 0x000fe80000100a00 */
[----:B------:R-:W-:Y:S01]  /*71cc0*/  STL.64 [R1+0xaf0], R216 ;  /* 0x000af0d801007387 */ /* 0x000fe20000100a00 */
[C---:B------:R-:W-:Y:S03]  /*71cd0*/  HMMA.1688.F32.TF32 R108, R16.reuse, R184, R8 ;  /* 0x000000b8106c723c */ /* 0x040fe60000081008 */
[----:B------:R-:W-:Y:S04]  /*71ce0*/  STL.64 [R1+0xaf8], R218 ;  /* 0x000af8da01007387 */ /* 0x000fe80000100a00 */
[----:B------:R-:W-:Y:S04]  /*71cf0*/  STL.64 [R1+0xae0], R144 ;  /* 0x000ae09001007387 */ /* 0x000fe80000100a00 */
[----:B------:R-:W-:Y:S04]  /*71d00*/  STL.64 [R1+0xae8], R146 ;  /* 0x000ae89201007387 */ /* 0x000fe80000100a00 */
[----:B------:R-:W4:Y:S04]  /*71d10*/  LDL.LU.64 R8, [R1+0x760] ;  /* 0x0007600001087983 */ /* 0x000f280000300a00 */
[----:B------:R-:W-:Y:S04]  /*71d20*/  STL.64 [R1+0xab0], R140 ;  /* 0x000ab08c01007387 */ /* 0x000fe80000100a00 */
[----:B------:R-:W-:Y:S04]  /*71d30*/  STL.64 [R1+0xab8], R142 ;  /* 0x000ab88e01007387 */ /* 0x000fe80000100a00 */
[----:B------:R-:W4:Y:S01]  /*71d40*/  LDL.LU.64 R10, [R1+0x768] ;  /* 0x00076800010a7983 */ /* 0x000f220000300a00 */
[C---:B------:R-:W-:Y:S08]  /*71d50*/  HMMA.1688.F32.TF32 R100, R16.reuse, R192, R100 ;  /* 0x000000c01064723c */ /* 0x040ff00000081064 */
[----:B------:R-:W-:Y:S01]  /*71d60*/  HMMA.1688.F32.TF32 R104, R16, R188, R104 ;  /* 0x000000bc1068723c */ /* 0x000fe20000081068 */
[----:B------:R-:W-:Y:S04]  /*71d70*/  STL.64 [R1+0xa80], R108 ;  /* 0x000a806c01007387 */ /* 0x000fe80000100a00 */
[----:B------:R-:W-:Y:S11]  /*71d80*/  STL.64 [R1+0xa88], R110 ;  /* 0x000a886e01007387 */ /* 0x000ff60000100a00 */
[----:B------:R-:W-:Y:S01]  /*71d90*/  IMAD.MOV.U32 R0, RZ, RZ, R103 ;  /* 0x000000ffff007224 */ /* 0x000fe200078e0067 */
[----:B------:R-:W-:Y:S01]  /*71da0*/  MOV R252, R101 ;  /* 0x0000006500fc7202 */ /* 0x000fe20000000f00 */
[----:B------:R-:W-:-:S05]  /*71db0*/  IMAD.MOV.U32 R2, RZ, RZ, R102 ;  /* 0x000000ffff027224 */ /* 0x000fca00078e0066 */
[----:B------:R-:W-:Y:S04]  /*71dc0*/  STL.64 [R1+0x9c0], R104 ;  /* 0x0009c06801007387 */ /* 0x000fe80000100a00 */
[----:B------:R-:W-:Y:S04]  /*71dd0*/  STL.64 [R1+0x9c8], R106 ;  /* 0x0009c86a01007387 */ /* 0x000fe80000100a00 */
[----:B------:R-:W-:Y:S04]  /*71de0*/  STL [R1+0x950], R100 ;  /* 0x0009506401007387 */ /* 0x000fe80000100800 */
[----:B------:R1:W-:Y:S04]  /*71df0*/  STL [R1+0x73a0], R0 ;  /* 0x0073a00001007387 */ /* 0x0003e80000100800 */
[----:B------:R1:W-:Y:S04]  /*71e00*/  STL [R1+0x739c], R2 ;  /* 0x00739c0201007387 */ /* 0x0003e80000100800 */
[----:B------:R1:W-:Y:S01]  /*71e10*/  STL [R1+0x7398], R252 ;  /* 0x007398fc01007387 */ /* 0x0003e20000100800 */
[C---:B--2---:R-:W-:Y:S08]  /*71e20*/  HMMA.1688.F32.TF32 R80, R16.reuse, R196, R80 ;  /* 0x000000c41050723c */ /* 0x044ff00000081050 */
[----:B---3--:R-:W-:Y:S11]  /*71e30*/  HMMA.1688.F32.TF32 R72, R16, R200, R72 ;  /* 0x000000c81048723c */ /* 0x008ff60000081048 */
[----:B------:R-:W-:Y:S04]  /*71e40*/  @!UPT UIADD3 URZ, URZ, URZ, URZ ;  /* 0x0000003f3f3ff290 */ /* 0x000fe8000fffe03f */
[----:B------:R-:W-:Y:S04]  /*71e50*/  STL.64 [R1+0x920], R80 ;  /* 0x0009205001007387 */ /* 0x000fe80000100a00 */
[----:B------:R-:W-:Y:S04]  /*71e60*/  STL.64 [R1+0x928], R82 ;  /* 0x0009285201007387 */ /* 0x000fe80000100a00 */
[----:B------:R4:W-:Y:S01]  /*71e70*/  STL [R1+0x910], R72 ;  /* 0x0009104801007387 */ /* 0x0009e20000100800 */
[----:B-1----:R-:W-:Y:S01]  /*71e80*/  MOV R0, R73 ;  /* 0x0000004900007202 */ /* 0x002fe20000000f00 */
[----:B------:R-:W-:-:S02]  /*71e90*/  IMAD.MOV.U32 R2, RZ, RZ, R74 ;  /* 0x000000ffff027224 */ /* 0x000fc400078e004a */
[----:B------:R-:W-:Y:S02]  /*71ea0*/  IMAD.MOV.U32 R252, RZ, RZ, R75 ;  /* 0x000000fffffc7224 */ /* 0x000fe400078e004b */
[C---:B----4-:R-:W-:Y:S03]  /*71eb0*/  HMMA.1688.F32.TF32 R72, R16.reuse, R204, R8 ;  /* 0x000000cc1048723c */ /* 0x050fe60000081008 */
[----:B------:R-:W-:Y:S04]  /*71ec0*/  STL [R1+0x73c0], R252 ;  /* 0x0073c0fc01007387 */ /* 0x000fe80000100800 */
[----:B------:R-:W-:Y:S04]  /*71ed0*/  STL [R1+0x73bc], R2 ;  /* 0x0073bc0201007387 */ /* 0x000fe80000100800 */
[----:B------:R-:W-:Y:S04]  /*71ee0*/  STL [R1+0x73b8], R0 ;  /* 0x0073b80001007387 */ /* 0x000fe80000100800 */
[----:B------:R-:W2:Y:S04]  /*71ef0*/  LDL.LU.64 R8, [R1+0x6b0] ;  /* 0x0006b00001087983 */ /* 0x000ea80000300a00 */
[----:B------:R-:W2:Y:S04]  /*71f00*/  LDL.LU.64 R10, [R1+0x6b8] ;  /* 0x0006b800010a7983 */ /* 0x000ea80000300a00 */
        /* <DEDUP_REMOVED lines=15> */
[----:B---3--:R-:W3:Y:S04]  /*72000*/  LDL.LU.64 R74, [R1+0x398] ;  /* 0x00039800014a7983 */ /* 0x008ee80000300a00 */
[----:B------:R-:W3:Y:S04]  /*72010*/  LDL.LU R104, [R1+0xad0] ;  /* 0x000ad00001687983 */ /* 0x000ee80000300800 */
[----:B------:R-:W3:Y:S04]  /*72020*/  LDL.LU R105, [R1+0xad4] ;  /* 0x000ad40001697983 */ /* 0x000ee80000300800 */
[----:B------:R-:W3:Y:S04]  /*72030*/  LDL.LU R106, [R1+0xad8] ;  /* 0x000ad800016a7983 */ /* 0x000ee80000300800 */
[----:B------:R-:W3:Y:S04]  /*72040*/  LDL.LU R107, [R1+0xadc] ;  /* 0x000adc00016b7983 */ /* 0x000ee80000300800 */
[----:B------:R-:W3:Y:S04]  /*72050*/  LDL.LU.64 R80, [R1+0x270] ;  /* 0x0002700001507983 */ /* 0x000ee80000300a00 */
[----:B------:R-:W3:Y:S04]  /*72060*/  LDL.LU.64 R82, [R1+0x278] ;  /* 0x0002780001527983 */ /* 0x000ee80000300a00 */
[----:B------:R-:W3:Y:S01]  /*72070*/  LDL.64 R110, [R1+0x58] ;  /* 0x00005800016e7983 */ /* 0x000ee20000100a00 */
[C---:B--2---:R-:W-:Y:S08]  /*72080*/  HMMA.1688.F32.TF32 R8, R16.reuse, R208, R8 ;  /* 0x000000d01008723c */ /* 0x044ff00000081008 */
[C---:B----4-:R-:W-:Y:S11]  /*72090*/  HMMA.1688.F32.TF32 R216, R16.reuse, R212, R216 ;  /* 0x000000d410d8723c */ /* 0x050ff600000810d8 */
[----:B------:R-:W-:Y:S04]  /*720a0*/  @!UPT UIADD3 URZ, URZ, URZ, URZ ;  /* 0x0000003f3f3ff290 */ /* 0x000fe8000fffe03f */
        /* <DEDUP_REMOVED lines=22> */
[C---:B---3--:R-:W-:Y:S08]  /*72210*/  HMMA.1688.F32.TF32 R80, R16.reuse, R240, R80 ;  /* 0x000000f01050723c */ /* 0x048ff00000081050 */
[C---:B--2---:R-:W-:Y:S11]  /*72220*/  HMMA.1688.F32.TF32 R144, R16.reuse, R224, R144 ;  /* 0x000000e01090723c */ /* 0x044ff60000081090 */
[----:B------:R-:W-:Y:S11]  /*72230*/  @!UPT UIADD3 URZ, URZ, URZ, URZ ;  /* 0x0000003f3f3ff290 */ /* 0x000ff6000fffe03f */
[----:B------:R-:W-:Y:S01]  /*72240*/  @!UPT UIADD3 URZ, URZ, URZ, URZ ;  /* 0x0000003f3f3ff290 */ /* 0x000fe2000fffe03f */
[----:B------:R-:W-:Y:S04]  /*72250*/  STL.64 [R1+0x650], R144 ;  /* 0x0006509001007387 */ /* 0x000fe80000100a00 */
[----:B------:R1:W-:Y:S02]  /*72260*/  STL.64 [R1+0x658], R146 ;  /* 0x0006589201007387 */ /* 0x0003e40000100a00 */
[C---:B-1----:R-:W-:Y:S08]  /*72270*/  HMMA.1688.F32.TF32 R144, R16.reuse, R228, R140 ;  /* 0x000000e41090723c */ /* 0x042ff0000008108c */
[C---:B------:R-:W-:Y:S08]  /*72280*/  HMMA.1688.F32.TF32 R140, R16.reuse, R232, R100 ;  /* 0x000000e8108c723c */ /* 0x040ff00000081064 */
[C---:B------:R-:W-:Y:S07]  /*72290*/  HMMA.1688.F32.TF32 R100, R16.reuse, R236, R72 ;  /* 0x000000ec1064723c */ /* 0x040fee0000081048 */
[----:B------:R-:W-:Y:S04]  /*722a0*/  STL.64 [R1+0x610], R144 ;  /* 0x0006109001007387 */ /* 0x000fe80000100a00 */
[----:B------:R1:W-:Y:S04]  /*722b0*/  STL.64 [R1+0x618], R146 ;  /* 0x0006189201007387 */ /* 0x0003e80000100a00 */
[----:B------:R-:W2:Y:S04]  /*722c0*/  LDL.LU R72, [R1+0x940] ;  /* 0x0009400001487983 */ /* 0x000ea80000300800 */
[----:B------:R-:W-:Y:S04]  /*722d0*/  STL.64 [R1+0x4f0], R140 ;  /* 0x0004f08c01007387 */ /* 0x000fe80000100a00 */
[----:B------:R-:W-:Y:S04]  /*722e0*/  STL.64 [R1+0x4f8], R142 ;  /* 0x0004f88e01007387 */ /* 0x000fe80000100a00 */
[----:B------:R3:W-:Y:S04]  /*722f0*/  STL.64 [R1+0x4b0], R100 ;  /* 0x0004b06401007387 */ /* 0x0007e80000100a00 */
[----:B------:R1:W-:Y:S04]  /*72300*/  STL.64 [R1+0x4b8], R102 ;  /* 0x0004b86601007387 */ /* 0x0003e80000100a00 */
[----:B------:R-:W2:Y:S04]  /*72310*/  LDL.LU R73, [R1+0x944] ;  /* 0x0009440001497983 */ /* 0x000ea80000300800 */
[----:B------:R-:W2:Y:S04]  /*72320*/  LDL.LU R74, [R1+0x948] ;  /* 0x00094800014a7983 */ /* 0x000ea80000300800 */
[----:B------:R-:W2:Y:S04]  /*72330*/  LDL.LU R75, [R1+0x94c] ;  /* 0x00094c00014b7983 */ /* 0x000ea80000300800 */
[----:B-1----:R-:W2:Y:S04]  /*72340*/  LDL.64 R146, [R1+0x48] ;  /* 0x0000480001927983 */ /* 0x002ea80000100a00 */
[----:B------:R-:W-:Y:S01]  /*72350*/  STL [R1+0x470], R80 ;  /* 0x0004705001007387 */ /* 0x000fe20000100800 */
[----:B----4-:R-:W-:Y:S03]  /*72360*/  HMMA.1688.F32.TF32 R16, R16, R244, R8 ;  /* 0x000000f41010723c */ /* 0x010fe60000081008 */
[----:B---3--:R-:W3:Y:S04]  /*72370*/  LDL.LU R100, [R1+0x260] ;  /* 0x0002600001647983 */ /* 0x008ee80000300800 */
[----:B------:R-:W3:Y:S04]  /*72380*/  LDL.LU R101, [R1+0x264] ;  /* 0x0002640001657983 */ /* 0x000ee80000300800 */
[----:B------:R-:W3:Y:S04]  /*72390*/  LDL.LU R102, [R1+0x268] ;  /* 0x0002680001667983 */ /* 0x000ee80000300800 */
[----:B------:R-:W3:Y:S04]  /*723a0*/  LDL.LU R103, [R1+0x26c] ;  /* 0x00026c0001677983 */ /* 0x000ee80000300800 */
[----:B------:R-:W4:Y:S04]  /*723b0*/  LDL.LU R8, [R1+0x8d0] ;  /* 0x0008d00001087983 */ /* 0x000f280000300800 */
[----:B------:R-:W4:Y:S04]  /*723c0*/  LDL.LU R9, [R1+0x8d4] ;  /* 0x0008d40001097983 */ /* 0x000f280000300800 */
[----:B------:R-:W4:Y:S04]  /*723d0*/  LDL.LU R10, [R1+0x8d8] ;  /* 0x0008d800010a7983 */ /* 0x000f280000300800 */
[----:B------:R-:W4:Y:S04]  /*723e0*/  LDL.LU R11, [R1+0x8dc] ;  /* 0x0008dc00010b7983 */ /* 0x000f280000300800 */
[----:B------:R-:W4:Y:S01]  /*723f0*/  LDL.64 R142, [R1+0x38] ;  /* 0x00003800018e7983 */ /* 0x000f220000100a00 */
[----:B------:R-:W-:Y:S01]  /*72400*/  IMAD.MOV.U32 R2, RZ, RZ, R82 ;  /* 0x000000ffff027224 */ /* 0x000fe200078e0052 */
[----:B------:R-:W-:Y:S01]  /*72410*/  HMMA.1688.F32.TF32 R104, R4, R110, R104 ;  /* 0x0000006e0468723c */ /* 0x000fe20000081068 */
[----:B------:R-:W-:-:S02]  /*72420*/  IMAD.MOV.U32 R0, RZ, RZ, R83 ;  /* 0x000000ffff007224 */ /* 0x000fc400078e0053 */
[----:B------:R-:W3:Y:S01]  /*72430*/  LDL.64 R82, [R1+0x28] ;  /* 0x0000280001527983 */ /* 0x000ee20000100a00 */
[----:B------:R-:W-:-:S03]  /*72440*/  MOV R13, R110 ;  /* 0x0000006e000d7202 */ /* 0x000fc60000000f00 */
[----:B------:R-:W-:Y:S01]  /*72450*/  STL.64 [R1+0x7360], R18 ;  /* 0x0073601201007387 */ /* 0x000fe20000100a00 */
[----:B------:R-:W-:-:S03]  /*72460*/  IMAD.MOV.U32 R12, RZ, RZ, R111 ;  /* 0x000000ffff0c7224 */ /* 0x000fc600078e006f */
[----:B------:R-:W-:Y:S04]  /*72470*/  STL.64 [R1+0x7358], R16 ;  /* 0x0073581001007387 */ /* 0x000fe80000100a00 */
[----:B------:R-:W3:Y:S04]  /*72480*/  LDL.LU R108, [R1+0x250] ;  /* 0x00025000016c7983 */ /* 0x000ee80000300800 */
[----:B------:R-:W3:Y:S04]  /*72490*/  LDL.LU R109, [R1+0x254] ;  /* 0x00025400016d7983 */ /* 0x000ee80000300800 */
[----:B------:R-:W3:Y:S01]  /*724a0*/  LDL.LU R110, [R1+0x258] ;  /* 0x00025800016e7983 */ /* 0x000ee20000300800 */
[----:B------:R-:W-:-:S02]  /*724b0*/  IMAD.MOV.U32 R21, RZ, RZ, R106 ;  /* 0x000000ffff157224 */ /* 0x000fc400078e006a */
[----:B------:R-:W-:Y:S01]  /*724c0*/  IMAD.MOV.U32 R20, RZ, RZ, R107 ;  /* 0x000000ffff147224 */ /* 0x000fe200078e006b */
[----:B------:R-:W3:Y:S04]  /*724d0*/  LDL.LU R111, [R1+0x25c] ;  /* 0x00025c00016f7983 */ /* 0x000ee80000300800 */
[----:B------:R-:W3:Y:S01]  /*724e0*/  LDL.64 R106, [R1+0x18] ;  /* 0x00001800016a7983 */ /* 0x000ee20000100a00 */
[----:B------:R-:W-:Y:S01]  /*724f0*/  MOV R24, R105 ;  /* 0x0000006900187202 */ /* 0x000fe20000000f00 */
[----:B------:R-:W-:Y:S02]  /*72500*/  IMAD.MOV.U32 R25, RZ, RZ, R104 ;  /* 0x000000ffff197224 */ /* 0x000fe400078e0068 */
[----:B------:R-:W-:Y:S04]  /*72510*/  STL [R1+0x7324], R20 ;  /* 0x0073241401007387 */ /* 0x000fe80000100800 */
[----:B------:R-:W-:Y:S04]  /*72520*/  STL [R1+0x7320], R21 ;  /* 0x0073201501007387 */ /* 0x000fe80000100800 */
[----:B------:R-:W-:Y:S04]  /*72530*/  STL [R1+0x731c], R24 ;  /* 0x00731c1801007387 */ /* 0x000fe80000100800 */
[----:B------:R-:W-:Y:S01]  /*72540*/  STL [R1+0x7318], R25 ;  /* 0x0073181901007387 */ /* 0x000fe20000100800 */
[C---:B--2---:R-:W-:Y:S11]  /*72550*/  HMMA.1688.F32.TF32 R72, R4.reuse, R146, R72 ;  /* 0x000000920448723c */ /* 0x044ff60000081048 */
[----:B------:R-:W-:Y:S11]  /*72560*/  @!UPT UIADD3 URZ, URZ, URZ, URZ ;  /* 0x0000003f3f3ff290 */ /* 0x000ff6000fffe03f */
[----:B------:R-:W-:Y:S02]  /*72570*/  @!UPT UIADD3 URZ, URZ, URZ, URZ ;  /* 0x0000003f3f3ff290 */ /* 0x000fe4000fffe03f */
[----:B------:R-:W-:Y:S01]  /*72580*/  IMAD.MOV.U32 R97, RZ, RZ, R72 ;  /* 0x000000ffff617224 */ /* 0x000fe200078e0048 */
[----:B------:R-:W-:Y:S01]  /*72590*/  MOV R96, R73 ;  /* 0x0000004900607202 */ /* 0x000fe20000000f00 */
[----:B------:R-:W2:Y:S01]  /*725a0*/  LDL.LU R72, [R1+0x230] ;  /* 0x0002300001487983 */ /* 0x000ea20000300800 */
[----:B------:R-:W-:Y:S02]  /*725b0*/  IMAD.MOV.U32 R89, RZ, RZ, R74 ;  /* 0x000000ffff597224 */ /* 0x000fe400078e004a */
[----:B------:R-:W-:Y:S01]  /*725c0*/  IMAD.MOV.U32 R88, RZ, RZ, R75 ;  /* 0x000000ffff587224 */ /* 0x000fe200078e004b */
[----:B------:R-:W2:Y:S04]  /*725d0*/  LDL.LU R73, [R1+0x234] ;  /* 0x0002340001497983 */ /* 0x000ea80000300800 */
[----:B------:R-:W2:Y:S04]  /*725e0*/  LDL.LU R74, [R1+0x238] ;  /* 0x00023800014a7983 */ /* 0x000ea80000300800 */
[----:B------:R-:W2:Y:S01]  /*725f0*/  LDL.LU R75, [R1+0x23c] ;  /* 0x00023c00014b7983 */ /* 0x000ea20000300800 */
[C---:B----4-:R-:W-:Y:S03]  /*72600*/  HMMA.1688.F32.TF32 R8, R4.reuse, R142, R8 ;  /* 0x0000008e0408723c */ /* 0x050fe60000081008 */
[----:B------:R-:W-:Y:S04]  /*72610*/  STL [R1+0x7334], R88 ;  /* 0x0073345801007387 */ /* 0x000fe80000100800 */
[----:B------:R-:W-:Y:S04]  /*72620*/  STL [R1+0x7330], R96 ;  /* 0x0073306001007387 */ /* 0x000fe80000100800 */
[----:B------:R-:W-:Y:S04]  /*72630*/  STL [R1+0x732c], R97 ;  /* 0x00732c6101007387 */ /* 0x000fe80000100800 */
[----:B------:R-:W-:Y:S08]  /*72640*/  STL [R1+0x7328], R89 ;  /* 0x0073285901007387 */ /* 0x000ff00000100800 */
[----:B------:R-:W-:Y:S04]  /*72650*/  STL.64 [R1+0x8d0], R8 ;  /* 0x0008d00801007387 */ /* 0x000fe80000100a00 */
[----:B------:R3:W-:Y:S02]  /*72660*/  STL.64 [R1+0x8d8], R10 ;  /* 0x0008d80a01007387 */ /* 0x0007e40000100a00 */
[----:B---3--:R-:W-:Y:S11]  /*72670*/  HMMA.1688.F32.TF32 R8, R4, R82, R100 ;  /* 0x000000520408723c */ /* 0x008ff60000081064 */
[----:B------:R-:W-:Y:S11]  /*72680*/  @!UPT UIADD3 URZ, URZ, URZ, URZ ;  /* 0x0000003f3f3ff290 */ /* 0x000ff6000fffe03f */
[----:B------:R-:W-:Y:S01]  /*72690*/  @!UPT UIADD3 URZ, URZ, URZ, URZ ;  /* 0x0000003f3f3ff290 */ /* 0x000fe2000fffe03f */
[----:B------:R1:W-:Y:S01]  /*726a0*/  STL.64 [R1+0x10f8], R10 ;  /* 0x0010f80a01007387 */ /* 0x0003e20000100a00 */
[----:B------:R-:W-:Y:S02]  /*726b0*/  IMAD.MOV.U32 R92, RZ, RZ, R8 ;  /* 0x000000ffff5c7224 */ /* 0x000fe400078e0008 */
[----:B------:R-:W-:Y:S01]  /*726c0*/  IMAD.MOV.U32 R93, RZ, RZ, R9 ;  /* 0x000000ffff5d7224 */ /* 0x000fe200078e0009 */
[----:B------:R-:W3:Y:S01]  /*726d0*/  LDL.LU R100, [R1+0x220] ;  /* 0x0002200001647983 */ /* 0x000ee20000300800 */
[----:B------:R-:W-:-:S03]  /*726e0*/  MOV R252, R81 ;  /* 0x0000005100fc7202 */ /* 0x000fc60000000f00 */
[----:B------:R-:W3:Y:S01]  /*726f0*/  LDL.LU R101, [R1+0x224] ;  /* 0x0002240001657983 */ /* 0x000ee20000300800 */
[----:B-1----:R-:W-:Y:S03]  /*72700*/  HMMA.1688.F32.TF32 R8, R4, R106, R108 ;  /* 0x0000006a0408723c */ /* 0x002fe6000008106c */
[----:B------:R-:W3:Y:S01]  /*72710*/  LDL.LU R102, [R1+0x228] ;  /* 0x0002280001667983 */ /* 0x000ee20000300800 */
[----:B------:R-:W-:Y:S01]  /*72720*/  IMAD.MOV.U32 R17, RZ, RZ, R82 ;  /* 0x000000ffff117224 */ /* 0x000fe200078e0052 */
[----:B------:R-:W-:Y:S02]  /*72730*/  MOV R16, R83 ;  /* 0x0000005300107202 */ /* 0x000fe40000000f00 */
[----:B------:R-:W3:Y:S01]  /*72740*/  LDL.LU R103, [R1+0x22c] ;  /* 0x00022c0001677983 */ /* 0x000ee20000300800 */
[----:B------:R-:W-:-:S03]  /*72750*/  MOV R83, R250 ;  /* 0x000000fa00537202 */ /* 0x000fc60000000f00 */
[----:B------:R-:W4:Y:S04]  /*72760*/  LDL.LU R80, [R1+0x210] ;  /* 0x0002100001507983 */ /* 0x000f280000300800 */
[----:B------:R-:W4:Y:S04]  /*72770*/  LDL.LU R81, [R1+0x214] ;  /* 0x0002140001517983 */ /* 0x000f280000300800 */
[----:B------:R-:W4:Y:S04]  /*72780*/  LDL.LU R82, [R1+0x218] ;  /* 0x0002180001527983 */ /* 0x000f280000300800 */
[----:B------:R-:W3:Y:S01]  /*72790*/  LDL.LU R250, [R1+0x799c] ;  /* 0x00799c0001fa7983 */ /* 0x000ee20000300800 */
[----:B------:R-:W-:Y:S01]  /*727a0*/  MOV R136, R11 ;  /* 0x0000000b00887202 */ /* 0x000fe20000000f00 */
[----:B------:R-:W-:Y:S01]  /*727b0*/  IMAD.MOV.U32 R85, RZ, RZ, R9 ;  /* 0x000000ffff557224 */ /* 0x000fe200078e0009 */
[----:B------:R-:W-:Y:S01]  /*727c0*/  MOV R84, R8 ;  /* 0x0000000800547202 */ /* 0x000fe20000000f00 */
[----:B------:R-:W-:Y:S01]  /*727d0*/  STL [R1+0x733c], R93 ;  /* 0x00733c5d01007387 */ /* 0x000fe20000100800 */
[----:B------:R-:W-:-:S03]  /*727e0*/  IMAD.MOV.U32 R137, RZ, RZ, R10 ;  /* 0x000000ffff897224 */ /* 0x000fc600078e000a */
[----:B------:R-:W-:Y:S04]  /*727f0*/  STL [R1+0x7338], R92 ;  /* 0x0073385c01007387 */ /* 0x000fe80000100800 */
[----:B------:R1:W-:Y:S04]  /*72800*/  STL [R1+0x7304], R136 ;  /* 0x0073048801007387 */ /* 0x0003e80000100800 */
[----:B------:R1:W-:Y:S04]  /*72810*/  STL [R1+0x7300], R85 ;  /* 0x0073005501007387 */ /* 0x0003e80000100800 */
[----:B------:R-:W-:Y:S04]  /*72820*/  STL [R1+0x72fc], R84 ;  /* 0x0072fc5401007387 */ /* 0x000fe80000100800 */
[----:B------:R-:W-:Y:S01]  /*72830*/  STL [R1+0x72f8], R137 ;  /* 0x0072f88901007387 */ /* 0x000fe20000100800 */
[----:B--2---:R-:W-:Y:S07]  /*72840*/  HMMA.1688.F32.TF32 R8, R4, R14, R72 ;  /* 0x0000000e0408723c */ /* 0x004fee0000081048 */
[----:B------:R-:W-:-:S02]  /*72850*/  IMAD.MOV.U32 R72, RZ, RZ, R251 ;  /* 0x000000ffff487224 */ /* 0x000fc400078e00fb */
[----:B------:R-:W3:Y:S01]  /*72860*/  LDL.LU R251, [R1+0x7998] ;  /* 0x0079980001fb7983 */ /* 0x000ee20000300800 */
[----:B------:R-:W-:Y:S01]  /*72870*/  MOV R74, R22 ;  /* 0x00000016004a7202 */ /* 0x000fe20000000f00 */
[----:B------:R-:W-:Y:S02]  /*72880*/  IMAD.MOV.U32 R75, RZ, RZ, R23 ;  /* 0x000000ffff4b7224 */ /* 0x000fe400078e0017 */
[----:B------:R-:W2:Y:S04]  /*72890*/  LDL.LU R73, [R1+0x204] ;  /* 0x0002040001497983 */ /* 0x000ea80000300800 */
[----:B------:R-:W4:Y:S04]  /*728a0*/  LDL.LU R22, [R1+0x7994] ;  /* 0x0079940001167983 */ /* 0x000f280000300800 */
[----:B------:R-:W4:Y:S03]  /*728b0*/  LDL.LU R23, [R1+0x7990] ;  /* 0x0079900001177983 */ /* 0x000f260000300800 */
[----:B------:R-:W-:Y:S01]  /*728c0*/  IMAD.MOV.U32 R76, RZ, RZ, R8 ;  /* 0x000000ffff4c7224 */ /* 0x000fe200078e0008 */
[----:B------:R-:W-:Y:S01]  /*728d0*/  MOV R133, R10 ;  /* 0x0000000a00857202 */ /* 0x000fe20000000f00 */
[----:B------:R-:W-:-:S02]  /*728e0*/  IMAD.MOV.U32 R77, RZ, RZ, R9 ;  /* 0x000000ffff4d7224 */ /* 0x000fc400078e0009 */
[----:B------:R-:W-:Y:S01]  /*728f0*/  IMAD.MOV.U32 R132, RZ, RZ, R11 ;  /* 0x000000ffff847224 */ /* 0x000fe200078e000b */
[----:B------:R-:W-:Y:S04]  /*72900*/  STL.64 [R1+0x76a0], R14 ;  /* 0x0076a00e01007387 */ /* 0x000fe80000100a00 */
[----:B------:R-:W-:Y:S04]  /*72910*/  STL [R1+0x7344], R132 ;  /* 0x0073448401007387 */ /* 0x000fe80000100800 */
[----:B------:R-:W-:Y:S04]  /*72920*/  STL [R1+0x7340], R133 ;  /* 0x0073408501007387 */ /* 0x000fe80000100800 */
[----:B------:R1:W-:Y:S04]  /*72930*/  STL [R1+0x730c], R77 ;  /* 0x00730c4d01007387 */ /* 0x0003e80000100800 */
[----:B------:R1:W-:Y:S01]  /*72940*/  STL [R1+0x7308], R76 ;  /* 0x0073084c01007387 */ /* 0x0003e20000100800 */
[----:B------:R-:W-:Y:S01]  /*72950*/  MOV R21, R142 ;  /* 0x0000008e00157202 */ /* 0x000fe20000000f00 */
[----:B------:R-:W-:-:S02]  /*72960*/  IMAD.MOV.U32 R141, RZ, RZ, R26 ;  /* 0x000000ffff8d7224 */ /* 0x000fc400078e001a */
[----:B------:R-:W-:Y:S01]  /*72970*/  IMAD.MOV.U32 R142, RZ, RZ, R27 ;  /* 0x000000ffff8e7224 */ /* 0x000fe200078e001b */
[C---:B---3--:R-:W-:Y:S11]  /*72980*/  HMMA.1688.F32.TF32 R8, R4.reuse, R250, R100 ;  /* 0x000000fa0408723c */ /* 0x048ff60000081064 */
[----:B------:R-:W-:Y:S11]  /*72990*/  @!UPT UIADD3 URZ, URZ, URZ, URZ ;  /* 0x0000003f3f3ff290 */ /* 0x000ff6000fffe03f */
[----:B------:R-:W-:Y:S02]  /*729a0*/  @!UPT UIADD3 URZ, URZ, URZ, URZ ;  /* 0x0000003f3f3ff290 */ /* 0x000fe4000fffe03f */
[----:B------:R-:W-:Y:S01]  /*729b0*/  IMAD.MOV.U32 R68, RZ, RZ, R8 ;  /* 0x000000ffff447224 */ /* 0x000fe200078e0008 */
[----:B------:R-:W-:Y:S01]  /*729c0*/  MOV R69, R9 ;  /* 0x0000000900457202 */ /* 0x000fe20000000f00 */
[----:B------:R-:W-:Y:S02]  /*729d0*/  IMAD.MOV.U32 R129, RZ, RZ, R10 ;  /* 0x000000ffff817224 */ /* 0x000fe400078e000a */
[----:B------:R-:W-:Y:S02]  /*729e0*/  IMAD.MOV.U32 R128, RZ, RZ, R11 ;  /* 0x000000ffff807224 */ /* 0x000fe400078e000b */
[----:B----4-:R-:W-:Y:S01]  /*729f0*/  HMMA.1688.F32.TF32 R8, R4, R22, R80 ;  /* 0x000000160408723c */ /* 0x010fe20000081050 */
[----:B------:R-:W-:Y:S04]  /*72a00*/  STL [R1+0x7350], R129 ;  /* 0x0073508101007387 */ /* 0x000fe80000100800 */
[----:B------:R-:W-:Y:S04]  /*72a10*/  STL [R1+0x734c], R69 ;  /* 0x00734c4501007387 */ /* 0x000fe80000100800 */
[----:B------:R-:W-:Y:S11]  /*72a20*/  STL [R1+0x7348], R68 ;  /* 0x0073484401007387 */ /* 0x000ff60000100800 */
[----:B------:R-:W-:Y:S04]  /*72a30*/  @!UPT UIADD3 URZ, URZ, URZ, URZ ;  /* 0x0000003f3f3ff290 */ /* 0x000fe8000fffe03f */
[----:B------:R-:W-:Y:S01]  /*72a40*/  MOV R64, R8 ;  /* 0x0000000800407202 */ /* 0x000fe20000000f00 */
[----:B------:R-:W-:Y:S01]  /*72a50*/  IMAD.MOV.U32 R65, RZ, RZ, R9 ;  /* 0x000000ffff417224 */ /* 0x000fe200078e0009 */
[----:B------:R-:W3:Y:S01]  /*72a60*/  LDL.LU R8, [R1+0x1f0] ;  /* 0x0001f00001087983 */ /* 0x000ee20000300800 */
[----:B------:R-:W-:Y:S01]  /*72a70*/  IMAD.MOV.U32 R125, RZ, RZ, R10 ;  /* 0x000000ffff7d7224 */ /* 0x000fe200078e000a */
[----:B------:R-:W-:Y:S02]  /*72a80*/  MOV R124, R11 ;  /* 0x0000000b007c7202 */ /* 0x000fe40000000f00 */
[----:B------:R-:W3:Y:S04]  /*72a90*/  LDL.LU R9, [R1+0x1f4] ;  /* 0x0001f40001097983 */ /* 0x000ee80000300800 */
[----:B------:R-:W3:Y:S04]  /*72aa0*/  LDL.LU R10, [R1+0x1f8] ;  /* 0x0001f800010a7983 */ /* 0x000ee80000300800 */
[----:B------:R-:W3:Y:S04]  /*72ab0*/  LDL.LU R11, [R1+0x1fc] ;  /* 0x0001fc00010b7983 */ /* 0x000ee80000300800 */
[----:B------:R-:W4:Y:S04]  /*72ac0*/  LDL.LU R140, [R1+0x1e0] ;  /* 0x0001e000018c7983 */ /* 0x000f280000300800 */
[----:B------:R-:W2:Y:S04]  /*72ad0*/  LDL.LU R26, [R1+0x798c] ;  /* 0x00798c00011a7983 */ /* 0x000ea80000300800 */
[----:B------:R-:W2:Y:S01]  /*72ae0*/  LDL.LU R27, [R1+0x7988] ;  /* 0x00798800011b7983 */ /* 0x000ea20000300800 */
[----:B------:R-:W-:-:S03]  /*72af0*/  IMAD.MOV.U32 R20, RZ, RZ, R143 ;  /* 0x000000ffff147224 */ /* 0x000fc600078e008f */
[----:B------:R-:W4:Y:S04]  /*72b00*/  LDL.LU R143, [R1+0x1ec] ;  /* 0x0001ec00018f7983 */ /* 0x000f280000300800 */
[----:B------:R-:W3:Y:S04]  /*72b10*/  LDL.LU R108, [R1+0x1d0] ;  /* 0x0001d000016c7983 */ /* 0x000ee80000300800 */
[----:B------:R-:W3:Y:S04]  /*72b20*/  LDL.LU R109, [R1+0x1d4] ;  /* 0x0001d400016d7983 */ /* 0x000ee80000300800 */
[----:B------:R-:W3:Y:S01]  /*72b30*/  LDL.LU R110, [R1+0x1d8] ;  /* 0x0001d800016e7983 */ /* 0x000ee20000300800 */
[----:B------:R-:W-:-:S03]  /*72b40*/  IMAD.MOV.U32 R25, RZ, RZ, R106 ;  /* 0x000000ffff197224 */ /* 0x000fc600078e006a */
[----:B------:R-:W3:Y:S01]  /*72b50*/  LDL.LU R111, [R1+0x1dc] ;  /* 0x0001dc00016f7983 */ /* 0x000ee20000300800 */
[----:B------:R-:W-:-:S03]  /*72b60*/  IMAD.MOV.U32 R24, RZ, RZ, R107 ;  /* 0x000000ffff187224 */ /* 0x000fc600078e006b */
[----:B------:R-:W-:Y:S01]  /*72b70*/  STL.64 [R1+0x7698], R22 ;  /* 0x0076981601007387 */ /* 0x000fe20000100a00 */
[----:B------:R-:W-:-:S03]  /*72b80*/  IMAD.MOV.U32 R100, RZ, RZ, R50 ;  /* 0x000000ffff647224 */ /* 0x000fc600078e0032 */
[----:B------:R-:W3:Y:S01]  /*72b90*/  LDL.LU R104, [R1+0x1c0] ;  /* 0x0001c00001687983 */ /* 0x000ee20000300800 */
[----:B------:R-:W-:-:S03]  /*72ba0*/  IMAD.MOV.U32 R101, RZ, RZ, R51 ;  /* 0x000000ffff657224 */ /* 0x000fc600078e0033 */
[----:B------:R-:W3:Y:S01]  /*72bb0*/  LDL.LU R105, [R1+0x1c4] ;  /* 0x0001c40001697983 */ /* 0x000ee20000300800 */
[----:B------:R-:W-:-:S03]  /*72bc0*/  MOV R102, R46 ;  /* 0x0000002e00667202 */ /* 0x000fc60000000f00 */
[----:B------:R-:W3:Y:S01]  /*72bd0*/  LDL.LU R106, [R1+0x1c8] ;  /* 0x0001c800016a7983 */ /* 0x000ee20000300800 */
[----:B------:R-:W-:-:S03]  /*72be0*/  IMAD.MOV.U32 R103, RZ, RZ, R47 ;  /* 0x000000ffff677224 */ /* 0x000fc600078e002f */
[----:B------:R-:W3:Y:S01]  /*72bf0*/  LDL.LU R107, [R1+0x1cc] ;  /* 0x0001cc00016b7983 */ /* 0x000ee20000300800 */
[----:B------:R-:W-:-:S03]  /*72c00*/  IMAD.MOV.U32 R80, RZ, RZ, R42 ;  /* 0x000000ffff507224 */ /* 0x000fc600078e002a */
[----:B------:R-:W3:Y:S01]  /*72c10*/  LDL.LU R50, [R1+0x7984] ;  /* 0x0079840001327983 */ /* 0x000ee20000300800 */
[----:B------:R-:W-:-:S03]  /*72c20*/  MOV R81, R30 ;  /* 0x0000001e00517202 */ /* 0x000fc60000000f00 */
[----:B------:R-:W3:Y:S01]  /*72c30*/  LDL.LU R51, [R1+0x7980] ;  /* 0x0079800001337983 */ /* 0x000ee20000300800 */
[----:B------:R-:W-:-:S03]  /*72c40*/  IMAD.MOV.U32 R82, RZ, RZ, R31 ;  /* 0x000000ffff527224 */ /* 0x000fc600078e001f */
[----:B------:R-:W3:Y:S04]  /*72c50*/  LDL.LU R46, [R1+0x797c] ;  /* 0x00797c00012e7983 */ /* 0x000ee80000300800 */
[----:B------:R-:W3:Y:S04]  /*72c60*/  LDL.LU R47, [R1+0x7978] ;  /* 0x00797800012f7983 */ /* 0x000ee80000300800 */
[----:B------:R-:W3:Y:S04]  /*72c70*/  LDL.LU R42, [R1+0x7974] ;  /* 0x00797400012a7983 */ /* 0x000ee80000300800 */
[----:B------:R-:W3:Y:S04]  /*72c80*/  LDL.LU R30, [R1+0x7970] ;  /* 0x00797000011e7983 */ /* 0x000ee80000300800 */
[----:B------:R-:W3:Y:S01]  /*72c90*/  LDL.LU R31, [R1+0x796c] ;  /* 0x00796c00011f7983 */ /* 0x000ee20000300800 */
[----:B------:R-:W-:-:S03]  /*72ca0*/  IMAD.MOV.U32 R83, RZ, RZ, R43 ;  /* 0x000000ffff537224 */ /* 0x000fc600078e002b */
[----:B------:R-:W4:Y:S01]  /*72cb0*/  LDL.LU R43, [R1+0x7968] ;  /* 0x00796800012b7983 */ /* 0x000f220000300800 */
[C---:B--2---:R-:W-:Y:S11]  /*72cc0*/  HMMA.1688.F32.TF32 R72, R4.reuse, R26, R72 ;  /* 0x0000001a0448723c */ /* 0x044ff60000081048 */
[----:B------:R-:W-:Y:S11]  /*72cd0*/  @!UPT UIADD3 URZ, URZ, URZ, URZ ;  /* 0x0000003f3f3ff290 */ /* 0x000ff6000fffe03f */
[----:B------:R-:W-:Y:S02]  /*72ce0*/  @!UPT UIADD3 URZ, URZ, URZ, URZ ;  /* 0x0000003f3f3ff290 */ /* 0x000fe4000fffe03f */
[----:B------:R-:W-:Y:S01]  /*72cf0*/  MOV R60, R72 ;  /* 0x00000048003c7202 */ /* 0x000fe20000000f00 */
[----:B------:R-:W-:Y:S01]  /*72d00*/  IMAD.MOV.U32 R61, RZ, RZ, R73 ;  /* 0x000000ffff3d7224 */ /* 0x000fe200078e0049 */
[----:B------:R-:W-:Y:S01]  /*72d10*/  MOV R72, R34 ;  /* 0x0000002200487202 */ /* 0x000fe20000000f00 */
[----:B------:R-:W-:Y:S01]  /*72d20*/  IMAD.MOV.U32 R73, RZ, RZ, R35 ;  /* 0x000000ffff497224 */ /* 0x000fe200078e0023 */
[----:B------:R-:W4:Y:S04]  /*72d30*/  LDL.LU R34, [R1+0x7964] ;  /* 0x0079640001227983 */ /* 0x000f280000300800 */
[----:B------:R-:W4:Y:S01]  /*72d40*/  LDL.LU R35, [R1+0x7960] ;  /* 0x0079600001237983 */ /* 0x000f220000300800 */
[----:B------:R-:W-:Y:S01]  /*72d50*/  IMAD.MOV.U32 R121, RZ, RZ, R74 ;  /* 0x000000ffff797224 */ /* 0x000fe200078e004a */
[----:B------:R-:W-:Y:S01]  /*72d60*/  MOV R120, R75 ;  /* 0x0000004b00787202 */ /* 0x000fe20000000f00 */
[----:B------:R-:W-:Y:S01]  /*72d70*/  IMAD.MOV.U32 R74, RZ, RZ, R38 ;  /* 0x000000ffff4a7224 */ /* 0x000fe200078e0026 */
[----:B------:R-:W-:Y:S01]  /*72d80*/  MOV R75, R39 ;  /* 0x00000027004b7202 */ /* 0x000fe20000000f00 */
[----:B------:R-:W2:Y:S04]  /*72d90*/  LDL.LU R38, [R1+0x795c] ;  /* 0x00795c0001267983 */ /* 0x000ea80000300800 */
[----:B------:R-:W2:Y:S01]  /*72da0*/  LDL.LU R39, [R1+0x7958] ;  /* 0x0079580001277983 */ /* 0x000ea20000300800 */
[C---:B---3--:R-:W-:Y:S11]  /*72db0*/  HMMA.1688.F32.TF32 R8, R4.reuse, R30, R8 ;  /* 0x0000001e0408723c */ /* 0x048ff60000081008 */
[----:B------:R-:W-:Y:S11]  /*72dc0*/  @!UPT UIADD3 URZ, URZ, URZ, URZ ;  /* 0x0000003f3f3ff290 */ /* 0x000ff6000fffe03f */
[----:B------:R-:W-:Y:S02]  /*72dd0*/  @!UPT UIADD3 URZ, URZ, URZ, URZ ;  /* 0x0000003f3f3ff290 */ /* 0x000fe4000fffe03f */
[----:B------:R-:W-:Y:S01]  /*72de0*/  IMAD.MOV.U32 R56, RZ, RZ, R8 ;  /* 0x000000ffff387224 */ /* 0x000fe200078e0008 */
[----:B-1----:R-:W-:Y:S01]  /*72df0*/  MOV R136, R10 ;  /* 0x0000000a00887202 */ /* 0x002fe20000000f00 */
[----:B------:R-:W-:Y:S02]  /*72e00*/  IMAD.MOV.U32 R57, RZ, RZ, R9 ;  /* 0x000000ffff397224 */ /* 0x000fe400078e0009 */
[----:B------:R-:W-:Y:S01]  /*72e10*/  IMAD.MOV.U32 R85, RZ, RZ, R11 ;  /* 0x000000ffff557224 */ /* 0x000fe200078e000b */
[----:B------:R-:W-:Y:S04]  /*72e20*/  STL.64 [R1+0x76a8], R26 ;  /* 0x0076a81a01007387 */ /* 0x000fe80000100a00 */
[----:B------:R-:W-:Y:S01]  /*72e30*/  STL.64 [R1+0x76b0], R30 ;  /* 0x0076b01e01007387 */ /* 0x000fe20000100a00 */
[C---:B----4-:R-:W-:Y:S11]  /*72e40*/  HMMA.1688.F32.TF32 R8, R4.reuse, R34, R140 ;  /* 0x000000220408723c */ /* 0x050ff6000008108c */
[----:B------:R-:W-:Y:S11]  /*72e50*/  @!UPT UIADD3 URZ, URZ, URZ, URZ ;  /* 0x0000003f3f3ff290 */ /* 0x000ff6000fffe03f */
[----:B------:R-:W-:Y:S02]  /*72e60*/  @!UPT UIADD3 URZ, URZ, URZ, URZ ;  /* 0x0000003f3f3ff290 */ /* 0x000fe4000fffe03f */
[----:B------:R-:W-:Y:S01]  /*72e70*/  IMAD.MOV.U32 R52, RZ, RZ, R8 ;  /* 0x000000ffff347224 */ /* 0x000fe200078e0008 */
[----:B------:R-:W-:Y:S01]  /*72e80*/  MOV R53, R9 ;  /* 0x0000000900357202 */ /* 0x000fe20000000f00 */
[----:B------:R-:W-:Y:S02]  /*72e90*/  IMAD.MOV.U32 R77, RZ, RZ, R10 ;  /* 0x000000ffff4d7224 */ /* 0x000fe400078e000a */
[----:B------:R-:W-:Y:S02]  /*72ea0*/  IMAD.MOV.U32 R76, RZ, RZ, R11 ;  /* 0x000000ffff4c7224 */ /* 0x000fe400078e000b */
[C---:B--2---:R-:W-:Y:S11]  /*72eb0*/  HMMA.1688.F32.TF32 R8, R4.reuse, R38, R108 ;  /* 0x000000260408723c */ /* 0x044ff6000008106c */
[----:B------:R-:W-:Y:S11]  /*72ec0*/  @!UPT UIADD3 URZ, URZ, URZ, URZ ;  /* 0x0000003f3f3ff290 */ /* 0x000ff6000fffe03f */
[----:B------:R-:W-:Y:S02]  /*72ed0*/  @!UPT UIADD3 URZ, URZ, URZ, URZ ;  /* 0x0000003f3f3ff290 */ /* 0x000fe4000fffe03f */
[----:B------:R-:W-:Y:S01]  /*72ee0*/  MOV R117, R8 ;  /* 0x0000000800757202 */ /* 0x000fe20000000f00 */
[----:B------:R-:W-:Y:S01]  /*72ef0*/  IMAD.MOV.U32 R116, RZ, RZ, R9 ;  /* 0x000000ffff747224 */ /* 0x000fe200078e0009 */
[----:B------:R-:W-:Y:S01]  /*72f00*/  MOV R112, R11 ;  /* 0x0000000b00707202 */ /* 0x000fe20000000f00 */
[----:B------:R-:W-:Y:S02]  /*72f10*/  IMAD.MOV.U32 R113, RZ, RZ, R10 ;  /* 0x000000ffff717224 */ /* 0x000fe400078e000a */
[C---:B------:R-:W-:Y:S01]  /*72f20*/  HMMA.1688.F32.TF32 R8, R4.reuse, R42, R104 ;  /* 0x0000002a0408723c */ /* 0x040fe20000081068 */
[----:B------:R-:W-:Y:S11]  /*72f30*/  STL.64 [R1+0x76b8], R34 ;  /* 0x0076b82201007387 */ /* 0x000ff60000100a00 */
[----:B------:R-:W-:Y:S11]  /*72f40*/  @!UPT UIADD3 URZ, URZ, URZ, URZ ;  /* 0x0000003f3f3ff290 */ /* 0x000ff6000fffe03f */
[----:B------:R-:W-:Y:S01]  /*72f50*/  @!UPT UIADD3 URZ, URZ, URZ, URZ ;  /* 0x0000003f3f3ff290 */ /* 0x000fe2000fffe03f */
[----:B------:R-:W-:Y:S01]  /*72f60*/  IMAD.MOV.U32 R49, RZ, RZ, R8 ;  /* 0x000000ffff317224 */ /* 0x000fe200078e0008 */
[----:B------:R-:W-:Y:S01]  /*72f70*/  MOV R45, R10 ;  /* 0x0000000a002d7202 */ /* 0x000fe20000000f00 */
[----:B------:R-:W-:Y:S02]  /*72f80*/  IMAD.MOV.U32 R48, RZ, RZ, R9 ;  /* 0x000000ffff307224 */ /* 0x000fe400078e0009 */
[----:B------:R-:W-:Y:S02]  /*72f90*/  IMAD.MOV.U32 R44, RZ, RZ, R11 ;  /* 0x000000ffff2c7224 */ /* 0x000fe400078e000b */
[C---:B------:R-:W-:Y:S01]  /*72fa0*/  HMMA.1688.F32.TF32 R8, R4.reuse, R46, R100 ;  /* 0x0000002e0408723c */ /* 0x040fe20000081064 */
[----:B------:R-:W-:Y:S04]  /*72fb0*/  STL.64 [R1+0x76c0], R38 ;  /* 0x0076c02601007387 */ /* 0x000fe80000100a00 */
[----:B------:R-:W-:Y:S04]  /*72fc0*/  STL.64 [R1+0x76c8], R42 ;  /* 0x0076c82a01007387 */ /* 0x000fe80000100a00 */
[----:B------:R-:W-:Y:S04]  /*72fd0*/  STL.64 [R1+0x76d8], R46 ;  /* 0x0076d82e01007387 */ /* 0x000fe80000100a00 */
[----:B------:R-:W-:Y:S10]  /*72fe0*/  STL.64 [R1+0x76d0], R44 ;  /* 0x0076d02c01007387 */ /* 0x000ff40000100a00 */
[----:B------:R-:W-:Y:S04]  /*72ff0*/  STL.64 [R1+0x1330], R8 ;  /* 0x0013300801007387 */ /* 0x000fe80000100a00 */
[----:B------:R1:W-:Y:S02]  /*73000*/  STL.64 [R1+0x1338], R10 ;  /* 0x0013380a01007387 */ /* 0x0003e40000100a00 */
[----:B-1----:R-:W-:Y:S02]  /*73010*/  HMMA.1688.F32.TF32 R8, R4, R50, R80 ;  /* 0x000000320408723c */ /* 0x002fe40000081050 */
[----:B------:R-:W-:Y:S04]  /*73020*/  STL.64 [R1+0x76e8], R50 ;  /* 0x0076e83201007387 */ /* 0x000fe80000100a00 */
[----:B------:R-:W-:Y:S11]  /*73030*/  STL.64 [R1+0x76e0], R48 ;  /* 0x0076e03001007387 */ /* 0x000ff60000100a00 */
[----:B------:R-:W-:Y:S06]  /*73040*/  @!UPT UIADD3 URZ, URZ, URZ, URZ ;  /* 0x0000003f3f3ff290 */ /* 0x000fec000fffe03f */
[----:B------:R-:W-:Y:S04]  /*73050*/  STL.64 [R1+0x1320], R8 ;  /* 0x0013200801007387 */ /* 0x000fe80000100a00 */
[----:B------:R1:W-:Y:S01]  /*73060*/  STL.64 [R1+0x1328], R10 ;  /* 0x0013280a01007387 */ /* 0x0003e20000100a00 */
[----:B------:R-:W-:-:S03]  /*73070*/  IMAD.MOV.U32 R44, RZ, RZ, R123 ;  /* 0x000000ffff2c7224 */ /* 0x000fc600078e007b */
[----:B------:R-:W2:Y:S01]  /*73080*/  LDL R129, [R1+0x1934] ;  /* 0x0019340001817983 */ /* 0x000ea20000100800 */
[----:B------:R-:W-:-:S03]  /*73090*/  MOV R45, R122 ;  /* 0x0000007a002d7202 */ /* 0x000fc60000000f00 */
[----:B------:R-:W3:Y:S01]  /*730a0*/  LDL.LU R123, [R1+0x7954] ;  /* 0x00795400017b7983 */ /* 0x000ee20000300800 */
[----:B-1----:R-:W-:Y:S11]  /*730b0*/  HMMA.1688.F32.TF32 R8, R4, R54, R72 ;  /* 0x000000360408723c */ /* 0x002ff60000081048 */
[----:B------:R-:W-:Y:S11]  /*730c0*/  @!UPT UIADD3 URZ, URZ, URZ, URZ ;  /* 0x0000003f3f3ff290 */ /* 0x000ff6000fffe03f */
[----:B------:R-:W-:Y:S01]  /*730d0*/  @!UPT UIADD3 URZ, URZ, URZ, URZ ;  /* 0x0000003f3f3ff290 */ /* 0x000fe2000fffe03f */
[----:B------:R1:W-:Y:S04]  /*730e0*/  STL.64 [R1+0x1310], R8 ;  /* 0x0013100801007387 */ /* 0x0003e80000100a00 */
[----:B------:R4:W-:Y:S04]  /*730f0*/  STL.64 [R1+0x1318], R10 ;  /* 0x0013180a01007387 */ /* 0x0009e80000100a00 */
[----:B------:R-:W2:Y:S01]  /*73100*/  LDL.LU R122, [R1+0x7950] ;  /* 0x00795000017a7983 */ /* 0x000ea20000300800 */
[----:B------:R-:W-:Y:S02]  /*73110*/  IMAD.MOV.U32 R46, RZ, RZ, R66 ;  /* 0x000000ffff2e7224 */ /* 0x000fe400078e0042 */
[----:B------:R-:W-:Y:S01]  /*73120*/  IMAD.MOV.U32 R47, RZ, RZ, R90 ;  /* 0x000000ffff2f7224 */ /* 0x000fe200078e005a */
[----:B------:R-:W4:Y:S04]  /*73130*/  LDL.LU R66, [R1+0x794c] ;  /* 0x00794c0001427983 */ /* 0x000f280000300800 */
[----:B------:R-:W4:Y:S04]  /*73140*/  LDL.LU R90, [R1+0x7948] ;  /* 0x00794800015a7983 */ /* 0x000f280000300800 */
[----:B------:R-:W4:Y:S04]  /*73150*/  LDL.LU R36, [R1+0xe0] ;  /* 0x0000e00001247983 */ /* 0x000f280000300800 */
[----:B------:R-:W4:Y:S01]  /*73160*/  LDL.LU R37, [R1+0xe4] ;  /* 0x0000e40001257983 */ /* 0x000f220000300800 */
[----:B---3--:R-:W-:-:S03]  /*73170*/  MOV R38, R123 ;  /* 0x0000007b00267202 */ /* 0x008fc60000000f00 */
[----:B------:R-:W3:Y:S01]  /*73180*/  LDL.LU R123, [R1+0x7944] ;  /* 0x00794400017b7983 */ /* 0x000ee20000300800 */
[----:B--2---:R-:W-:-:S03]  /*73190*/  IMAD.MOV.U32 R39, RZ, RZ, R122 ;  /* 0x000000ffff277224 */ /* 0x004fc600078e007a */
        /* <DEDUP_REMOVED lines=23> */
[----:B------:R-:W-:-:S03]  /*73310*/  MOV R19, R146 ;  /* 0x0000009200137202 */ /* 0x000fc60000000f00 */
[----:B------:R-:W2:Y:S01]  /*73320*/  LDL.LU R34, [R1+0x188] ;  /* 0x0001880001227983 */ /* 0x000ea20000300800 */
[----:B------:R-:W-:-:S03]  /*73330*/  IMAD.MOV.U32 R18, RZ, RZ, R147 ;  /* 0x000000ffff127224 */ /* 0x000fc600078e0093 */
        /* <DEDUP_REMOVED lines=9> */
[----:B-1----:R-:W2:Y:S04]  /*733d0*/  LDL.LU R8, [R1+0x140] ;  /* 0x0001400001087983 */ /* 0x002ea80000300800 */
[----:B------:R-:W2:Y:S04]  /*733e0*/  LDL.LU R9, [R1+0x144] ;  /* 0x0001440001097983 */ /* 0x000ea80000300800 */
[----:B----4-:R-:W4:Y:S04]  /*733f0*/  LDL.LU R10, [R1+0x148] ;  /* 0x00014800010a7983 */ /* 0x010f280000300800 */
[----:B------:R-:W4:Y:S01]  /*73400*/  LDL.LU R11, [R1+0x14c] ;  /* 0x00014c00010b7983 */ /* 0x000f220000300800 */
[----:B------:R-:W-:-:S03]  /*73410*/  IMAD.MOV.U32 R48, RZ, RZ, R118 ;  /* 0x000000ffff307224 */ /* 0x000fc600078e0076 */
[----:B------:R-:W4:Y:S01]  /*73420*/  LDL.LU R104, [R1+0x100] ;  /* 0x0001000001687983 */ /* 0x000f220000300800 */
[----:B------:R-:W-:-:S03]  /*73430*/  IMAD.MOV.U32 R49, RZ, RZ, R119 ;  /* 0x000000ffff317224 */ /* 0x000fc600078e0077 */
[----:B------:R-:W4:Y:S01]  /*73440*/  LDL.LU R105, [R1+0x104] ;  /* 0x0001040001697983 */ /* 0x000f220000300800 */
[----:B------:R-:W-:Y:S01]  /*73450*/  MOV R50, R98 ;  /* 0x0000006200327202 */ /* 0x000fe20000000f00 */
[----:B------:R-:W-:Y:S01]  /*73460*/  IMAD.MOV.U32 R51, RZ, RZ, R99 ;  /* 0x000000ffff337224 */ /* 0x000fe200078e0063 */
[----:B------:R-:W-:Y:S01]  /*73470*/  MOV R41, R95 ;  /* 0x0000005f00297202 */ /* 0x000fe20000000f00 */
[----:B------:R-:W-:Y:S02]  /*73480*/  IMAD.MOV.U32 R40, RZ, RZ, R94 ;  /* 0x000000ffff287224 */ /* 0x000fe400078e005e */
[----:B------:R-:W-:Y:S02]  /*73490*/  IMAD.MOV.U32 R42, RZ, RZ, R58 ;  /* 0x000000ffff2a7224 */ /* 0x000fe400078e003a */
[----:B------:R-:W-:Y:S01]  /*734a0*/  IMAD.MOV.U32 R43, RZ, RZ, R59 ;  /* 0x000000ffff2b7224 */ /* 0x000fe200078e003b */
[----:B---3--:R-:W-:Y:S01]  /*734b0*/  MOV R107, R123 ;  /* 0x0000007b006b7202 */ /* 0x008fe20000000f00 */
[----:B--2---:R-:W-:-:S02]  /*734c0*/  IMAD.MOV.U32 R106, RZ, RZ, R122 ;  /* 0x000000ffff6a7224 */ /* 0x004fc400078e007a */
[----:B------:R-:W2:Y:S04]  /*734d0*/  LDL.LU R122, [R1+0x793c] ;  /* 0x00793c00017a7983 */ /* 0x000ea80000300800 */
[----:B------:R-:W2:Y:S04]  /*734e0*/  LDL.LU R123, [R1+0x7938] ;  /* 0x00793800017b7983 */ /* 0x000ea80000300800 */
[----:B------:R-:W3:Y:S04]  /*734f0*/  LDL.LU R118, [R1+0x7934] ;  /* 0x0079340001767983 */ /* 0x000ee80000300800 */
[----:B------:R-:W3:Y:S04]  /*73500*/  LDL.LU R119, [R1+0x7930] ;  /* 0x0079300001777983 */ /* 0x000ee80000300800 */
[----:B------:R-:W2:Y:S04]  /*73510*/  LDL.LU R98, [R1+0x792c] ;  /* 0x00792c0001627983 */ /* 0x000ea80000300800 */
[----:B------:R-:W2:Y:S04]  /*73520*/  LDL.LU R99, [R1+0x7928] ;  /* 0x0079280001637983 */ /* 0x000ea80000300800 */
[----:B------:R-:W2:Y:S04]  /*73530*/  LDL.LU R94, [R1+0x7924] ;  /* 0x00792400015e7983 */ /* 0x000ea80000300800 */
[----:B------:R-:W2:Y:S04]  /*73540*/  LDL.LU R95, [R1+0x7920] ;  /* 0x00792000015f7983 */ /* 0x000ea80000300800 */
[----:B------:R-:W2:Y:S04]  /*73550*/  LDL.LU R58, [R1+0x791c] ;  /* 0x00791c00013a7983 */ /* 0x000ea80000300800 */
[----:B------:R-:W2:Y:S04]  /*73560*/  LDL.LU R59, [R1+0x7918] ;  /* 0x00791800013b7983 */ /* 0x000ea80000300800 */
[----:B------:R1:W-:Y:S04]  /*73570*/  STL.64 [R1+0x76f8], R54 ;  /* 0x0076f83601007387 */ /* 0x0003e80000100a00 */
[----:B------:R1:W-:Y:S02]  /*73580*/  STL.64 [R1+0x76f0], R52 ;  /* 0x0076f03401007387 */ /* 0x0003e40000100a00 */
[----:B-1----:R-:W-:Y:S01]  /*73590*/  IMAD.MOV.U32 R54, RZ, RZ, R62 ;  /* 0x000000ffff367224 */ /* 0x002fe200078e003e */
[----:B------:R-:W-:-:S02]  /*735a0*/  MOV R55, R63 ;  /* 0x0000003f00377202 */ /* 0x000fc40000000f00 */
[----:B------:R-:W-:Y:S01]  /*735b0*/  MOV R52, R90 ;  /* 0x0000005a00347202 */ /* 0x000fe20000000f00 */
[----:B------:R-:W-:Y:S01]  /*735c0*/  IMAD.MOV.U32 R53, RZ, RZ, R66 ;  /* 0x000000ffff357224 */ /* 0x000fe200078e0042 */
[----:B------:R-:W3:Y:S04]  /*735d0*/  LDL.LU R90, [R1+0x7914] ;  /* 0x00791400015a7983 */ /* 0x000ee80000300800 */
[----:B------:R-:W3:Y:S04]  /*735e0*/  LDL.LU R66, [R1+0x7910] ;  /* 0x0079100001427983 */ /* 0x000ee80000300800 */
[----:B------:R-:W3:Y:S04]  /*735f0*/  LDL.LU R62, [R1+0x790c] ;  /* 0x00790c00013e7983 */ /* 0x000ee80000300800 */
[----:B------:R-:W3:Y:S01]  /*73600*/  LDL.LU R63, [R1+0x7908] ;  /* 0x00790800013f7983 */ /* 0x000ee20000300800 */
[----:B--2---:R-:W-:Y:S11]  /*73610*/  HMMA.1688.F32.TF32 R32, R4, R58, R32 ;  /* 0x0000003a0420723c */ /* 0x004ff60000081020 */
[----:B------:R-:W-:Y:S11]  /*73620*/  @!UPT UIADD3 URZ, URZ, URZ, URZ ;  /* 0x0000003f3f3ff290 */ /* 0x000ff6000fffe03f */
[----:B------:R-:W-:Y:S01]  /*73630*/  @!UPT UIADD3 URZ, URZ, URZ, URZ ;  /* 0x0000003f3f3ff290 */ /* 0x000fe2000fffe03f */
[----:B------:R1:W-:Y:S04]  /*73640*/  STL.64 [R1+0x1300], R32 ;  /* 0x0013002001007387 */ /* 0x0003e80000100a00 */
[----:B------:R2:W-:Y:S01]  /*73650*/  STL.64 [R1+0x1308], R34 ;  /* 0x0013082201007387 */ /* 0x0005e20000100a00 */
[----:B-1----:R-:W-:-:S03]  /*73660*/  IMAD.MOV.U32 R32, RZ, RZ, R67 ;  /* 0x000000ffff207224 */ /* 0x002fc600078e0043 */
[----:B------:R-:W4:Y:S01]  /*73670*/  LDL.LU R67, [R1+0x7904] ;  /* 0x0079040001437983 */ /* 0x000f220000300800 */
[----:B------:R-:W-:Y:S01]  /*73680*/  IMAD.MOV.U32 R33, RZ, RZ, R70 ;  /* 0x000000ffff217224 */ /* 0x000fe200078e0046 */
[----:B--2---:R-:W-:Y:S02]  /*73690*/  MOV R34, R71 ;  /* 0x0000004700227202 */ /* 0x004fe40000000f00 */
[----:B------:R-:W2:Y:S04]  /*736a0*/  LDL.LU R70, [R1+0x7900] ;  /* 0x0079000001467983 */ /* 0x000ea80000300800 */
[----:B------:R-:W2:Y:S01]  /*736b0*/  LDL.LU R71, [R1+0x78fc] ;  /* 0x0078fc0001477983 */ /* 0x000ea20000300800 */
[----:B---3--:R-:W-:Y:S01]  /*736c0*/  HMMA.1688.F32.TF32 R144, R4, R62, R144 ;  /* 0x0000003e0490723c */ /* 0x008fe20000081090 */
[----:B------:R-:W-:-:S02]  /*736d0*/  IMAD.MOV.U32 R35, RZ, RZ, R78 ;  /* 0x000000ffff237224 */ /* 0x000fc400078e004e */
[----:B------:R-:W3:Y:S11]  /*736e0*/  LDL.LU R78, [R1+0x78f8] ;  /* 0x0078f800014e7983 */ /* 0x000ef60000300800 */
[----:B------:R-:W-:Y:S09]  /*736f0*/  @!UPT UIADD3 URZ, URZ, URZ, URZ ;  /* 0x0000003f3f3ff290 */ /* 0x000ff2000fffe03f */
[----:B------:R-:W-:Y:S04]  /*73700*/  STL.64 [R1+0x12f0], R144 ;  /* 0x0012f09001007387 */ /* 0x000fe80000100a00 */
[----:B------:R1:W-:Y:S04]  /*73710*/  STL.64 [R1+0x12f8], R146 ;  /* 0x0012f89201007387 */ /* 0x0003e80000100a00 */
[----:B-1----:R-:W3:Y:S01]  /*73720*/  LDL.LU.64 R146, [R1+0x78f0] ;  /* 0x0078f00001927983 */ /* 0x002ee20000300a00 */
[C---:B----4-:R-:W-:Y:S08]  /*73730*/  HMMA.1688.F32.TF32 R72, R4.reuse, R66, R72 ;  /* 0x000000420448723c */ /* 0x050ff00000081048 */
[----:B--2---:R-:W-:Y:S11]  /*73740*/  HMMA.1688.F32.TF32 R28, R4, R70, R28 ;  /* 0x00000046041c723c */ /* 0x004ff6000008101c */
[----:B------:R-:W-:Y:S04]  /*73750*/  @!UPT UIADD3 URZ, URZ, URZ, URZ ;  /* 0x0000003f3f3ff290 */ /* 0x000fe8000fffe03f */
[----:B------:R-:W-:Y:S04]  /*73760*/  STL.64 [R1+0x12e0], R72 ;  /* 0x0012e04801007387 */ /* 0x000fe80000100a00 */
[----:B------:R1:W-:Y:S04]  /*73770*/  STL.64 [R1+0x12e8], R74 ;  /* 0x0012e84a01007387 */ /* 0x0003e80000100a00 */
[----:B-1----:R-:W2:Y:S04]  /*73780*/  LDL.LU.64 R74, [R1+0x78e8] ;  /* 0x0078e800014a7983 */ /* 0x002ea80000300a00 */
[----:B------:R1:W-:Y:S04]  /*73790*/  STL.64 [R1+0x12d0], R28 ;  /* 0x0012d01c01007387 */ /* 0x0003e80000100a00 */
[----:B------:R4:W-:Y:S01]  /*737a0*/  STL.64 [R1+0x12d8], R30 ;  /* 0x0012d81e01007387 */ /* 0x0009e20000100a00 */
[----:B-1----:R-:W-:-:S03]  /*737b0*/  IMAD.MOV.U32 R28, RZ, RZ, R79 ;  /* 0x000000ffff1c7224 */ /* 0x002fc600078e004f */
[----:B------:R-:W3:Y:S01]  /*737c0*/  LDL.LU R79, [R1+0x78e0] ;  /* 0x0078e000014f7983 */ /* 0x000ee20000300800 */
[----:B------:R-:W-:Y:S01]  /*737d0*/  MOV R29, R91 ;  /* 0x0000005b001d7202 */ /* 0x000fe20000000f00 */
[----:B----4-:R-:W-:Y:S02]  /*737e0*/  IMAD.MOV.U32 R30, RZ, RZ, R86 ;  /* 0x000000ffff1e7224 */ /* 0x010fe400078e0056 */
[----:B------:R-:W4:Y:S01]  /*737f0*/  LDL.LU R91, [R1+0x78dc] ;  /* 0x0078dc00015b7983 */ /* 0x000f220000300800 */
[----:B------:R-:W-:-:S03]  /*73800*/  IMAD.MOV.U32 R31, RZ, RZ, R87 ;  /* 0x000000ffff1f7224 */ /* 0x000fc600078e0057 */
[----:B------:R-:W4:Y:S04]  /*73810*/  LDL.LU R86, [R1+0x78d8] ;  /* 0x0078d80001567983 */ /* 0x000f280000300800 */
[----:B------:R-:W4:Y:S01]  /*73820*/  LDL.LU R87, [R1+0x78d4] ;  /* 0x0078d40001577983 */ /* 0x000f220000300800 */
[C---:B--2---:R-:W-:Y:S08]  /*73830*/  HMMA.1688.F32.TF32 R8, R4.reuse, R74, R8 ;  /* 0x0000004a0408723c */ /* 0x044ff00000081008 */
[C---:B---3--:R-:W-:Y:S11]  /*73840*/  HMMA.1688.F32.TF32 R80, R4.reuse, R78, R80 ;  /* 0x0000004e0450723c */ /* 0x048ff60000081050 */
[----:B------:R-:W-:Y:S04]  /*73850*/  @!UPT UIADD3 URZ, URZ, URZ, URZ ;  /* 0x0000003f3f3ff290 */ /* 0x000fe8000fffe03f */
[----:B------:R-:W-:Y:S04]  /*73860*/  STL.64 [R1+0x12c0], R8 ;  /* 0x0012c00801007387 */ /* 0x000fe80000100a00 */
[----:B------:R1:W-:Y:S01]  /*73870*/  STL.64 [R1+0x12c8], R10 ;  /* 0x0012c80a01007387 */ /* 0x0003e20000100a00 */
[C---:B----4-:R-:W-:Y:S01]  /*73880*/  HMMA.1688.F32.TF32 R108, R4.reuse, R86, R108 ;  /* 0x00000056046c723c */ /* 0x050fe2000008106c */
[----:B------:R-:W-:Y:S02]  /*73890*/  IMAD.MOV.U32 R14, RZ, RZ, R247 ;  /* 0x000000ffff0e7224 */ /* 0x000fe400078e00f7 */
[----:B------:R-:W-:Y:S01]  /*738a0*/  IMAD.MOV.U32 R15, RZ, RZ, R246 ;  /* 0x000000ffff0f7224 */ /* 0x000fe200078e00f6 */
[----:B------:R-:W-:Y:S01]  /*738b0*/  MOV R22, R25 ;  /* 0x0000001900167202 */ /* 0x000fe20000000f00 */
[----:B------:R-:W-:Y:S01]  /*738c0*/  IMAD.MOV.U32 R23, RZ, RZ, R24 ;  /* 0x000000ffff177224 */ /* 0x000fe200078e0018 */
[----:B------:R-:W-:Y:S04]  /*738d0*/  LDS R8, [R129+0x40880] ;  /* 0x0408800081087984 */ /* 0x000fe80000000800 */
[----:B-1----:R-:W2:Y:S04]  /*738e0*/  LDL.LU R11, [R1+0x78d0] ;  /* 0x0078d000010b7983 */ /* 0x002ea80000300800 */
[----:B------:R-:W-:Y:S04]  /*738f0*/  STL.64 [R1+0x12b0], R80 ;  /* 0x0012b05001007387 */ /* 0x000fe80000100a00 */
[----:B------:R1:W-:Y:S01]  /*73900*/  STL.64 [R1+0x12b8], R82 ;  /* 0x0012b85201007387 */ /* 0x0003e20000100a00 */
[C---:B------:R-:W-:Y:S03]  /*73910*/  HMMA.1688.F32.TF32 R104, R4.reuse, R90, R104 ;  /* 0x0000005a0468723c */ /* 0x040fe60000081068 */
[----:B------:R-:W-:Y:S04]  /*73920*/  LDS R10, [R129+0x40c80] ;  /* 0x040c8000810a7984 */ /* 0x000fe80000000800 */
[----:B-1----:R-:W3:Y:S01]  /*73930*/  LDL.LU.64 R82, [R1+0x78c8] ;  /* 0x0078c80001527983 */ /* 0x002ee20000300a00 */
[C---:B------:R-:W-:Y:S08]  /*73940*/  HMMA.1688.F32.TF32 R100, R4.reuse, R94, R100 ;  /* 0x0000005e0464723c */ /* 0x040ff00000081064 */
[C---:B------:R-:W-:Y:S08]  /*73950*/  HMMA.1688.F32.TF32 R36, R4.reuse, R98, R36 ;  /* 0x000000620424723c */ /* 0x040ff00000081024 */
[C---:B------:R-:W-:Y:S08]  /*73960*/  HMMA.1688.F32.TF32 R32, R4.reuse, R118, R32 ;  /* 0x000000760420723c */ /* 0x040ff00000081020 */
[C---:B------:R-:W-:Y:S01]  /*73970*/  HMMA.1688.F32.TF32 R28, R4.reuse, R122, R28 ;  /* 0x0000007a041c723c */ /* 0x040fe2000008101c */
[----:B--2---:R-:W-:Y:S07]  /*73980*/  LDS R9, [R11+0x40880] ;  /* 0x040880000b097984 */ /* 0x004fee0000000800 */
[----:B---3--:R-:W-:Y:S08]  /*73990*/  HMMA.1688.F32.TF32 R140, R4, R82, R140 ;  /* 0x00000052048c723c */ /* 0x008ff0000008108c */
[----:B------:R-:W-:-:S02]  /*739a0*/  IMAD.MOV.U32 R216, RZ, RZ, R32 ;  /* 0x000000ffffd87224 */ /* 0x000fc400078e0020 */
[----:B------:R-:W-:-:S06]  /*739b0*/  IMAD.MOV.U32 R217, RZ, RZ, R33 ;  /* 0x000000ffffd97224 */ /* 0x000fcc00078e0021 */
[----:B------:R-:W-:Y:S01]  /*739c0*/  MOV R213, R29 ;  /* 0x0000001d00d57202 */ /* 0x000fe20000000f00 */
[----:B------:R-:W-:Y:S01]  /*739d0*/  IMAD.MOV.U32 R212, RZ, RZ, R28 ;  /* 0x000000ffffd47224 */ /* 0x000fe200078e001c */
[----:B------:R-:W1:Y:S05]  /*739e0*/  LDS R11, [R11+0x40c80] ;  /* 0x040c80000b0b7984 */ /* 0x000e6a0000000800 */
[----:B------:R-:W-:Y:S04]  /*739f0*/  STL.64 [R1+0x12a0], R140 ;  /* 0x0012a08c01007387 */ /* 0x000fe80000100a00 */
[----:B------:R2:W-:Y:S04]  /*73a00*/  STL.64 [R1+0x12a8], R142 ;  /* 0x0012a88e01007387 */ /* 0x0005e80000100a00 */
[----:B--2---:R-:W2:Y:S04]  /*73a10*/  LDL.LU.64 R142, [R1+0x78c0] ;  /* 0x0078c000018e7983 */ /* 0x004ea80000300a00 */
[----:B------:R-:W-:Y:S04]  /*73a20*/  STL.64 [R1+0x1290], R108 ;  /* 0x0012906c01007387 */ /* 0x000fe80000100a00 */
[----:B------:R3:W-:Y:S04]  /*73a30*/  STL.64 [R1+0x1298], R110 ;  /* 0x0012986e01007387 */ /* 0x0007e80000100a00 */
[----:B---3--:R-:W3:Y:S04]  /*73a40*/  LDL.LU.64 R110, [R1+0x78b8] ;  /* 0x0078b800016e7983 */ /* 0x008ee80000300a00 */
[----:B------:R-:W-:Y:S04]  /*73a50*/  STL.64 [R1+0x1280], R104 ;  /* 0x0012806801007387 */ /* 0x000fe80000100a00 */
[----:B------:R4:W-:Y:S04]  /*73a60*/  STL.64 [R1+0x1288], R106 ;  /* 0x0012886a01007387 */ /* 0x0009e80000100a00 */
[----:B----4-:R-:W4:Y:S04]  /*73a70*/  LDL.LU.64 R106, [R1+0x78b0] ;  /* 0x0078b000016a7983 */ /* 0x010f280000300a00 */
[----:B------:R-:W-:Y:S04]  /*73a80*/  STL.64 [R1+0x1270], R100 ;  /* 0x0012706401007387 */ /* 0x000fe80000100a00 */
[----:B------:R1:W-:Y:S04]  /*73a90*/  STL.64 [R1+0x1278], R102 ;  /* 0x0012786601007387 */ /* 0x0003e80000100a00 */
[----:B-1----:R-:W2:Y:S04]  /*73aa0*/  LDL.LU.64 R102, [R1+0x78a8] ;  /* 0x0078a80001667983 */ /* 0x002ea80000300a00 */
[----:B------:R-:W-:Y:S04]  /*73ab0*/  STL.64 [R1+0x1260], R36 ;  /* 0x0012602401007387 */ /* 0x000fe80000100a00 */
[----:B------:R1:W-:Y:S02]  /*73ac0*/  STL.64 [R1+0x1268], R38 ;  /* 0x0012682601007387 */ /* 0x0003e40000100a00 */
[----:B-1----:R-:W-:Y:S01]  /*73ad0*/  IMAD.MOV.U32 R38, RZ, RZ, R114 ;  /* 0x000000ffff267224 */ /* 0x002fe200078e0072 */
[----:B------:R-:W-:-:S02]  /*73ae0*/  MOV R39, R115 ;  /* 0x0000007300277202 */ /* 0x000fc40000000f00 */
[----:B---3--:R-:W-:Y:S01]  /*73af0*/  MOV R36, R110 ;  /* 0x0000006e00247202 */ /* 0x008fe20000000f00 */
[----:B------:R-:W-:Y:S01]  /*73b00*/  IMAD.MOV.U32 R37, RZ, RZ, R111 ;  /* 0x000000ffff257224 */ /* 0x000fe200078e006f */
[----:B------:R-:W3:Y:S04]  /*73b10*/  LDL.LU R110, [R1+0x78a4] ;  /* 0x0078a400016e7983 */ /* 0x000ee80000300800 */
[----:B------:R-:W3:Y:S04]  /*73b20*/  LDL.LU R111, [R1+0x78a0] ;  /* 0x0078a000016f7983 */ /* 0x000ee80000300800 */
[----:B------:R-:W3:Y:S04]  /*73b30*/  LDL.LU R114, [R1+0x789c] ;  /* 0x00789c0001727983 */ /* 0x000ee80000300800 */
[----:B------:R-:W3:Y:S01]  /*73b40*/  LDL.LU R115, [R1+0x7898] ;  /* 0x0078980001737983 */ /* 0x000ee20000300800 */
[C---:B----4-:R-:W-:Y:S08]  /*73b50*/  HMMA.1688.F32.TF32 R48, R4.reuse, R106, R48 ;  /* 0x0000006a0430723c */ /* 0x050ff00000081030 */
[C---:B--2---:R-:W-:Y:S11]  /*73b60*/  HMMA.1688.F32.TF32 R52, R4.reuse, R102, R52 ;  /* 0x000000660434723c */ /* 0x044ff60000081034 */
[----:B------:R-:W-:Y:S11]  /*73b70*/  @!UPT UIADD3 URZ, URZ, URZ, URZ ;  /* 0x0000003f3f3ff290 */ /* 0x000ff6000fffe03f */
[----:B------:R-:W-:Y:S01]  /*73b80*/  @!UPT UIADD3 URZ, URZ, URZ, URZ ;  /* 0x0000003f3f3ff290 */ /* 0x000fe2000fffe03f */
[----:B------:R-:W-:Y:S04]  /*73b90*/  STL.64 [R1+0x1250], R52 ;  /* 0x0012503401007387 */ /* 0x000fe80000100a00 */
[----:B------:R-:W-:Y:S04]  /*73ba0*/  STL.64 [R1+0x1258], R54 ;  /* 0x0012583601007387 */ /* 0x000fe80000100a00 */
[----:B------:R-:W-:Y:S01]  /*73bb0*/  STL.64 [R1+0x1248], R50 ;  /* 0x0012483201007387 */ /* 0x000fe20000100a00 */
[C---:B---3--:R-:W-:Y:S08]  /*73bc0*/  HMMA.1688.F32.TF32 R44, R4.reuse, R110, R44 ;  /* 0x0000006e042c723c */ /* 0x048ff0000008102c */
[----:B------:R-:W-:Y:S11]  /*73bd0*/  HMMA.1688.F32.TF32 R40, R4, R114, R40 ;  /* 0x000000720428723c */ /* 0x000ff60000081028 */
[----:B------:R-:W-:Y:S04]  /*73be0*/  @!UPT UIADD3 URZ, URZ, URZ, URZ ;  /* 0x0000003f3f3ff290 */ /* 0x000fe8000fffe03f */
[----:B------:R-:W-:Y:S09]  /*73bf0*/  STL.64 [R1+0x1238], R46 ;  /* 0x0012382e01007387 */ /* 0x000ff20000100a00 */
[----:B------:R-:W-:Y:S01]  /*73c00*/  MOV R221, R41 ;  /* 0x0000002900dd7202 */ /* 0x000fe20000000f00 */
[----:B------:R-:W-:Y:S01]  /*73c10*/  IMAD.MOV.U32 R220, RZ, RZ, R40 ;  /* 0x000000ffffdc7224 */ /* 0x000fe200078e0028 */
[----:B------:R-:W-:Y:S04]  /*73c20*/  STL.64 [R1+0x1228], R42 ;  /* 0x0012282a01007387 */ /* 0x000fe80000100a00 */
[----:B------:R-:W-:Y:S04]  /*73c30*/  STL [R1+0x72a4], R221 ;  /* 0x0072a4dd01007387 */ /* 0x000fe80000100800 */
[----:B------:R-:W-:Y:S04]  /*73c40*/  STL [R1+0x72a0], R220 ;  /* 0x0072a0dc01007387 */ /* 0x000fe80000100800 */
[----:B------:R1:W-:Y:S04]  /*73c50*/  STL.64 [R1+0x1218], R34 ;  /* 0x0012182201007387 */ /* 0x0003e80000100a00 */
[----:B------:R-:W2:Y:S04]  /*73c60*/  LDL.LU R32, [R1+0x460] ;  /* 0x0004600001207983 */ /* 0x000ea80000300800 */
[----:B------:R-:W2:Y:S01]  /*73c70*/  LDL.LU R33, [R1+0x464] ;  /* 0x0004640001217983 */ /* 0x000ea20000300800 */
[----:B-1----:R-:W-:Y:S01]  /*73c80*/  MOV R34, R126 ;  /* 0x0000007e00227202 */ /* 0x002fe20000000f00 */
[----:B------:R-:W-:-:S02]  /*73c90*/  IMAD.MOV.U32 R35, RZ, RZ, R127 ;  /* 0x000000ffff237224 */ /* 0x000fc400078e007f */
[----:B------:R-:W3:Y:S04]  /*73ca0*/  LDL.LU R126, [R1+0x7894] ;  /* 0x00789400017e7983 */ /* 0x000ee80000300800 */
[----:B------:R-:W3:Y:S04]  /*73cb0*/  LDL.LU R127, [R1+0x7890] ;  /* 0x00789000017f7983 */ /* 0x000ee80000300800 */
[----:B------:R1:W-:Y:S01]  /*73cc0*/  STL.64 [R1+0x1208], R30 ;  /* 0x0012081e01007387 */ /* 0x0003e20000100a00 */
[----:B------:R-:W-:-:S03]  /*73cd0*/  IMAD.MOV.U32 R228, RZ, RZ, R48 ;  /* 0x000000ffffe47224 */ /* 0x000fc600078e0030 */
[----:B------:R-:W4:Y:S01]  /*73ce0*/  LDL.LU R28, [R1+0x450] ;  /* 0x00045000011c7983 */ /* 0x000f220000300800 */
[----:B------:R-:W-:-:S03]  /*73cf0*/  IMAD.MOV.U32 R229, RZ, RZ, R49 ;  /* 0x000000ffffe57224 */ /* 0x000fc600078e0031 */
[----:B------:R-:W4:Y:S04]  /*73d00*/  LDL.LU R29, [R1+0x454] ;  /* 0x00045400011d7983 */ /* 0x000f280000300800 */
[----:B-1----:R-:W4:Y:S04]  /*73d10*/  LDL.LU R30, [R1+0x458] ;  /* 0x00045800011e7983 */ /* 0x002f280000300800 */
[----:B------:R-:W4:Y:S01]  /*73d20*/  LDL.LU R31, [R1+0x45c] ;  /* 0x00045c00011f7983 */ /* 0x000f220000300800 */
[----:B------:R-:W-:-:S03]  /*73d30*/  MOV R224, R44 ;  /* 0x0000002c00e07202 */ /* 0x000fc60000000f00 */
[----:B------:R-:W2:Y:S01]  /*73d40*/  LDL.LU R48, [R1+0x440] ;  /* 0x0004400001307983 */ /* 0x000ea20000300800 */
[----:B------:R-:W-:-:S03]  /*73d50*/  IMAD.MOV.U32 R225, RZ, RZ, R45 ;  /* 0x000000ffffe17224 */ /* 0x000fc600078e002d */
[----:B------:R-:W2:Y:S04]  /*73d60*/  LDL.LU R49, [R1+0x444] ;  /* 0x0004440001317983 */ /* 0x000ea80000300800 */
[----:B------:R-:W2:Y:S04]  /*73d70*/  LDL.LU R50, [R1+0x448] ;  /* 0x0004480001327983 */ /* 0x000ea80000300800 */
[----:B------:R-:W2:Y:S04]  /*73d80*/  LDL.LU R51, [R1+0x44c] ;  /* 0x00044c0001337983 */ /* 0x000ea80000300800 */
[----:B------:R-:W2:Y:S01]  /*73d90*/  LDL.LU R44, [R1+0x430] ;  /* 0x00043000012c7983 */ /* 0x000ea20000300800 */
[----:B------:R-:W-:-:S03]  /*73da0*/  IMAD.MOV.U32 R41, RZ, RZ, R130 ;  /* 0x000000ffff297224 */ /* 0x000fc600078e0082 */
[----:B------:R-:W2:Y:S01]  /*73db0*/  LDL.LU R45, [R1+0x434] ;  /* 0x00043400012d7983 */ /* 0x000ea20000300800 */
[----:B------:R-:W-:-:S03]  /*73dc0*/  MOV R42, R131 ;  /* 0x00000083002a7202 */ /* 0x000fc60000000f00 */
[----:B------:R-:W2:Y:S04]  /*73dd0*/  LDL.LU R46, [R1+0x438] ;  /* 0x00043800012e7983 */ /* 0x000ea80000300800 */
[----:B------:R-:W2:Y:S04]  /*73de0*/  LDL.LU R47, [R1+0x43c] ;  /* 0x00043c00012f7983 */ /* 0x000ea80000300800 */
[----:B------:R-:W2:Y:S04]  /*73df0*/  LDL.LU R40, [R1+0x420] ;  /* 0x0004200001287983 */ /* 0x000ea80000300800 */
[----:B------:R-:W2:Y:S04]  /*73e00*/  LDL.LU R130, [R1+0x788c] ;  /* 0x00788c0001827983 */ /* 0x000ea80000300800 */
[----:B------:R-:W2:Y:S04]  /*73e10*/  LDL.LU R131, [R1+0x7888] ;  /* 0x0078880001837983 */ /* 0x000ea80000300800 */
[----:B------:R-:W4:Y:S01]  /*73e20*/  LDL.LU R43, [R1+0x42c] ;  /* 0x00042c00012b7983 */ /* 0x000f220000300800 */
[----:B---3--:R-:W-:Y:S11]  /*73e30*/  HMMA.1688.F32.TF32 R36, R4, R126, R36 ;  /* 0x0000007e0424723c */ /* 0x008ff60000081024 */
[----:B------:R-:W-:Y:S11]  /*73e40*/  @!UPT UIADD3 URZ, URZ, URZ, URZ ;  /* 0x0000003f3f3ff290 */ /* 0x000ff6000fffe03f */
[----:B------:R-:W-:Y:S02]  /*73e50*/  @!UPT UIADD3 URZ, URZ, URZ, URZ ;  /* 0x0000003f3f3ff290 */ /* 0x000fe4000fffe03f */
[----:B------:R-:W-:Y:S01]  /*73e60*/  IMAD.MOV.U32 R208, RZ, RZ, R36 ;  /* 0x000000ffffd07224 */ /* 0x000fe200078e0024 */
[----:B------:R-:W-:Y:S01]  /*73e70*/  MOV R221, R38 ;  /* 0x0000002600dd7202 */ /* 0x000fe20000000f00 */
[----:B------:R-:W-:Y:S02]  /*73e80*/  IMAD.MOV.U32 R209, RZ, RZ, R37 ;  /* 0x000000ffffd17224 */ /* 0x000fe400078e0025 */
[----:B------:R-:W-:Y:S01]  /*73e90*/  IMAD.MOV.U32 R36, RZ, RZ, R154 ;  /* 0x000000ffff247224 */ /* 0x000fe200078e009a */
[----:B------:R-:W-:Y:S01]  /*73ea0*/  MOV R38, R134 ;  /* 0x0000008600267202 */ /* 0x000fe20000000f00 */
[----:B------:R-:W3:Y:S01]  /*73eb0*/  LDL.LU R154, [R1+0x7884] ;  /* 0x00788400019a7983 */ /* 0x000ee20000300800 */
[----:B------:R-:W-:Y:S02]  /*73ec0*/  IMAD.MOV.U32 R37, RZ, RZ, R155 ;  /* 0x000000ffff257224 */ /* 0x000fe400078e009b */
[----:B------:R-:W-:Y:S01]  /*73ed0*/  IMAD.MOV.U32 R220, RZ, RZ, R39 ;  /* 0x000000ffffdc7224 */ /* 0x000fe200078e0027 */
[----:B------:R-:W3:Y:S01]  /*73ee0*/  LDL.LU R155, [R1+0x7880] ;  /* 0x00788000019b7983 */ /* 0x000ee20000300800 */
[----:B------:R-:W-:-:S03]  /*73ef0*/  IMAD.MOV.U32 R39, RZ, RZ, R135 ;  /* 0x000000ffff277224 */ /* 0x000fc600078e0087 */
[----:B------:R-:W4:Y:S04]  /*73f00*/  LDL.LU R134, [R1+0x787c] ;  /* 0x00787c0001867983 */ /* 0x000f280000300800 */
[----:B------:R-:W4:Y:S01]  /*73f10*/  LDL.LU R135, [R1+0x7878] ;  /* 0x0078780001877983 */ /* 0x000f220000300800 */
[C---:B--2---:R-:W-:Y:S11]  /*73f20*/  HMMA.1688.F32.TF32 R32, R4.reuse, R130, R32 ;  /* 0x000000820420723c */ /* 0x044ff60000081020 */
[----:B------:R-:W-:Y:S11]  /*73f30*/  @!UPT UIADD3 URZ, URZ, URZ, URZ ;  /* 0x0000003f3f3ff290 */ /* 0x000ff6000fffe03f */
[----:B------:R-:W-:Y:S02]  /*73f40*/  @!UPT UIADD3 URZ, URZ, URZ, URZ ;  /* 0x0000003f3f3ff290 */ /* 0x000fe4000fffe03f */
[----:B------:R-:W-:Y:S01]  /*73f50*/  IMAD.MOV.U32 R204, RZ, RZ, R32 ;  /* 0x000000ffffcc7224 */ /* 0x000fe200078e0020 */
[----:B------:R-:W-:Y:S01]  /*73f60*/  MOV R205, R33 ;  /* 0x0000002100cd7202 */ /* 0x000fe20000000f00 */
[----:B------:R-:W-:Y:S01]  /*73f70*/  IMAD.MOV.U32 R249, RZ, RZ, R34 ;  /* 0x000000fffff97224 */ /* 0x000fe200078e0022 */
[----:B------:R-:W-:Y:S01]  /*73f80*/  MOV R32, R150 ;  /* 0x0000009600207202 */ /* 0x000fe20000000f00 */
[----:B------:R-:W-:Y:S01]  /*73f90*/  IMAD.MOV.U32 R33, RZ, RZ, R142 ;  /* 0x000000ffff217224 */ /* 0x000fe200078e008e */
[----:B------:R-:W2:Y:S01]  /*73fa0*/  LDL.LU R150, [R1+0x7874] ;  /* 0x0078740001967983 */ /* 0x000ea20000300800 */
[----:B------:R-:W-:Y:S01]  /*73fb0*/  IMAD.MOV.U32 R248, RZ, RZ, R35 ;  /* 0x000000fffff87224 */ /* 0x000fe200078e0023 */
[----:B------:R-:W-:Y:S01]  /*73fc0*/  MOV R35, R139 ;  /* 0x0000008b00237202 */ /* 0x000fe20000000f00 */
[----:B------:R-:W-:Y:S01]  /*73fd0*/  IMAD.MOV.U32 R34, RZ, RZ, R138 ;  /* 0x000000ffff227224 */ /* 0x000fe200078e008a */
[----:B------:R-:W2:Y:S04]  /*73fe0*/  LDL.LU R142, [R1+0x7870] ;  /* 0x00787000018e7983 */ /* 0x000ea80000300800 */
[----:B------:R-:W2:Y:S04]  /*73ff0*/  LDL.LU R138, [R1+0x786c] ;  /* 0x00786c00018a7983 */ /* 0x000ea80000300800 */
[----:B------:R-:W2:Y:S01]  /*74000*/  LDL.LU R139, [R1+0x7868] ;  /* 0x00786800018b7983 */ /* 0x000ea20000300800 */
[----:B----4-:R-:W-:Y:S11]  /*74010*/  HMMA.1688.F32.TF32 R28, R4, R134, R28 ;  /* 0x00000086041c723c */ /* 0x010ff6000008101c */
[----:B------:R-:W-:Y:S11]  /*74020*/  @!UPT UIADD3 URZ, URZ, URZ, URZ ;  /* 0x0000003f3f3ff290 */ /* 0x000ff6000fffe03f */
[----:B------:R-:W-:Y:S02]  /*74030*/  @!UPT UIADD3 URZ, URZ, URZ, URZ ;  /* 0x0000003f3f3ff290 */ /* 0x000fe4000fffe03f */
[----:B------:R-:W-:Y:S01]  /*74040*/  IMAD.MOV.U32 R200, RZ, RZ, R28 ;  /* 0x000000ffffc87224 */ /* 0x000fe200078e001c */
[----:B------:R-:W-:Y:S01]  /*74050*/  MOV R245, R30 ;  /* 0x0000001e00f57202 */ /* 0x000fe20000000f00 */
[----:B------:R-:W-:Y:S01]  /*74060*/  IMAD.MOV.U32 R201, RZ, RZ, R29 ;  /* 0x000000ffffc97224 */ /* 0x000fe200078e001d */
[----:B------:R-:W-:Y:S01]  /*74070*/  MOV R29, R151 ;  /* 0x00000097001d7202 */ /* 0x000fe20000000f00 */
[----:B------:R-:W-:Y:S02]  /*74080*/  IMAD.MOV.U32 R28, RZ, RZ, R143 ;  /* 0x000000ffff1c7224 */ /* 0x000fe400078e008f */
[----:B------:R-:W2:Y:S01]  /*74090*/  LDL.LU R143, [R1+0x7864] ;  /* 0x00786400018f7983 */ /* 0x000ea20000300800 */
[----:B------:R-:W-:Y:S02]  /*740a0*/  IMAD.MOV.U32 R244, RZ, RZ, R31 ;  /* 0x000000fffff47224 */ /* 0x000fe400078e001f */
[----:B------:R-:W-:Y:S01]  /*740b0*/  IMAD.MOV.U32 R30, RZ, RZ, R146 ;  /* 0x000000ffff1e7224 */ /* 0x000fe200078e0092 */
[----:B------:R-:W4:Y:S01]  /*740c0*/  LDL.LU R151, [R1+0x7860] ;  /* 0x0078600001977983 */ /* 0x000f220000300800 */
[----:B------:R-:W-:-:S03]  /*740d0*/  IMAD.MOV.U32 R31, RZ, RZ, R147 ;  /* 0x000000ffff1f7224 */ /* 0x000fc600078e0093 */
[----:B------:R-:W2:Y:S04]  /*740e0*/  LDL.LU R146, [R1+0x785c] ;  /* 0x00785c0001927983 */ /* 0x000ea80000300800 */
[----:B------:R-:W2:Y:S01]  /*740f0*/  LDL.LU R147, [R1+0x7858] ;  /* 0x0078580001937983 */ /* 0x000ea20000300800 */
[C---:B------:R-:W-:Y:S08]  /*74100*/  HMMA.1688.F32.TF32 R28, R4.reuse, R158, R28 ;  /* 0x0000009e041c723c */ /* 0x040ff0000008101c */
[----:B---3--:R-:W-:Y:S11]  /*74110*/  HMMA.1688.F32.TF32 R32, R4, R154, R32 ;  /* 0x0000009a0420723c */ /* 0x008ff60000081020 */
[----:B------:R-:W-:Y:S05]  /*74120*/  @!UPT UIADD3 URZ, URZ, URZ, URZ ;  /* 0x0000003f3f3ff290 */ /* 0x000fea000fffe03f */
[----:B------:R-:W-:Y:S01]  /*74130*/  IMAD.MOV.U32 R177, RZ, RZ, R28 ;  /* 0x000000ffffb17224 */ /* 0x000fe200078e001c */
[----:B------:R-:W-:Y:S01]  /*74140*/  MOV R176, R29 ;  /* 0x0000001d00b07202 */ /* 0x000fe20000000f00 */
[----:B------:R-:W-:Y:S01]  /*74150*/  IMAD.MOV.U32 R29, RZ, RZ, R202 ;  /* 0x000000ffff1d7224 */ /* 0x000fe200078e00ca */
[----:B------:R-:W-:Y:S01]  /*74160*/  MOV R28, R203 ;  /* 0x000000cb001c7202 */ /* 0x000fe20000000f00 */
[----:B------:R-:W-:Y:S02]  /*74170*/  IMAD.MOV.U32 R173, RZ, RZ, R30 ;  /* 0x000000ffffad7224 */ /* 0x000fe400078e001e */
[----:B------:R-:W-:Y:S01]  /*74180*/  IMAD.MOV.U32 R172, RZ, RZ, R31 ;  /* 0x000000ffffac7224 */ /* 0x000fe200078e001f */
[----:B------:R-:W-:Y:S01]  /*74190*/  MOV R31, R186 ;  /* 0x000000ba001f7202 */ /* 0x000fe20000000f00 */
[----:B------:R-:W-:Y:S02]  /*741a0*/  IMAD.MOV.U32 R30, RZ, RZ, R187 ;  /* 0x000000ffff1e7224 */ /* 0x000fe400078e00bb */
[----:B------:R-:W-:Y:S01]  /*741b0*/  IMAD.MOV.U32 R169, RZ, RZ, R32 ;  /* 0x000000ffffa97224 */ /* 0x000fe200078e0020 */
[----:B------:R-:W-:Y:S01]  /*741c0*/  MOV R165, R34 ;  /* 0x0000002200a57202 */ /* 0x000fe20000000f00 */
[----:B------:R-:W-:-:S02]  /*741d0*/  IMAD.MOV.U32 R168, RZ, RZ, R33 ;  /* 0x000000ffffa87224 */ /* 0x000fc400078e0021 */
[----:B------:R-:W-:Y:S01]  /*741e0*/  IMAD.MOV.U32 R32, RZ, RZ, R191 ;  /* 0x000000ffff207224 */ /* 0x000fe200078e00bf */
[----:B------:R-:W-:Y:S01]  /*741f0*/  MOV R34, R195 ;  /* 0x000000c300227202 */ /* 0x000fe20000000f00 */
[----:B------:R-:W-:Y:S02]  /*74200*/  IMAD.MOV.U32 R33, RZ, RZ, R190 ;  /* 0x000000ffff217224 */ /* 0x000fe400078e00be */
[----:B------:R-:W-:Y:S02]  /*74210*/  IMAD.MOV.U32 R164, RZ, RZ, R35 ;  /* 0x000000ffffa47224 */ /* 0x000fe400078e0023 */
[----:B------:R-:W-:Y:S01]  /*74220*/  IMAD.MOV.U32 R35, RZ, RZ, R194 ;  /* 0x000000ffff237224 */ /* 0x000fe200078e00c2 */
[C---:B--2---:R-:W-:Y:S01]  /*74230*/  HMMA.1688.F32.TF32 R40, R4.reuse, R146, R40 ;  /* 0x000000920428723c */ /* 0x044fe20000081028 */
[----:B------:R-:W-:Y:S07]  /*74240*/  STL.64 [R1+0x7690], R142 ;  /* 0x0076908e01007387 */ /* 0x000fee0000100a00 */
[----:B----4-:R-:W-:Y:S01]  /*74250*/  HMMA.1688.F32.TF32 R36, R4, R150, R36 ;  /* 0x000000960424723c */ /* 0x010fe20000081024 */
[----:B------:R-:W-:Y:S11]  /*74260*/  STL.64 [R1+0x7678], R150 ;  /* 0x0076789601007387 */ /* 0x000ff60000100a00 */
[----:B------:R-:W-:Y:S04]  /*74270*/  @!UPT UIADD3 URZ, URZ, URZ, URZ ;  /* 0x0000003f3f3ff290 */ /* 0x000fe8000fffe03f */
[----:B------:R-:W-:Y:S02]  /*74280*/  IMAD.MOV.U32 R149, RZ, RZ, R42 ;  /* 0x000000ffff957224 */ /* 0x000fe400078e002a */
[----:B------:R-:W-:Y:S01]  /*74290*/  IMAD.MOV.U32 R148, RZ, RZ, R43 ;  /* 0x000000ffff947224 */ /* 0x000fe200078e002b */
[----:B------:R-:W-:Y:S01]  /*742a0*/  MOV R152, R41 ;  /* 0x0000002900987202 */ /* 0x000fe20000000f00 */
[----:B------:R-:W-:-:S03]  /*742b0*/  IMAD.MOV.U32 R153, RZ, RZ, R40 ;  /* 0x000000ffff997224 */ /* 0x000fc600078e0028 */
[----:B------:R-:W-:Y:S04]  /*742c0*/  STL.64 [R1+0x7670], R148 ;  /* 0x0076709401007387 */ /* 0x000fe80000100a00 */
[----:B------:R-:W-:Y:S04]  /*742d0*/  STL.64 [R1+0x7668], R154 ;  /* 0x0076689a01007387 */ /* 0x000fe80000100a00 */
[----:B------:R1:W-:Y:S04]  /*742e0*/  STL.64 [R1+0x7660], R152 ;  /* 0x0076609801007387 */ /* 0x0003e80000100a00 */
[----:B------:R-:W2:Y:S04]  /*742f0*/  LDL.LU R203, [R1+0x7854] ;  /* 0x0078540001cb7983 */ /* 0x000ea80000300800 */
[----:B------:R-:W3:Y:S04]  /*74300*/  LDL.LU R202, [R1+0x7850] ;  /* 0x0078500001ca7983 */ /* 0x000ee80000300800 */
[----:B------:R-:W4:Y:S01]  /*74310*/  LDL.LU R187, [R1+0x784c] ;  /* 0x00784c0001bb7983 */ /* 0x000f220000300800 */
[----:B------:R-:W-:-:S03]  /*74320*/  MOV R161, R36 ;  /* 0x0000002400a17202 */ /* 0x000fc60000000f00 */
[----:B------:R-:W4:Y:S01]  /*74330*/  LDL.LU R186, [R1+0x7848] ;  /* 0x0078480001ba7983 */ /* 0x000f220000300800 */
[----:B------:R-:W-:-:S03]  /*74340*/  IMAD.MOV.U32 R160, RZ, RZ, R37 ;  /* 0x000000ffffa07224 */ /* 0x000fc600078e0025 */
[----:B------:R-:W4:Y:S01]  /*74350*/  LDL.LU R191, [R1+0x7844] ;  /* 0x0078440001bf7983 */ /* 0x000f220000300800 */
[----:B------:R-:W-:-:S03]  /*74360*/  IMAD.MOV.U32 R36, RZ, RZ, R199 ;  /* 0x000000ffff247224 */ /* 0x000fc600078e00c7 */
[----:B------:R-:W4:Y:S01]  /*74370*/  LDL.LU R190, [R1+0x7840] ;  /* 0x0078400001be7983 */ /* 0x000f220000300800 */
[----:B------:R-:W-:Y:S01]  /*74380*/  IMAD.MOV.U32 R157, RZ, RZ, R38 ;  /* 0x000000ffff9d7224 */ /* 0x000fe200078e0026 */
[----:B------:R-:W-:Y:S02]  /*74390*/  MOV R37, R198 ;  /* 0x000000c600257202 */ /* 0x000fe40000000f00 */
[----:B------:R-:W4:Y:S01]  /*743a0*/  LDL.LU R195, [R1+0x783c] ;  /* 0x00783c0001c37983 */ /* 0x000f220000300800 */
[----:B------:R-:W-:Y:S01]  /*743b0*/  MOV R156, R39 ;  /* 0x00000027009c7202 */ /* 0x000fe20000000f00 */
[----:B------:R-:W-:Y:S02]  /*743c0*/  IMAD.MOV.U32 R38, RZ, RZ, R166 ;  /* 0x000000ffff267224 */ /* 0x000fe400078e00a6 */
[----:B------:R-:W4:Y:S01]  /*743d0*/  LDL.LU R194, [R1+0x7838] ;  /* 0x0078380001c27983 */ /* 0x000f220000300800 */
[----:B------:R-:W-:-:S03]  /*743e0*/  IMAD.MOV.U32 R39, RZ, RZ, R167 ;  /* 0x000000ffff277224 */ /* 0x000fc600078e00a7 */
[----:B------:R-:W4:Y:S04]  /*743f0*/  LDL.LU R199, [R1+0x7834] ;  /* 0x0078340001c77983 */ /* 0x000f280000300800 */
[----:B------:R-:W4:Y:S04]  /*74400*/  LDL.LU R198, [R1+0x7830] ;  /* 0x0078300001c67983 */ /* 0x000f280000300800 */
[----:B------:R-:W4:Y:S04]  /*74410*/  LDL.LU R166, [R1+0x782c] ;  /* 0x00782c0001a67983 */ /* 0x000f280000300800 */
[----:B------:R-:W4:Y:S01]  /*74420*/  LDL.LU R167, [R1+0x7828] ;  /* 0x0078280001a77983 */ /* 0x000f220000300800 */
[----:B------:R-:W-:Y:S03]  /*74430*/  HMMA.1688.F32.TF32 R48, R4, R138, R48 ;  /* 0x0000008a0430723c */ /* 0x000fe60000081030 */
[----:B-1----:R-:W4:Y:S04]  /*74440*/  LDL.LU R152, [R1+0x3d0] ;  /* 0x0003d00001987983 */ /* 0x002f280000300800 */
[----:B------:R-:W4:Y:S04]  /*74450*/  LDL.LU R153, [R1+0x3d4] ;  /* 0x0003d40001997983 */ /* 0x000f280000300800 */
[----:B------:R-:W4:Y:S04]  /*74460*/  LDL.LU R154, [R1+0x3d8] ;  /* 0x0003d800019a7983 */ /* 0x000f280000300800 */
[----:B------:R-:W4:Y:S09]  /*74470*/  LDL.LU R155, [R1+0x3dc] ;  /* 0x0003dc00019b7983 */ /* 0x000f320000300800 */
[----:B------:R-:W-:Y:S01]  /*74480*/  MOV R196, R48 ;  /* 0x0000003000c47202 */ /* 0x000fe20000000f00 */
[----:B------:R-:W-:Y:S01]  /*74490*/  IMAD.MOV.U32 R197, RZ, RZ, R49 ;  /* 0x000000ffffc57224 */ /* 0x000fe200078e0031 */
[----:B------:R-:W-:Y:S01]  /*744a0*/  MOV R240, R51 ;  /* 0x0000003300f07202 */ /* 0x000fe20000000f00 */
[----:B------:R-:W-:Y:S01]  /*744b0*/  IMAD.MOV.U32 R241, RZ, RZ, R50 ;  /* 0x000000fffff17224 */ /* 0x000fe200078e0032 */
[----:B------:R-:W-:Y:S01]  /*744c0*/  MOV R51, R170 ;  /* 0x000000aa00337202 */ /* 0x000fe20000000f00 */
[----:B------:R-:W-:-:S02]  /*744d0*/  IMAD.MOV.U32 R50, RZ, RZ, R171 ;  /* 0x000000ffff327224 */ /* 0x000fc400078e00ab */
[----:B--2---:R-:W-:Y:S01]  /*744e0*/  IMAD.MOV.U32 R49, RZ, RZ, R203 ;  /* 0x000000ffff317224 */ /* 0x004fe200078e00cb */
[----:B---3--:R-:W-:Y:S02]  /*744f0*/  MOV R48, R202 ;  /* 0x000000ca00307202 */ /* 0x008fe40000000f00 */
[----:B------:R-:W2:Y:S04]  /*74500*/  LDL.LU R202, [R1+0x7824] ;  /* 0x0078240001ca7983 */ /* 0x000ea80000300800 */
[----:B------:R-:W3:Y:S04]  /*74510*/  LDL.LU R203, [R1+0x7820] ;  /* 0x0078200001cb7983 */ /* 0x000ee80000300800 */
[----:B------:R-:W3:Y:S04]  /*74520*/  LDL.LU R171, [R1+0x781c] ;  /* 0x00781c0001ab7983 */ /* 0x000ee80000300800 */
[----:B------:R-:W3:Y:S01]  /*74530*/  LDL.LU R170, [R1+0x7818] ;  /* 0x0078180001aa7983 */ /* 0x000ee20000300800 */
[----:B----4-:R-:W-:-:S02]  /*74540*/  IMAD.MOV.U32 R149, RZ, RZ, R166 ;  /* 0x000000ffff957224 */ /* 0x010fc400078e00a6 */
[----:B------:R-:W-:Y:S02]  /*74550*/  IMAD.MOV.U32 R148, RZ, RZ, R167 ;  /* 0x000000ffff947224 */ /* 0x000fe400078e00a7 */
[----:B------:R-:W4:Y:S04]  /*74560*/  LDL.LU R167, [R1+0x7814] ;  /* 0x0078140001a77983 */ /* 0x000f280000300800 */
[----:B------:R-:W4:Y:S01]  /*74570*/  LDL.LU R166, [R1+0x7810] ;  /* 0x0078100001a67983 */ /* 0x000f220000300800 */
[----:B------:R-:W-:Y:S01]  /*74580*/  HMMA.1688.F32.TF32 R44, R4, R142, R44 ;  /* 0x0000008e042c723c */ /* 0x000fe2000008102c */
[----:B------:R-:W-:Y:S01]  /*74590*/  IMAD.MOV.U32 R140, RZ, RZ, R198 ;  /* 0x000000ffff8c7224 */ /* 0x000fe200078e00c6 */
[----:B------:R-:W-:Y:S01]  /*745a0*/  MOV R141, R199 ;  /* 0x000000c7008d7202 */ /* 0x000fe20000000f00 */
[----:B------:R-:W-:Y:S01]  /*745b0*/  IMAD.MOV.U32 R53, RZ, RZ, R191 ;  /* 0x000000ffff357224 */ /* 0x000fe200078e00bf */
[----:B------:R-:W-:-:S03]  /*745c0*/  MOV R52, R190 ;  /* 0x000000be00347202 */ /* 0x000fc60000000f00 */
[----:B------:R-:W-:Y:S02]  /*745d0*/  IMAD.MOV.U32 R142, RZ, RZ, R194 ;  /* 0x000000ffff8e7224 */ /* 0x000fe400078e00c2 */
[----:B------:R-:W-:Y:S01]  /*745e0*/  IMAD.MOV.U32 R143, RZ, RZ, R195 ;  /* 0x000000ffff8f7224 */ /* 0x000fe200078e00c3 */
[----:B------:R-:W-:Y:S01]  /*745f0*/  MOV R55, R187 ;  /* 0x000000bb00377202 */ /* 0x000fe20000000f00 */
[----:B------:R-:W-:Y:S01]  /*74600*/  IMAD.MOV.U32 R54, RZ, RZ, R186 ;  /* 0x000000ffff367224 */ /* 0x000fe200078e00ba */
[----:B------:R-:W-:Y:S01]  /*74610*/  MOV R41, R175 ;  /* 0x000000af00297202 */ /* 0x000fe20000000f00 */
[----:B------:R-:W-:Y:S02]  /*74620*/  IMAD.MOV.U32 R40, RZ, RZ, R174 ;  /* 0x000000ffff287224 */ /* 0x000fe400078e00ae */
[----:B------:R-:W-:-:S09]  /*74630*/  IMAD.MOV.U32 R42, RZ, RZ, R162 ;  /* 0x000000ffff2a7224 */ /* 0x000fd200078e00a2 */
[----:B------:R-:W-:Y:S01]  /*74640*/  IMAD.MOV.U32 R237, RZ, RZ, R44 ;  /* 0x000000ffffed7224 */ /* 0x000fe200078e002c */
[----:B------:R-:W-:Y:S01]  /*74650*/  MOV R233, R46 ;  /* 0x0000002e00e97202 */ /* 0x000fe20000000f00 */
[----:B------:R-:W-:Y:S02]  /*74660*/  IMAD.MOV.U32 R236, RZ, RZ, R45 ;  /* 0x000000ffffec7224 */ /* 0x000fe400078e002d */
[----:B------:R-:W-:Y:S01]  /*74670*/  IMAD.MOV.U32 R44, RZ, RZ, R182 ;  /* 0x000000ffff2c7224 */ /* 0x000fe200078e00b6 */
[----:B------:R-:W-:Y:S01]  /*74680*/  MOV R46, R178 ;  /* 0x000000b2002e7202 */ /* 0x000fe20000000f00 */
[----:B------:R-:W-:Y:S02]  /*74690*/  IMAD.MOV.U32 R45, RZ, RZ, R183 ;  /* 0x000000ffff2d7224 */ /* 0x000fe400078e00b7 */
[----:B------:R-:W-:Y:S02]  /*746a0*/  IMAD.MOV.U32 R232, RZ, RZ, R47 ;  /* 0x000000ffffe87224 */ /* 0x000fe400078e002f */
[----:B------:R-:W-:-:S02]  /*746b0*/  IMAD.MOV.U32 R47, RZ, RZ, R179 ;  /* 0x000000ffff2f7224 */ /* 0x000fc400078e00b3 */
[----:B------:R-:W-:Y:S01]  /*746c0*/  IMAD.MOV.U32 R43, RZ, RZ, R163 ;  /* 0x000000ffff2b7224 */ /* 0x000fe200078e00a3 */
[----:B--2---:R-:W-:Y:S02]  /*746d0*/  MOV R150, R202 ;  /* 0x000000ca00967202 */ /* 0x004fe40000000f00 */
[----:B------:R-:W2:Y:S01]  /*746e0*/  LDL.LU R202, [R1+0x780c] ;  /* 0x00780c0001ca7983 */ /* 0x000ea20000300800 */
[----:B---3--:R-:W-:-:S03]  /*746f0*/  IMAD.MOV.U32 R151, RZ, RZ, R203 ;  /* 0x000000ffff977224 */ /* 0x008fc600078e00cb */
[----:B------:R-:W2:Y:S04]  /*74700*/  LDL.LU R203, [R1+0x7808] ;  /* 0x0078080001cb7983 */ /* 0x000ea80000300800 */
[----:B------:R-:W3:Y:S04]  /*74710*/  LDL.LU R198, [R1+0x7804] ;  /* 0x0078040001c67983 */ /* 0x000ee80000300800 */
        /* <DEDUP_REMOVED lines=15> */
[----:B------:R1:W-:Y:S04]  /*74810*/  STL.64 [R1+0x7658], R158 ;  /* 0x0076589e01007387 */ /* 0x0003e80000100a00 */
[----:B------:R4:W-:Y:S01]  /*74820*/  STL.64 [R1+0x7650], R156 ;  /* 0x0076509c01007387 */ /* 0x0009e20000100a00 */
[----:B-1----:R-:W-:Y:S01]  /*74830*/  IMAD.MOV.U32 R158, RZ, RZ, R170 ;  /* 0x000000ffff9e7224 */ /* 0x002fe200078e00aa */
[----:B------:R-:W-:-:S02]  /*74840*/  MOV R159, R171 ;  /* 0x000000ab009f7202 */ /* 0x000fc40000000f00 */
[----:B----4-:R-:W-:Y:S01]  /*74850*/  MOV R156, R166 ;  /* 0x000000a6009c7202 */ /* 0x010fe20000000f00 */
[----:B------:R-:W-:Y:S01]  /*74860*/  IMAD.MOV.U32 R157, RZ, RZ, R167 ;  /* 0x000000ffff9d7224 */ /* 0x000fe200078e00a7 */
[----:B------:R-:W4:Y:S04]  /*74870*/  LDL.LU R166, [R1+0x77c4] ;  /* 0x0077c40001a67983 */ /* 0x000f280000300800 */
[----:B------:R-:W4:Y:S04]  /*74880*/  LDL.LU R167, [R1+0x77c0] ;  /* 0x0077c00001a77983 */ /* 0x000f280000300800 */
[----:B------:R-:W4:Y:S04]  /*74890*/  LDL.LU R170, [R1+0x77bc] ;  /* 0x0077bc0001aa7983 */ /* 0x000f280000300800 */
[----:B------:R-:W4:Y:S01]  /*748a0*/  LDL.LU R171, [R1+0x77b8] ;  /* 0x0077b80001ab7983 */ /* 0x000f220000300800 */
[C---:B--2---:R-:W-:Y:S08]  /*748b0*/  HMMA.1688.F32.TF32 R28, R4.reuse, R202, R28 ;  /* 0x000000ca041c723c */ /* 0x044ff0000008101c */
[C---:B---3--:R-:W-:Y:S08]  /*748c0*/  HMMA.1688.F32.TF32 R32, R4.reuse, R198, R32 ;  /* 0x000000c60420723c */ /* 0x048ff00000081020 */
[C---:B------:R-:W-:Y:S08]  /*748d0*/  HMMA.1688.F32.TF32 R36, R4.reuse, R194, R36 ;  /* 0x000000c20424723c */ /* 0x040ff00000081024 */
[C---:B------:R-:W-:Y:S08]  /*748e0*/  HMMA.1688.F32.TF32 R40, R4.reuse, R190, R40 ;  /* 0x000000be0428723c */ /* 0x040ff00000081028 */
[C---:B------:R-:W-:Y:S08]  /*748f0*/  HMMA.1688.F32.TF32 R44, R4.reuse, R186, R44 ;  /* 0x000000ba042c723c */ /* 0x040ff0000008102c */
[C---:B------:R-:W-:Y:S08]  /*74900*/  HMMA.1688.F32.TF32 R48, R4.reuse, R182, R48 ;  /* 0x000000b60430723c */ /* 0x040ff00000081030 */
[C---:B------:R-:W-:Y:S08]  /*74910*/  HMMA.1688.F32.TF32 R52, R4.reuse, R178, R52 ;  /* 0x000000b20434723c */ /* 0x040ff00000081034 */
[C---:B------:R-:W-:Y:S08]  /*74920*/  HMMA.1688.F32.TF32 R140, R4.reuse, R174, R140 ;  /* 0x000000ae048c723c */ /* 0x040ff0000008108c */
[C---:B------:R-:W-:Y:S01]  /*74930*/  HMMA.1688.F32.TF32 R156, R4.reuse, R162, R156 ;  /* 0x000000a2049c723c */ /* 0x040fe2000008109c */
[----:B------:R-:W-:Y:S04]  /*74940*/  STL.64 [R1+0x7648], R162 ;  /* 0x007648a201007387 */ /* 0x000fe80000100a00 */
[----:B------:R-:W-:Y:S03]  /*74950*/  STL.64 [R1+0x7640], R160 ;  /* 0x007640a001007387 */ /* 0x000fe60000100a00 */
[----:B----4-:R-:W-:Y:S01]  /*74960*/  HMMA.1688.F32.TF32 R148, R4, R170, R148 ;  /* 0x000000aa0494723c */ /* 0x010fe20000081094 */
[----:B------:R-:W-:Y:S04]  /*74970*/  STL.64 [R1+0x7638], R166 ;  /* 0x007638a601007387 */ /* 0x000fe80000100a00 */
[----:B------:R-:W-:Y:S04]  /*74980*/  STL.64 [R1+0x7630], R164 ;  /* 0x007630a401007387 */ /* 0x000fe80000100a00 */
[----:B------:R-:W-:Y:S04]  /*74990*/  STL.64 [R1+0x7628], R170 ;  /* 0x007628aa01007387 */ /* 0x000fe80000100a00 */
[----:B------:R-:W-:Y:S03]  /*749a0*/  STL.64 [R1+0x7620], R168 ;  /* 0x007620a801007387 */ /* 0x000fe60000100a00 */
[----:B------:R-:W-:Y:S01]  /*749b0*/  MOV R181, R158 ;  /* 0x0000009e00b57202 */ /* 0x000fe20000000f00 */
[----:B------:R-:W-:-:S06]  /*749c0*/  IMAD.MOV.U32 R180, RZ, RZ, R159 ;  /* 0x000000ffffb47224 */ /* 0x000fcc00078e009f */
[----:B------:R-:W-:Y:S04]  /*749d0*/  STL.64 [R1+0x14a0], R148 ;  /* 0x0014a09401007387 */ /* 0x000fe80000100a00 */
[----:B------:R-:W-:Y:S04]  /*749e0*/  STL.64 [R1+0x14a8], R150 ;  /* 0x0014a89601007387 */ /* 0x000fe80000100a00 */
[----:B------:R-:W-:Y:S04]  /*749f0*/  STL.64 [R1+0x7618], R174 ;  /* 0x007618ae01007387 */ /* 0x000fe80000100a00 */
[----:B------:R-:W-:Y:S04]  /*74a00*/  STL.64 [R1+0x7610], R172 ;  /* 0x007610ac01007387 */ /* 0x000fe80000100a00 */
[----:B------:R1:W-:Y:S04]  /*74a10*/  STL.64 [R1+0x1490], R140 ;  /* 0x0014908c01007387 */ /* 0x0003e80000100a00 */
[----:B------:R2:W-:Y:S04]  /*74a20*/  STL.64 [R1+0x1498], R142 ;  /* 0x0014988e01007387 */ /* 0x0005e80000100a00 */
[----:B------:R-:W-:Y:S01]  /*74a30*/  STL.64 [R1+0x7608], R178 ;  /* 0x007608b201007387 */ /* 0x000fe20000100a00 */
[----:B------:R-:W-:-:S03]  /*74a40*/  IMAD.MOV.U32 R185, RZ, RZ, R156 ;  /* 0x000000ffffb97224 */ /* 0x000fc600078e009c */
[----:B------:R-:W-:Y:S01]  /*74a50*/  STL.64 [R1+0x7600], R176 ;  /* 0x007600b001007387 */ /* 0x000fe20000100a00 */
[----:B------:R-:W-:-:S03]  /*74a60*/  IMAD.MOV.U32 R184, RZ, RZ, R157 ;  /* 0x000000ffffb87224 */ /* 0x000fc600078e009d */
        /* <DEDUP_REMOVED lines=9> */
[----:B------:R-:W-:Y:S04]  /*74b00*/  STL.64 [R1+0x1468], R46 ;  /* 0x0014682e01007387 */ /* 0x000fe80000100a00 */
[----:B------:R-:W-:Y:S04]  /*74b10*/  STL.64 [R1+0x1450], R40 ;  /* 0x0014502801007387 */ /* 0x000fe80000100a00 */
[----:B------:R-:W-:Y:S04]  /*74b20*/  STL.64 [R1+0x1458], R42 ;  /* 0x0014582a01007387 */ /* 0x000fe80000100a00 */
[----:B------:R-:W-:Y:S04]  /*74b30*/  STL.64 [R1+0x1440], R36 ;  /* 0x0014402401007387 */ /* 0x000fe80000100a00 */
[----:B------:R-:W-:Y:S01]  /*74b40*/  STL.64 [R1+0x1448], R38 ;  /* 0x0014482601007387 */ /* 0x000fe20000100a00 */
[----:B-1----:R-:W-:-:S03]  /*74b50*/  IMAD.MOV.U32 R140, RZ, RZ, R234 ;  /* 0x000000ffff8c7224 */ /* 0x002fc600078e00ea */
[----:B------:R1:W-:Y:S01]  /*74b60*/  STL.64 [R1+0x1430], R32 ;  /* 0x0014302001007387 */ /* 0x0003e20000100a00 */
[----:B------:R-:W-:-:S03]  /*74b70*/  MOV R141, R235 ;  /* 0x000000eb008d7202 */ /* 0x000fc60000000f00 */
[----:B------:R4:W-:Y:S04]  /*74b80*/  STL.64 [R1+0x1438], R34 ;  /* 0x0014382201007387 */ /* 0x0009e80000100a00 */
[----:B------:R1:W-:Y:S04]  /*74b90*/  STL.64 [R1+0x1420], R28 ;  /* 0x0014201c01007387 */ /* 0x0003e80000100a00 */
[----:B------:R1:W-:Y:S04]  /*74ba0*/  STL.64 [R1+0x1428], R30 ;  /* 0x0014281e01007387 */ /* 0x0003e80000100a00 */
[----:B------:R-:W4:Y:S04]  /*74bb0*/  LDL.LU R234, [R1+0x77b4] ;  /* 0x0077b40001ea7983 */ /* 0x000f280000300800 */
[----:B------:R-:W4:Y:S01]  /*74bc0*/  LDL.LU R235, [R1+0x77b0] ;  /* 0x0077b00001eb7983 */ /* 0x000f220000300800 */
[----:B--2---:R-:W-:-:S02]  /*74bd0*/  IMAD.MOV.U32 R142, RZ, RZ, R238 ;  /* 0x000000ffff8e7224 */ /* 0x004fc400078e00ee */
[----:B------:R-:W-:Y:S01]  /*74be0*/  IMAD.MOV.U32 R143, RZ, RZ, R239 ;  /* 0x000000ffff8f7224 */ /* 0x000fe200078e00ef */
[----:B------:R-:W2:Y:S04]  /*74bf0*/  LDL.LU R238, [R1+0x77ac] ;  /* 0x0077ac0001ee7983 */ /* 0x000ea80000300800 */
[----:B------:R-:W2:Y:S01]  /*74c00*/  LDL.LU R239, [R1+0x77a8] ;  /* 0x0077a80001ef7983 */ /* 0x000ea20000300800 */
[----:B---3--:R-:W-:-:S03]  /*74c10*/  IMAD.MOV.U32 R184, RZ, RZ, R243 ;  /* 0x000000ffffb87224 */ /* 0x008fc600078e00f3 */
[----:B------:R-:W3:Y:S01]  /*74c20*/  LDL.LU R176, [R1+0xaa0] ;  /* 0x000aa00001b07983 */ /* 0x000ee20000300800 */
[----:B------:R-:W-:-:S03]  /*74c30*/  IMAD.MOV.U32 R185, RZ, RZ, R242 ;  /* 0x000000ffffb97224 */ /* 0x000fc600078e00f2 */
[----:B------:R-:W3:Y:S04]  /*74c40*/  LDL.LU R177, [R1+0xaa4] ;  /* 0x000aa40001b17983 */ /* 0x000ee80000300800 */
[----:B------:R-:W3:Y:S01]  /*74c50*/  LDL.LU R178, [R1+0xaa8] ;  /* 0x000aa80001b27983 */ /* 0x000ee20000300800 */
[----:B------:R-:W-:-:S03]  /*74c60*/  MOV R186, R231 ;  /* 0x000000e700ba7202 */ /* 0x000fc60000000f00 */
[----:B------:R-:W3:Y:S01]  /*74c70*/  LDL.LU R179, [R1+0xaac] ;  /* 0x000aac0001b37983 */ /* 0x000ee20000300800 */
[----:B------:R-:W-:-:S03]  /*74c80*/  MOV R175, R12 ;  /* 0x0000000c00af7202 */ /* 0x000fc60000000f00 */
[----:B------:R-:W3:Y:S01]  /*74c90*/  LDL.LU R243, [R1+0x77a4] ;  /* 0x0077a40001f37983 */ /* 0x000ee20000300800 */
[----:B------:R-:W-:-:S03]  /*74ca0*/  IMAD.MOV.U32 R187, RZ, RZ, R230 ;  /* 0x000000ffffbb7224 */ /* 0x000fc600078e00e6 */
[----:B------:R-:W3:Y:S01]  /*74cb0*/  LDL.LU R242, [R1+0x77a0] ;  /* 0x0077a00001f27983 */ /* 0x000ee20000300800 */
[----:B------:R-:W-:-:S03]  /*74cc0*/  IMAD.MOV.U32 R174, RZ, RZ, R13 ;  /* 0x000000ffffae7224 */ /* 0x000fc600078e000d */
[----:B------:R-:W3:Y:S04]  /*74cd0*/  LDL.LU R231, [R1+0x779c] ;  /* 0x00779c0001e77983 */ /* 0x000ee80000300800 */
[----:B------:R-:W3:Y:S01]  /*74ce0*/  LDL.LU R230, [R1+0x7798] ;  /* 0x0077980001e67983 */ /* 0x000ee20000300800 */
[----:B----4-:R-:W-:Y:S01]  /*74cf0*/  MOV R13, R234 ;  /* 0x000000ea000d7202 */ /* 0x010fe20000000f00 */
[----:B------:R-:W-:Y:S02]  /*74d00*/  IMAD.MOV.U32 R12, RZ, RZ, R235 ;  /* 0x000000ffff0c7224 */ /* 0x000fe400078e00eb */
[----:B------:R-:W4:Y:S04]  /*74d10*/  LDL.LU R235, [R1+0x7794] ;  /* 0x0077940001eb7983 */ /* 0x000f280000300800 */
[----:B------:R-:W4:Y:S04]  /*74d20*/  LDL.LU R234, [R1+0x7790] ;  /* 0x0077900001ea7983 */ /* 0x000f280000300800 */
[----:B------:R-:W4:Y:S04]  /*74d30*/  LDL.LU R247, [R1+0x778c] ;  /* 0x00778c0001f77983 */ /* 0x000f280000300800 */
[----:B------:R-:W4:Y:S01]  /*74d40*/  LDL.LU R246, [R1+0x7788] ;  /* 0x0077880001f67983 */ /* 0x000f220000300800 */
[----:B--2---:R-:W-:Y:S01]  /*74d50*/  IMAD.MOV.U32 R26, RZ, RZ, R239 ;  /* 0x000000ffff1a7224 */ /* 0x004fe200078e00ef */
[----:B------:R-:W-:Y:S01]  /*74d60*/  MOV R27, R238 ;  /* 0x000000ee001b7202 */ /* 0x000fe20000000f00 */
[----:B---3--:R-:W-:Y:S01]  /*74d70*/  IMAD.MOV.U32 R25, RZ, RZ, R243 ;  /* 0x000000ffff197224 */ /* 0x008fe200078e00f3 */
[----:B------:R-:W-:-:S02]  /*74d80*/  MOV R24, R242 ;  /* 0x000000f200187202 */ /* 0x000fc40000000f00 */
[----:B------:R-:W2:Y:S04]  /*74d90*/  LDL.LU R242, [R1+0x7784] ;  /* 0x0077840001f27983 */ /* 0x000ea80000300800 */
[----:B------:R-:W3:Y:S04]  /*74da0*/  LDL.LU R243, [R1+0x7780] ;  /* 0x0077800001f37983 */ /* 0x000ee80000300800 */
[----:B------:R-:W3:Y:S04]  /*74db0*/  LDL.LU R239, [R1+0x777c] ;  /* 0x00777c0001ef7983 */ /* 0x000ee80000300800 */
[----:B------:R-:W3:Y:S04]  /*74dc0*/  LDL.LU R238, [R1+0x7778] ;  /* 0x0077780001ee7983 */ /* 0x000ee80000300800 */
[----:B-1----:R-:W3:Y:S04]  /*74dd0*/  LDL.LU R32, [R1+0x2c0] ;  /* 0x0002c00001207983 */ /* 0x002ee80000300800 */
[----:B------:R-:W3:Y:S01]  /*74de0*/  LDL.LU R33, [R1+0x2c4] ;  /* 0x0002c40001217983 */ /* 0x000ee20000300800 */
[----:B----4-:R-:W-:-:S02]  /*74df0*/  IMAD.MOV.U32 R35, RZ, RZ, R247 ;  /* 0x000000ffff237224 */ /* 0x010fc400078e00f7 */
[----:B------:R-:W-:Y:S02]  /*74e00*/  IMAD.MOV.U32 R34, RZ, RZ, R246 ;  /* 0x000000ffff227224 */ /* 0x000fe400078e00f6 */
[----:B------:R-:W4:Y:S04]  /*74e10*/  LDL.LU R246, [R1+0x7774] ;  /* 0x0077740001f67983 */ /* 0x000f280000300800 */
[----:B------:R-:W4:Y:S01]  /*74e20*/  LDL.LU R247, [R1+0x7770] ;  /* 0x0077700001f77983 */ /* 0x000f220000300800 */
[----:B--2---:R-:W-:Y:S01]  /*74e30*/  MOV R39, R242 ;  /* 0x000000f200277202 */ /* 0x004fe20000000f00 */
[----:B---3--:R-:W-:Y:S01]  /*74e40*/  IMAD.MOV.U32 R38, RZ, RZ, R243 ;  /* 0x000000ffff267224 */ /* 0x008fe200078e00f3 */
[----:B------:R-:W-:Y:S02]  /*74e50*/  MOV R36, R239 ;  /* 0x000000ef00247202 */ /* 0x000fe40000000f00 */
[----:B------:R-:W2:Y:S01]  /*74e60*/  LDL.LU R239, [R1+0x776c] ;  /* 0x00776c0001ef7983 */ /* 0x000ea20000300800 */
[----:B------:R-:W-:-:S03]  /*74e70*/  IMAD.MOV.U32 R37, RZ, RZ, R238 ;  /* 0x000000ffff257224 */ /* 0x000fc600078e00ee */
[----:B------:R-:W3:Y:S04]  /*74e80*/  LDL.LU R238, [R1+0x7768] ;  /* 0x0077680001ee7983 */ /* 0x000ee80000300800 */
[----:B------:R-:W2:Y:S04]  /*74e90*/  LDL.LU R243, [R1+0x7764] ;  /* 0x0077640001f37983 */ /* 0x000ea80000300800 */
[----:B------:R-:W2:Y:S04]  /*74ea0*/  LDL.LU R242, [R1+0x7760] ;  /* 0x0077600001f27983 */ /* 0x000ea80000300800 */
[----:B------:R-:W2:Y:S04]  /*74eb0*/  LDL.LU R40, [R1+0x2e0] ;  /* 0x0002e00001287983 */ /* 0x000ea80000300800 */
[----:B------:R-:W2:Y:S01]  /*74ec0*/  LDL.LU R41, [R1+0x2e4] ;  /* 0x0002e40001297983 */ /* 0x000ea20000300800 */
[----:B----4-:R-:W-:-:S02]  /*74ed0*/  IMAD.MOV.U32 R43, RZ, RZ, R246 ;  /* 0x000000ffff2b7224 */ /* 0x010fc400078e00f6 */
[----:B------:R-:W-:Y:S02]  /*74ee0*/  IMAD.MOV.U32 R42, RZ, RZ, R247 ;  /* 0x000000ffff2a7224 */ /* 0x000fe400078e00f7 */
[----:B------:R-:W4:Y:S04]  /*74ef0*/  LDL.LU R247, [R1+0x775c] ;  /* 0x00775c0001f77983 */ /* 0x000f280000300800 */
[----:B------:R-:W4:Y:S01]  /*74f00*/  LDL.LU R246, [R1+0x7758] ;  /* 0x0077580001f67983 */ /* 0x000f220000300800 */
[----:B------:R-:W-:Y:S03]  /*74f10*/  HMMA.1688.F32.TF32 R152, R4, R166, R152 ;  /* 0x000000a60498723c */ /* 0x000fe60000081098 */
[----:B------:R-:W4:Y:S04]  /*74f20*/  LDL.LU R48, [R1+0x300] ;  /* 0x0003000001307983 */ /* 0x000f280000300800 */
[----:B------:R-:W4:Y:S04]  /*74f30*/  LDL.LU R49, [R1+0x304] ;  /* 0x0003040001317983 */ /* 0x000f280000300800 */
[----:B------:R-:W4:Y:S04]  /*74f40*/  LDL.LU R50, [R1+0x308] ;  /* 0x0003080001327983 */ /* 0x000f280000300800 */
[----:B------:R-:W4:Y:S04]  /*74f50*/  LDL.LU R51, [R1+0x30c] ;  /* 0x00030c0001337983 */ /* 0x000f280000300800 */
[----:B------:R-:W4:Y:S04]  /*74f60*/  LDL.LU R52, [R1+0x310] ;  /* 0x0003100001347983 */ /* 0x000f280000300800 */
[----:B------:R-:W4:Y:S01]  /*74f70*/  LDL.LU R53, [R1+0x314] ;  /* 0x0003140001357983 */ /* 0x000f220000300800 */
[----:B---3--:R-:W-:Y:S01]  /*74f80*/  IMAD.MOV.U32 R46, RZ, RZ, R238 ;  /* 0x000000ffff2e7224 */ /* 0x008fe200078e00ee */
[----:B--2---:R-:W-:Y:S01]  /*74f90*/  MOV R45, R243 ;  /* 0x000000f3002d7202 */ /* 0x004fe20000000f00 */
[----:B------:R-:W-:-:S02]  /*74fa0*/  IMAD.MOV.U32 R47, RZ, RZ, R239 ;  /* 0x000000ffff2f7224 */ /* 0x000fc400078e00ef */
        /* <DEDUP_REMOVED lines=10> */
[----:B------:R-:W-:Y:S01]  /*75050*/  IMAD.MOV.U32 R193, RZ, RZ, R152 ;  /* 0x000000ffffc17224 */ /* 0x000fe200078e0098 */
[----:B------:R-:W-:Y:S01]  /*75060*/  MOV R152, R218 ;  /* 0x000000da00987202 */ /* 0x000fe20000000f00 */
[----:B------:R-:W-:-:S02]  /*75070*/  IMAD.MOV.U32 R189, RZ, RZ, R154 ;  /* 0x000000ffffbd7224 */ /* 0x000fc400078e009a */
[----:B------:R-:W-:Y:S02]  /*75080*/  IMAD.MOV.U32 R153, RZ, RZ, R206 ;  /* 0x000000ffff997224 */ /* 0x000fe400078e00ce */
        /* <DEDUP_REMOVED lines=11> */
[----:B----4-:R-:W-:Y:S01]  /*75140*/  IMAD.MOV.U32 R55, RZ, RZ, R247 ;  /* 0x000000ffff377224 */ /* 0x010fe200078e00f7 */
[----:B------:R-:W-:Y:S02]  /*75150*/  MOV R54, R246 ;  /* 0x000000f600367202 */ /* 0x000fe40000000f00 */
[----:B------:R-:W2:Y:S04]  /*75160*/  LDL.LU R246, [R1+0x7754] ;  /* 0x0077540001f67983 */ /* 0x000ea80000300800 */
[----:B------:R-:W2:Y:S04]  /*75170*/  LDL.LU R247, [R1+0x7750] ;  /* 0x0077500001f77983 */ /* 0x000ea80000300800 */
[----:B------:R-:W3:Y:S04]  /*75180*/  LDL.LU R242, [R1+0x774c] ;  /* 0x00774c0001f27983 */ /* 0x000ee80000300800 */
[----:B------:R-:W3:Y:S04]  /*75190*/  LDL.LU R243, [R1+0x7748] ;  /* 0x0077480001f37983 */ /* 0x000ee80000300800 */
[----:B------:R-:W4:Y:S04]  /*751a0*/  LDL.LU R238, [R1+0x7744] ;  /* 0x0077440001ee7983 */ /* 0x000f280000300800 */
[----:B------:R-:W4:Y:S04]  /*751b0*/  LDL.LU R239, [R1+0x7740] ;  /* 0x0077400001ef7983 */ /* 0x000f280000300800 */
[----:B------:R-:W2:Y:S04]  /*751c0*/  LDL.LU R234, [R1+0x773c] ;  /* 0x00773c0001ea7983 */ /* 0x000ea80000300800 */
        /* <DEDUP_REMOVED lines=22> */
[----:B------:R-:W3:Y:S01]  /*75330*/  LDL.LU R215, [R1+0x7700] ;  /* 0x0077000001d77983 */ /* 0x000ee20000300800 */
[C---:B----4-:R-:W-:Y:S08]  /*75340*/  HMMA.1688.F32.TF32 R12, R4.reuse, R238, R12 ;  /* 0x000000ee040c723c */ /* 0x050ff0000008100c */
[C---:B--2---:R-:W-:Y:S08]  /*75350*/  HMMA.1688.F32.TF32 R24, R4.reuse, R234, R24 ;  /* 0x000000ea0418723c */ /* 0x044ff00000081018 */
[C---:B---3--:R-:W-:Y:S08]  /*75360*/  HMMA.1688.F32.TF32 R28, R4.reuse, R230, R28 ;  /* 0x000000e6041c723c */ /* 0x048ff0000008101c */
[C---:B------:R-:W-:Y:S08]  /*75370*/  HMMA.1688.F32.TF32 R32, R4.reuse, R226, R32 ;  /* 0x000000e20420723c */ /* 0x040ff00000081020 */
[C---:B------:R-:W-:Y:S08]  /*75380*/  HMMA.1688.F32.TF32 R36, R4.reuse, R222, R36 ;  /* 0x000000de0424723c */ /* 0x040ff00000081024 */
[C---:B------:R-:W-:Y:S08]  /*75390*/  HMMA.1688.F32.TF32 R52, R4.reuse, R206, R52 ;  /* 0x000000ce0434723c */ /* 0x040ff00000081034 */
[C---:B------:R-:W-:Y:S08]  /*753a0*/  HMMA.1688.F32.TF32 R48, R4.reuse, R210, R48 ;  /* 0x000000d20430723c */ /* 0x040ff00000081030 */
[C---:B------:R-:W-:Y:S08]  /*753b0*/  HMMA.1688.F32.TF32 R40, R4.reuse, R218, R40 ;  /* 0x000000da0428723c */ /* 0x040ff00000081028 */
[C---:B------:R-:W-:Y:S01]  /*753c0*/  HMMA.1688.F32.TF32 R44, R4.reuse, R214, R44 ;  /* 0x000000d6042c723c */ /* 0x040fe2000008102c */
[----:B------:R-:W-:Y:S04]  /*753d0*/  STL.64 [R1+0x1410], R52 ;  /* 0x0014103401007387 */ /* 0x000fe80000100a00 */
[----:B------:R1:W-:Y:S04]  /*753e0*/  STL.64 [R1+0x1418], R54 ;  /* 0x0014183601007387 */ /* 0x0003e80000100a00 */
[----:B-1----:R-:W2:Y:S04]  /*753f0*/  LDL.LU.64 R54, [R1+0x76f8] ;  /* 0x0076f80001367983 */ /* 0x002ea80000300a00 */
[----:B------:R-:W3:Y:S04]  /*75400*/  LDL.LU.64 R52, [R1+0x76f0] ;  /* 0x0076f00001347983 */ /* 0x000ee80000300a00 */
[----:B------:R-:W-:Y:S04]  /*75410*/  STL.64 [R1+0x1400], R48 ;  /* 0x0014003001007387 */ /* 0x000fe80000100a00 */
[----:B------:R1:W-:Y:S04]  /*75420*/  STL.64 [R1+0x1408], R50 ;  /* 0x0014083201007387 */ /* 0x0003e80000100a00 */
[----:B-1----:R-:W4:Y:S04]  /*75430*/  LDL.LU.64 R50, [R1+0x76e8] ;  /* 0x0076e80001327983 */ /* 0x002f280000300a00 */
[----:B------:R-:W2:Y:S04]  /*75440*/  LDL.LU.64 R48, [R1+0x76e0] ;  /* 0x0076e00001307983 */ /* 0x000ea80000300a00 */
[----:B------:R-:W-:Y:S04]  /*75450*/  STL.64 [R1+0x13f0], R44 ;  /* 0x0013f02c01007387 */ /* 0x000fe80000100a00 */
[----:B------:R1:W-:Y:S04]  /*75460*/  STL.64 [R1+0x13f8], R46 ;  /* 0x0013f82e01007387 */ /* 0x0003e80000100a00 */
[----:B-1----:R-:W2:Y:S04]  /*75470*/  LDL.LU.64 R46, [R1+0x76d8] ;  /* 0x0076d800012e7983 */ /* 0x002ea80000300a00 */
[----:B------:R-:W2:Y:S04]  /*75480*/  LDL.LU.64 R44, [R1+0x76d0] ;  /* 0x0076d000012c7983 */ /* 0x000ea80000300a00 */
[----:B------:R-:W-:Y:S04]  /*75490*/  STL.64 [R1+0x13e0], R40 ;  /* 0x0013e02801007387 */ /* 0x000fe80000100a00 */
[----:B------:R1:W-:Y:S04]  /*754a0*/  STL.64 [R1+0x13e8], R42 ;  /* 0x0013e82a01007387 */ /* 0x0003e80000100a00 */
[----:B-1----:R-:W2:Y:S04]  /*754b0*/  LDL.LU.64 R42, [R1+0x76c8] ;  /* 0x0076c800012a7983 */ /* 0x002ea80000300a00 */
        /* <DEDUP_REMOVED lines=14> */
[----:B-1----:R-:W2:Y:S01]  /*755a0*/  LDL.LU.64 R14, [R1+0x76a0] ;  /* 0x0076a000010e7983 */ /* 0x002ea20000300a00 */
[C---:B------:R-:W-:Y:S08]  /*755b0*/  HMMA.1688.F32.TF32 R184, R4.reuse, R242, R184 ;  /* 0x000000f204b8723c */ /* 0x040ff000000810b8 */
[----:B------:R-:W-:Y:S11]  /*755c0*/  HMMA.1688.F32.TF32 R4, R4, R246, R180 ;  /* 0x000000f60404723c */ /* 0x000ff600000810b4 */
[----:B------:R-:W-:Y:S04]  /*755d0*/  @!UPT UIADD3 URZ, URZ, URZ, URZ ;  /* 0x0000003f3f3ff290 */ /* 0x000fe8000fffe03f */
[----:B------:R-:W-:Y:S04]  /*755e0*/  STL.64 [R1+0x1380], R184 ;  /* 0x001380b801007387 */ /* 0x000fe80000100a00 */
[----:B------:R-:W-:Y:S04]  /*755f0*/  STL.64 [R1+0x1388], R186 ;  /* 0x001388ba01007387 */ /* 0x000fe80000100a00 */
[----:B------:R-:W-:Y:S04]  /*75600*/  STL.64 [R1+0x1370], R4 ;  /* 0x0013700401007387 */ /* 0x000fe80000100a00 */
[----:B------:R1:W-:Y:S01]  /*75610*/  STL.64 [R1+0x1378], R6 ;  /* 0x0013780601007387 */ /* 0x0003e20000100a00 */
[----:B------:R-:W-:Y:S01]  /*75620*/  MOV R158, R21 ;  /* 0x00000015009e7202 */ /* 0x000fe20000000f00 */
[----:B------:R-:W-:-:S02]  /*75630*/  IMAD.MOV.U32 R159, RZ, RZ, R20 ;  /* 0x000000ffff9f7224 */ /* 0x000fc400078e0014 */
[----:B------:R-:W3:Y:S01]  /*75640*/  LDL R69, [R1+0x1928] ;  /* 0x0019280001457983 */ /* 0x000ee20000100800 */
[C---:B-1----:R-:W-:Y:S11]  /*75650*/  HMMA.1688.F32.TF32 R4, R8.reuse, R166, R168 ;  /* 0x000000a60804723c */ /* 0x042ff600000810a8 */
[----:B------:R-:W-:Y:S11]  /*75660*/  @!UPT UIADD3 URZ, URZ, URZ, URZ ;  /* 0x0000003f3f3ff290 */ /* 0x000ff6000fffe03f */
[----:B------:R-:W-:Y:S02]  /*75670*/  @!UPT UIADD3 URZ, URZ, URZ, URZ ;  /* 0x0000003f3f3ff290 */ /* 0x000fe4000fffe03f */
[----:B------:R-:W-:Y:S01]  /*75680*/  MOV R88, R4 ;  /* 0x0000000400587202 */ /* 0x000fe20000000f00 */
[----:B------:R-:W-:Y:S01]  /*75690*/  IMAD.MOV.U32 R96, RZ, RZ, R5 ;  /* 0x000000ffff607224 */ /* 0x000fe200078e0005 */
[----:B------:R-:W-:Y:S01]  /*756a0*/  MOV R89, R7 ;  /* 0x0000000700597202 */ /* 0x000fe20000000f00 */
[----:B------:R-:W-:Y:S02]  /*756b0*/  IMAD.MOV.U32 R97, RZ, RZ, R6 ;  /* 0x000000ffff617224 */ /* 0x000fe400078e0006 */
[C---:B------:R-:W-:Y:S11]  /*756c0*/  HMMA.1688.F32.TF32 R4, R8.reuse, R158, R160 ;  /* 0x0000009e0804723c */ /* 0x040ff600000810a0 */
[----:B------:R-:W-:Y:S11]  /*756d0*/  @!UPT UIADD3 URZ, URZ, URZ, URZ ;  /* 0x0000003f3f3ff290 */ /* 0x000ff6000fffe03f */
[----:B------:R-:W-:Y:S02]  /*756e0*/  @!UPT UIADD3 URZ, URZ, URZ, URZ ;  /* 0x0000003f3f3ff290 */ /* 0x000fe4000fffe03f */
[----:B------:R-:W-:Y:S01]  /*756f0*/  IMAD.MOV.U32 R104, RZ, RZ, R4 ;  /* 0x000000ffff687224 */ /* 0x000fe200078e0004 */
[----:B------:R-:W-:Y:S01]  /*75700*/  MOV R145, R6 ;  /* 0x0000000600917202 */ /* 0x000fe20000000f00 */
[----:B------:R-:W-:Y:S02]  /*75710*/  IMAD.MOV.U32 R105, RZ, RZ, R5 ;  /* 0x000000ffff697224 */ /* 0x000fe400078e0005 */
[----:B------:R-:W-:Y:S02]  /*75720*/  IMAD.MOV.U32 R144, RZ, RZ, R7 ;  /* 0x000000ffff907224 */ /* 0x000fe400078e0007 */
[C---:B------:R-:W-:Y:S08]  /*75730*/  HMMA.1688.F32.TF32 R4, R8.reuse, R150, R152 ;  /* 0x000000960804723c */ /* 0x040ff00000081098 */
[C---:B------:R-:W-:Y:S11]  /*75740*/  HMMA.1688.F32.TF32 R20, R8.reuse, R22, R140 ;  /* 0x000000160814723c */ /* 0x040ff6000008108c */
[----:B------:R-:W-:Y:S04]  /*75750*/  @!UPT UIADD3 URZ, URZ, URZ, URZ ;  /* 0x0000003f3f3ff290 */ /* 0x000fe8000fffe03f */
[----:B------:R-:W-:Y:S04]  /*75760*/  STL.64 [R1+0x18e0], R4 ;  /* 0x0018e00401007387 */ /* 0x000fe80000100a00 */
[----:B------:R2:W-:Y:S01]  /*75770*/  STL.64 [R1+0x18e8], R6 ;  /* 0x0018e80601007387 */ /* 0x0005e20000100a00 */
[C---:B------:R-:W-:Y:S03]  /*75780*/  HMMA.1688.F32.TF32 R172, R8.reuse, R174, R176 ;  /* 0x000000ae08ac723c */ /* 0x040fe600000810b0 */
[----:B------:R-:W3:Y:S04]  /*75790*/  LDL R68, [R1+0x192c] ;  /* 0x00192c0001447983 */ /* 0x000ee80000100800 */
[----:B------:R1:W-:Y:S04]  /*757a0*/  STL.64 [R1+0x18d0], R20 ;  /* 0x0018d01401007387 */ /* 0x0003e80000100a00 */
[----:B------:R1:W-:Y:S11]  /*757b0*/  STL.64 [R1+0x18d8], R22 ;  /* 0x0018d81601007387 */ /* 0x0003f60000100a00 */
[----:B------:R-:W-:Y:S02]  /*757c0*/  @!UPT UIADD3 URZ, URZ, URZ, URZ ;  /* 0x0000003f3f3ff290 */ /* 0x000fe4000fffe03f */
[----:B------:R-:W-:Y:S01]  /*757d0*/  IMAD.MOV.U32 R33, RZ, RZ, R172 ;  /* 0x000000ffff217224 */ /* 0x000fe200078e00ac */
[----:B------:R-:W-:Y:S01]  /*757e0*/  MOV R32, R173 ;  /* 0x000000ad00207202 */ /* 0x000fe20000000f00 */
[----:B------:R-:W-:Y:S02]  /*757f0*/  IMAD.MOV.U32 R29, RZ, RZ, R174 ;  /* 0x000000ffff1d7224 */ /* 0x000fe400078e00ae */
[----:B------:R-:W-:Y:S01]  /*75800*/  IMAD.MOV.U32 R28, RZ, RZ, R175 ;  /* 0x000000ffff1c7224 */ /* 0x000fe200078e00af */
[C---:B--2---:R-:W-:Y:S01]  /*75810*/  HMMA.1688.F32.TF32 R4, R8.reuse, R14, R16 ;  /* 0x0000000e0804723c */ /* 0x044fe20000081010 */
[----:B------:R-:W2:Y:S11]  /*75820*/  LDL.LU R16, [R1+0x570] ;  /* 0x0005700001107983 */ /* 0x000eb60000300800 */
[----:B------:R-:W-:Y:S11]  /*75830*/  @!UPT UIADD3 URZ, URZ, URZ, URZ ;  /* 0x0000003f3f3ff290 */ /* 0x000ff6000fffe03f */
[----:B------:R1:W-:Y:S04]  /*75840*/  STL.64 [R1+0x18c0], R4 ;  /* 0x0018c00401007387 */ /* 0x0003e80000100a00 */
        /* <DEDUP_REMOVED lines=12> */
[----:B------:R-:W4:Y:S04]  /*75910*/  LDL.LU R164, [R1+0x5d0] ;  /* 0x0005d00001a47983 */ /* 0x000f280000300800 */
[----:B------:R-:W4:Y:S04]  /*75920*/  LDL.LU R165, [R1+0x5d4] ;  /* 0x0005d40001a57983 */ /* 0x000f280000300800 */
[----:B------:R-:W4:Y:S04]  /*75930*/  LDL.LU R166, [R1+0x5d8] ;  /* 0x0005d80001a67983 */ /* 0x000f280000300800 */
[----:B------:R-:W4:Y:S04]  /*75940*/  LDL.LU R167, [R1+0x5dc] ;  /* 0x0005dc0001a77983 */ /* 0x000f280000300800 */
        /* <DEDUP_REMOVED lines=44> */
[C---:B--2---:R-:W-:Y:S11]  /*75c10*/  HMMA.1688.F32.TF32 R20, R8.reuse, R250, R20 ;  /* 0x000000fa0814723c */ /* 0x044ff60000081014 */
[----:B------:R-:W-:Y:S11]  /*75c20*/  @!UPT UIADD3 URZ, URZ, URZ, URZ ;  /* 0x0000003f3f3ff290 */ /* 0x000ff6000fffe03f */
[----:B------:R-:W-:Y:S01]  /*75c30*/  @!UPT UIADD3 URZ, URZ, URZ, URZ ;  /* 0x0000003f3f3ff290 */ /* 0x000fe2000fffe03f */
[----:B------:R-:W-:Y:S04]  /*75c40*/  STL.64 [R1+0x18b0], R20 ;  /* 0x0018b01401007387 */ /* 0x000fe80000100a00 */
[----:B------:R1:W-:Y:S04]  /*75c50*/  STL.64 [R1+0x18b8], R22 ;  /* 0x0018b81601007387 */ /* 0x0003e80000100a00 */
[----:B-1----:R-:W2:Y:S04]  /*75c60*/  LDL.LU.64 R22, [R1+0x7698] ;  /* 0x0076980001167983 */ /* 0x002ea80000300a00 */
[----:B------:R-:W-:Y:S04]  /*75c70*/  STL.64 [R1+0x75a0], R250 ;  /* 0x0075a0fa01007387 */ /* 0x000fe80000100a00 */
[----:B------:R1:W-:Y:S04]  /*75c80*/  STL.64 [R1+0x7598], R248 ;  /* 0x007598f801007387 */ /* 0x0003e80000100a00 */
[----:B-1----:R-:W3:Y:S04]  /*75c90*/  LDL.LU R248, [R1+0x660] ;  /* 0x0006600001f87983 */ /* 0x002ee80000300800 */
[----:B------:R-:W3:Y:S04]  /*75ca0*/  LDL.LU R249, [R1+0x664] ;  /* 0x0006640001f97983 */ /* 0x000ee80000300800 */
[----:B------:R-:W3:Y:S04]  /*75cb0*/  LDL.LU R250, [R1+0x668] ;  /* 0x0006680001fa7983 */ /* 0x000ee80000300800 */
[----:B------:R-:W3:Y:S01]  /*75cc0*/  LDL.LU R251, [R1+0x66c] ;  /* 0x00066c0001fb7983 */ /* 0x000ee20000300800 */
[C---:B------:R-:W-:Y:S03]  /*75cd0*/  HMMA.1688.F32.TF32 R16, R8.reuse, R74, R16 ;  /* 0x0000004a0810723c */ /* 0x040fe60000081010 */
[----:B--2---:R1:W-:Y:S05]  /*75ce0*/  STL.64 [R1+0x75d8], R22 ;  /* 0x0075d81601007387 */ /* 0x0043ea0000100a00 */
[C---:B---3--:R-:W-:Y:S08]  /*75cf0*/  HMMA.1688.F32.TF32 R248, R8.reuse, R22, R248 ;  /* 0x0000001608f8723c */ /* 0x048ff000000810f8 */
[C---:B-1----:R-:W-:Y:S08]  /*75d00*/  HMMA.1688.F32.TF32 R20, R8.reuse, R26, R4 ;  /* 0x0000001a0814723c */ /* 0x042ff00000081004 */
[C---:B------:R-:W-:Y:S07]  /*75d10*/  HMMA.1688.F32.TF32 R4, R8.reuse, R30, R184 ;  /* 0x0000001e0804723c */ /* 0x040fee00000810b8 */
[----:B------:R-:W-:Y:S04]  /*75d20*/  STL.64 [R1+0x18a0], R248 ;  /* 0x0018a0f801007387 */ /* 0x000fe80000100a00 */
[----:B------:R-:W-:Y:S04]  /*75d30*/  STL.64 [R1+0x18a8], R250 ;  /* 0x0018a8fa01007387 */ /* 0x000fe80000100a00 */
[----:B------:R-:W-:Y:S04]  /*75d40*/  STL.64 [R1+0x75b0], R30 ;  /* 0x0075b01e01007387 */ /* 0x000fe80000100a00 */
[----:B------:R-:W-:Y:S04]  /*75d50*/  STL.64 [R1+0x1890], R20 ;  /* 0x0018901401007387 */ /* 0x000fe80000100a00 */
[----:B------:R-:W-:Y:S04]  /*75d60*/  STL.64 [R1+0x1898], R22 ;  /* 0x0018981601007387 */ /* 0x000fe80000100a00 */
[----:B------:R-:W-:Y:S04]  /*75d70*/  STL.64 [R1+0x75a8], R28 ;  /* 0x0075a81c01007387 */ /* 0x000fe80000100a00 */
        /* <DEDUP_REMOVED lines=8> */
[----:B------:R1:W-:Y:S02]  /*75e00*/  STL.64 [R1+0x1878], R6 ;  /* 0x0018780601007387 */ /* 0x0003e40000100a00 */
[C---:B-1----:R-:W-:Y:S02]  /*75e10*/  HMMA.1688.F32.TF32 R4, R8.reuse, R46, R168 ;  /* 0x0000002e0804723c */ /* 0x042fe400000810a8 */
[----:B------:R-:W-:Y:S04]  /*75e20*/  STL.64 [R1+0x1860], R28 ;  /* 0x0018601c01007387 */ /* 0x000fe80000100a00 */
[----:B------:R4:W-:Y:S04]  /*75e30*/  STL.64 [R1+0x1868], R30 ;  /* 0x0018681e01007387 */ /* 0x0009e80000100a00 */
[----:B------:R-:W-:Y:S04]  /*75e40*/  STL.64 [R1+0x75d0], R46 ;  /* 0x0075d02e01007387 */ /* 0x000fe80000100a00 */
[----:B------:R-:W-:Y:S01]  /*75e50*/  STL.64 [R1+0x1850], R20 ;  /* 0x0018501401007387 */ /* 0x000fe20000100a00 */
[C---:B----4-:R-:W-:Y:S03]  /*75e60*/  HMMA.1688.F32.TF32 R28, R8.reuse, R50, R164 ;  /* 0x00000032081c723c */ /* 0x050fe600000810a4 */
[----:B------:R1:W-:Y:S04]  /*75e70*/  STL.64 [R1+0x1858], R22 ;  /* 0x0018581601007387 */ /* 0x0003e80000100a00 */
[----:B------:R-:W-:Y:S04]  /*75e80*/  STL.64 [R1+0x75c8], R44 ;  /* 0x0075c82c01007387 */ /* 0x000fe80000100a00 */
[----:B------:R-:W-:Y:S01]  /*75e90*/  STL.64 [R1+0x1840], R4 ;  /* 0x0018400401007387 */ /* 0x000fe20000100a00 */
[C---:B-1----:R-:W-:Y:S03]  /*75ea0*/  HMMA.1688.F32.TF32 R20, R8.reuse, R54, R160 ;  /* 0x000000360814723c */ /* 0x042fe600000810a0 */
[----:B------:R1:W-:Y:S05]  /*75eb0*/  STL.64 [R1+0x1848], R6 ;  /* 0x0018480601007387 */ /* 0x0003ea0000100a00 */
[C---:B-1----:R-:W-:Y:S03]  /*75ec0*/  HMMA.1688.F32.TF32 R4, R8.reuse, R58, R156 ;  /* 0x0000003a0804723c */ /* 0x042fe6000008109c */
        /* <DEDUP_REMOVED lines=17> */
[C---:B------:R-:W-:Y:S11]  /*75fe0*/  HMMA.1688.F32.TF32 R20, R8.reuse, R70, R140 ;  /* 0x000000460814723c */ /* 0x040ff6000008108c */
[----:B------:R-:W-:Y:S04]  /*75ff0*/  @!UPT UIADD3 URZ, URZ, URZ, URZ ;  /* 0x0000003f3f3ff290 */ /* 0x000fe8000fffe03f */
[----:B------:R-:W-:Y:S04]  /*76000*/  STL.64 [R1+0x17f0], R4 ;  /* 0x0017f00401007387 */ /* 0x000fe80000100a00 */
[----:B------:R1:W-:Y:S02]  /*76010*/  STL.64 [R1+0x17f8], R6 ;  /* 0x0017f80601007387 */ /* 0x0003e40000100a00 */
[C---:B-1----:R-:W-:Y:S02]  /*76020*/  HMMA.1688.F32.TF32 R4, R8.reuse, R78, R12 ;  /* 0x0000004e0804723c */ /* 0x042fe4000008100c */
[----:B------:R-:W-:Y:S04]  /*76030*/  STL.64 [R1+0x17e0], R20 ;  /* 0x0017e01401007387 */ /* 0x000fe80000100a00 */
[----:B------:R-:W-:Y:S04]  /*76040*/  STL.64 [R1+0x17e8], R22 ;  /* 0x0017e81601007387 */ /* 0x000fe80000100a00 */
[----:B------:R-:W2:Y:S04]  /*76050*/  LDL.LU R12, [R1+0x890] ;  /* 0x00089000010c7983 */ /* 0x000ea80000300800 */
[----:B------:R-:W-:Y:S04]  /*76060*/  STL.64 [R1+0x17d0], R16 ;  /* 0x0017d01001007387 */ /* 0x000fe80000100a00 */
[----:B------:R-:W-:Y:S05]  /*76070*/  STL.64 [R1+0x17d8], R18 ;  /* 0x0017d81201007387 */ /* 0x000fea0000100a00 */
[----:B------:R1:W-:Y:S04]  /*76080*/  STL.64 [R1+0x17c0], R4 ;  /* 0x0017c00401007387 */ /* 0x0003e80000100a00 */
[----:B------:R3:W-:Y:S04]  /*76090*/  STL.64 [R1+0x17c8], R6 ;  /* 0x0017c80601007387 */ /* 0x0007e80000100a00 */
        /* <DEDUP_REMOVED lines=23> */
[----:B-1----:R-:W4:Y:S04]  /*76210*/  LDL.LU R4, [R1+0x550] ;  /* 0x0005500001047983 */ /* 0x002f280000300800 */
[----:B------:R-:W4:Y:S04]  /*76220*/  LDL.LU R5, [R1+0x554] ;  /* 0x0005540001057983 */ /* 0x000f280000300800 */
[----:B---3--:R-:W4:Y:S04]  /*76230*/  LDL.LU R6, [R1+0x558] ;  /* 0x0005580001067983 */ /* 0x008f280000300800 */
[----:B------:R-:W4:Y:S04]  /*76240*/  LDL.LU R7, [R1+0x55c] ;  /* 0x00055c0001077983 */ /* 0x000f280000300800 */
        /* <DEDUP_REMOVED lines=28> */
[----:B------:R-:W-:Y:S04]  /*76410*/  STL.64 [R1+0x7540], R78 ;  /* 0x0075404e01007387 */ /* 0x000fe80000100a00 */
[----:B------:R-:W-:Y:S01]  /*76420*/  STL.64 [R1+0x7538], R76 ;  /* 0x0075384c01007387 */ /* 0x000fe20000100a00 */
[C---:B--2---:R-:W-:Y:S08]  /*76430*/  HMMA.1688.F32.TF32 R20, R8.reuse, R86, R184 ;  /* 0x000000560814723c */ /* 0x044ff000000810b8 */
[C---:B----4-:R-:W-:Y:S08]  /*76440*/  HMMA.1688.F32.TF32 R28, R8.reuse, R82, R4 ;  /* 0x00000052081c723c */ /* 0x050ff00000081004 */
[C---:B------:R-:W-:Y:S11]  /*76450*/  HMMA.1688.F32.TF32 R4, R8.reuse, R90, R180 ;  /* 0x0000005a0804723c */ /* 0x040ff600000810b4 */
[----:B------:R-:W-:Y:S04]  /*76460*/  @!UPT UIADD3 URZ, URZ, URZ, URZ ;  /* 0x0000003f3f3ff290 */ /* 0x000fe8000fffe03f */
[----:B------:R-:W-:Y:S04]  /*76470*/  STL.64 [R1+0x17b0], R28 ;  /* 0x0017b01c01007387 */ /* 0x000fe80000100a00 */
[----:B------:R-:W-:Y:S04]  /*76480*/  STL.64 [R1+0x17b8], R30 ;  /* 0x0017b81e01007387 */ /* 0x000fe80000100a00 */
[----:B------:R-:W-:Y:S04]  /*76490*/  STL.64 [R1+0x7510], R90 ;  /* 0x0075105a01007387 */ /* 0x000fe80000100a00 */
[----:B------:R-:W-:Y:S04]  /*764a0*/  STL.64 [R1+0x17a0], R20 ;  /* 0x0017a01401007387 */ /* 0x000fe80000100a00 */
[----:B------:R3:W-:Y:S04]  /*764b0*/  STL.64 [R1+0x17a8], R22 ;  /* 0x0017a81601007387 */ /* 0x0007e80000100a00 */
[----:B------:R-:W-:Y:S04]  /*764c0*/  STL.64 [R1+0x7508], R88 ;  /* 0x0075085801007387 */ /* 0x000fe80000100a00 */
[----:B------:R-:W-:Y:S01]  /*764d0*/  STL.64 [R1+0x1790], R4 ;  /* 0x0017900401007387 */ /* 0x000fe20000100a00 */
[C---:B---3--:R-:W-:Y:S03]  /*764e0*/  HMMA.1688.F32.TF32 R20, R8.reuse, R94, R176 ;  /* 0x0000005e0814723c */ /* 0x048fe600000810b0 */
[----:B------:R1:W-:Y:S05]  /*764f0*/  STL.64 [R1+0x1798], R6 ;  /* 0x0017980601007387 */ /* 0x0003ea0000100a00 */
[C---:B-1----:R-:W-:Y:S01]  /*76500*/  HMMA.1688.F32.TF32 R4, R8.reuse, R98, R172 ;  /* 0x000000620804723c */ /* 0x042fe200000810ac */
[----:B------:R-:W-:Y:S11]  /*76510*/  STL.64 [R1+0x7500], R98 ;  /* 0x0075006201007387 */ /* 0x000ff60000100a00 */
[----:B------:R-:W-:Y:S03]  /*76520*/  @!UPT UIADD3 URZ, URZ, URZ, URZ ;  /* 0x0000003f3f3ff290 */ /* 0x000fe6000fffe03f */
[----:B------:R-:W-:Y:S04]  /*76530*/  STL.64 [R1+0x1780], R20 ;  /* 0x0017801401007387 */ /* 0x000fe80000100a00 */
[----:B------:R1:W-:Y:S04]  /*76540*/  STL.64 [R1+0x1788], R22 ;  /* 0x0017881601007387 */ /* 0x0003e80000100a00 */
[----:B------:R-:W-:Y:S04]  /*76550*/  STL.64 [R1+0x74f8], R96 ;  /* 0x0074f86001007387 */ /* 0x000fe80000100a00 */
[----:B------:R-:W-:Y:S01]  /*76560*/  STL.64 [R1+0x1770], R4 ;  /* 0x0017700401007387 */ /* 0x000fe20000100a00 */
[C---:B-1----:R-:W-:Y:S03]  /*76570*/  HMMA.1688.F32.TF32 R20, R8.reuse, R102, R168 ;  /* 0x000000660814723c */ /* 0x042fe600000810a8 */
        /* <DEDUP_REMOVED lines=25> */
[C---:B------:R-:W-:Y:S08]  /*76710*/  HMMA.1688.F32.TF32 R12, R8.reuse, R134, R12 ;  /* 0x00000086080c723c */ /* 0x040ff0000008100c */
[C---:B-1----:R-:W-:Y:S01]  /*76720*/  HMMA.1688.F32.TF32 R4, R8.reuse, R122, R148 ;  /* 0x0000007a0804723c */ /* 0x042fe20000081094 */
[----:B------:R-:W-:Y:S04]  /*76730*/  STL.64 [R1+0x7560], R122 ;  /* 0x0075607a01007387 */ /* 0x000fe80000100a00 */
[----:B------:R-:W-:Y:S11]  /*76740*/  STL.64 [R1+0x7558], R120 ;  /* 0x0075587801007387 */ /* 0x000ff60000100a00 */
[----:B------:R-:W-:Y:S07]  /*76750*/  @!UPT UIADD3 URZ, URZ, URZ, URZ ;  /* 0x0000003f3f3ff290 */ /* 0x000fee000fffe03f */
[----:B------:R-:W-:Y:S04]  /*76760*/  STL.64 [R1+0x1700], R4 ;  /* 0x0017000401007387 */ /* 0x000fe80000100a00 */
[----:B------:R-:W-:Y:S04]  /*76770*/  STL.64 [R1+0x1708], R6 ;  /* 0x0017080601007387 */ /* 0x000fe80000100a00 */
[----:B------:R1:W-:Y:S04]  /*76780*/  STL.64 [R1+0x16f0], R20 ;  /* 0x0016f01401007387 */ /* 0x0003e80000100a00 */
[----:B------:R2:W-:Y:S04]  /*76790*/  STL.64 [R1+0x16f8], R22 ;  /* 0x0016f81601007387 */ /* 0x0005e80000100a00 */
[----:B------:R-:W-:Y:S04]  /*767a0*/  LDS R4, [R69+0x40800] ;  /* 0x0408000045047984 */ /* 0x000fe80000000800 */
[----:B-1----:R-:W3:Y:S04]  /*767b0*/  LDL.LU R20, [R1+0x6c0] ;  /* 0x0006c00001147983 */ /* 0x002ee80000300800 */
[----:B------:R-:W-:Y:S04]  /*767c0*/  STL.64 [R1+0x16e0], R16 ;  /* 0x0016e01001007387 */ /* 0x000fe80000100a00 */
[----:B------:R-:W-:Y:S04]  /*767d0*/  STL.64 [R1+0x16e8], R18 ;  /* 0x0016e81201007387 */ /* 0x000fe80000100a00 */
[----:B------:R1:W-:Y:S04]  /*767e0*/  STL.64 [R1+0x16d0], R12 ;  /* 0x0016d00c01007387 */ /* 0x0003e80000100a00 */
[----:B------:R4:W-:Y:S04]  /*767f0*/  STL.64 [R1+0x16d8], R14 ;  /* 0x0016d80e01007387 */ /* 0x0009e80000100a00 */
[----:B------:R-:W3:Y:S04]  /*76800*/  LDL.LU R21, [R1+0x6c4] ;  /* 0x0006c40001157983 */ /* 0x000ee80000300800 */
[----:B--2---:R-:W3:Y:S04]  /*76810*/  LDL.LU R22, [R1+0x6c8] ;  /* 0x0006c80001167983 */ /* 0x004ee80000300800 */
[----:B------:R-:W3:Y:S04]  /*76820*/  LDL.LU R23, [R1+0x6cc] ;  /* 0x0006cc0001177983 */ /* 0x000ee80000300800 */
        /* <DEDUP_REMOVED lines=88> */
[----:B-1----:R-:W3:Y:S04]  /*76db0*/  LDL.LU R12, [R1+0x7d0] ;  /* 0x0007d000010c7983 */ /* 0x002ee80000300800 */
[----:B------:R-:W3:Y:S04]  /*76dc0*/  LDL.LU R13, [R1+0x7d4] ;  /* 0x0007d400010d7983 */ /* 0x000ee80000300800 */
[----:B----4-:R-:W4:Y:S04]  /*76dd0*/  LDL.LU R14, [R1+0x7d8] ;  /* 0x0007d800010e7983 */ /* 0x010f280000300800 */
        /* <DEDUP_REMOVED lines=13> */
[----:B------:R-:W3:Y:S04]  /*76eb0*/  LDL.LU.64 R250, [R1+0x58] ;  /* 0x0000580001fa7983 */ /* 0x000ee80000300a00 */
[----:B------:R-:W-:Y:S04]  /*76ec0*/  LDS R6, [R69+0x40c00] ;  /* 0x040c000045067984 */ /* 0x000fe80000000800 */
[----:B------:R-:W-:Y:S04]  /*76ed0*/  LDS R5, [R68+0x40800] ;  /* 0x0408000044057984 */ /* 0x000fe80000000800 */
[----:B------:R-:W1:Y:S01]  /*76ee0*/  LDS R7, [R68+0x40c00] ;  /* 0x040c000044077984 */ /* 0x000e620000000800 */
[C---:B--2---:R-:W-:Y:S11]  /*76ef0*/  HMMA.1688.F32.TF32 R140, R8.reuse, R138, R140 ;  /* 0x0000008a088c723c */ /* 0x044ff6000008108c */
[----:B------:R-:W-:Y:S11]  /*76f00*/  @!UPT UIADD3 URZ, URZ, URZ, URZ ;  /* 0x0000003f3f3ff290 */ /* 0x000ff6000fffe03f */
[----:B------:R-:W-:Y:S01]  /*76f10*/  @!UPT UIADD3 URZ, URZ, URZ, URZ ;  /* 0x0000003f3f3ff290 */ /* 0x000fe2000fffe03f */
[----:B------:R-:W-:Y:S04]  /*76f20*/  STL.64 [R1+0x16c0], R140 ;  /* 0x0016c08c01007387 */ /* 0x000fe80000100a00 */
[----:B------:R2:W-:Y:S04]  /*76f30*/  STL.64 [R1+0x16c8], R142 ;  /* 0x0016c88e01007387 */ /* 0x0005e80000100a00 */
[----:B--2---:R-:W3:Y:S01]  /*76f40*/  LDL.LU.64 R142, [R1+0x7690] ;  /* 0x00769000018e7983 */ /* 0x004ee20000300a00 */
[C---:B------:R-:W-:Y:S08]  /*76f50*/  HMMA.1688.F32.TF32 R148, R8.reuse, R146, R148 ;  /* 0x000000920894723c */ /* 0x040ff00000081094 */
[C---:B---3--:R-:W-:Y:S11]  /*76f60*/  HMMA.1688.F32.TF32 R184, R8.reuse, R142, R184 ;  /* 0x0000008e08b8723c */ /* 0x048ff600000810b8 */
[----:B------:R-:W-:Y:S11]  /*76f70*/  @!UPT UIADD3 URZ, URZ, URZ, URZ ;  /* 0x0000003f3f3ff290 */ /* 0x000ff6000fffe03f */
[----:B------:R-:W-:Y:S01]  /*76f80*/  @!UPT UIADD3 URZ, URZ, URZ, URZ ;  /* 0x0000003f3f3ff290 */ /* 0x000fe2000fffe03f */
[----:B------:R-:W-:Y:S04]  /*76f90*/  STL.64 [R1+0x16b0], R184 ;  /* 0x0016b0b801007387 */ /* 0x000fe80000100a00 */
[----:B------:R2:W-:Y:S04]  /*76fa0*/  STL.64 [R1+0x16b8], R186 ;  /* 0x0016b8ba01007387 */ /* 0x0005e80000100a00 */
[----:B--2---:R-:W2:Y:S04]  /*76fb0*/  LDL.LU.64 R186, [R1+0x7688] ;  /* 0x0076880001ba7983 */ /* 0x004ea80000300a00 */
[----:B------:R-:W3:Y:S04]  /*76fc0*/  LDL.LU.64 R184, [R1+0x7680] ;  /* 0x0076800001b87983 */ /* 0x000ee80000300a00 */
[----:B------:R-:W-:Y:S04]  /*76fd0*/  STL.64 [R1+0x16a0], R148 ;  /* 0x0016a09401007387 */ /* 0x000fe80000100a00 */
[----:B------:R1:W-:Y:S04]  /*76fe0*/  STL.64 [R1+0x16a8], R150 ;  /* 0x0016a89601007387 */ /* 0x0003e80000100a00 */
[----:B-1----:R-:W2:Y:S04]  /*76ff0*/  LDL.LU.64 R150, [R1+0x7678] ;  /* 0x0076780001967983 */ /* 0x002ea80000300a00 */
[----:B------:R-:W3:Y:S01]  /*77000*/  LDL.LU.64 R148, [R1+0x7670] ;  /* 0x0076700001947983 */ /* 0x000ee20000300a00 */
[C---:B--2---:R-:W-:Y:S11]  /*77010*/  HMMA.1688.F32.TF32 R152, R8.reuse, R150, R152 ;  /* 0x000000960898723c */ /* 0x044ff60000081098 */
[----:B------:R-:W-:Y:S11]  /*77020*/  @!UPT UIADD3 URZ, URZ, URZ, URZ ;  /* 0x0000003f3f3ff290 */ /* 0x000ff6000fffe03f */
[----:B------:R-:W-:Y:S01]  /*77030*/  @!UPT UIADD3 URZ, URZ, URZ, URZ ;  /* 0x0000003f3f3ff290 */ /* 0x000fe2000fffe03f */
        /* <DEDUP_REMOVED lines=38> */
[----:B------:R-:W4:Y:S04]  /*772a0*/  LDL.LU.64 R172, [R1+0x7610] ;  /* 0x0076100001ac7983 */ /* 0x000f280000300a00 */
[----:B------:R-:W-:Y:S04]  /*772b0*/  STL.64 [R1+0x74f0], R170 ;  /* 0x0074f0aa01007387 */ /* 0x000fe80000100a00 */
[----:B---3--:R1:W-:Y:S04]  /*772c0*/  STL.64 [R1+0x74e8], R168 ;  /* 0x0074e8a801007387 */ /* 0x0083e80000100a00 */
[----:B-1----:R-:W3:Y:S04]  /*772d0*/  LDL.LU R168, [R1+0x7c0] ;  /* 0x0007c00001a87983 */ /* 0x002ee80000300800 */
        /* <DEDUP_REMOVED lines=15> */
[----:B-1----:R-:W4:Y:S04]  /*773d0*/  LDL.LU.64 R182, [R1+0x75f8] ;  /* 0x0075f80001b67983 */ /* 0x002f280000300a00 */
[----:B------:R-:W2:Y:S01]  /*773e0*/  LDL.LU.64 R180, [R1+0x75f0] ;  /* 0x0075f00001b47983 */ /* 0x000ea20000300a00 */
[C---:B----4-:R-:W-:Y:S11]  /*773f0*/  HMMA.1688.F32.TF32 R12, R8.reuse, R182, R12 ;  /* 0x000000b6080c723c */ /* 0x050ff6000008100c */
[----:B------:R-:W-:Y:S11]  /*77400*/  @!UPT UIADD3 URZ, URZ, URZ, URZ ;  /* 0x0000003f3f3ff290 */ /* 0x000ff6000fffe03f */
[----:B------:R-:W-:Y:S01]  /*77410*/  @!UPT UIADD3 URZ, URZ, URZ, URZ ;  /* 0x0000003f3f3ff290 */ /* 0x000fe2000fffe03f */
[----:B------:R-:W-:Y:S04]  /*77420*/  STL.64 [R1+0x1610], R12 ;  /* 0x0016100c01007387 */ /* 0x000fe80000100a00 */
[----:B------:R1:W-:Y:S04]  /*77430*/  STL.64 [R1+0x1618], R14 ;  /* 0x0016180e01007387 */ /* 0x0003e80000100a00 */
[----:B-1----:R-:W4:Y:S04]  /*77440*/  LDL.LU.64 R14, [R1+0x75e8] ;  /* 0x0075e800010e7983 */ /* 0x002f280000300a00 */
[----:B------:R-:W4:Y:S01]  /*77450*/  LDL.LU.64 R12, [R1+0x75e0] ;  /* 0x0075e000010c7983 */ /* 0x000f220000300a00 */
        /* <DEDUP_REMOVED lines=18> */
[----:B------:R-:W-:Y:S04]  /*77580*/  STL.64 [R1+0x15e8], R118 ;  /* 0x0015e87601007387 */ /* 0x000fe80000100a00 */
[----:B------:R-:W-:Y:S03]  /*77590*/  STL.64 [R1+0x15d0], R112 ;  /* 0x0015d07001007387 */ /* 0x000fe60000100a00 */
[C---:B------:R-:W-:Y:S01]  /*775a0*/  HMMA.1688.F32.TF32 R28, R8.reuse, R238, R28 ;  /* 0x000000ee081c723c */ /* 0x040fe2000008101c */
[----:B------:R-:W-:Y:S04]  /*775b0*/  STL.64 [R1+0x15d8], R114 ;  /* 0x0015d87201007387 */ /* 0x000fe80000100a00 */
[----:B------:R-:W-:Y:S03]  /*775c0*/  STL.64 [R1+0x15c0], R104 ;  /* 0x0015c06801007387 */ /* 0x000fe60000100a00 */
[----:B------:R-:W-:Y:S01]  /*775d0*/  HMMA.1688.F32.TF32 R20, R8, R242, R20 ;  /* 0x000000f20814723c */ /* 0x000fe20000081014 */
[----:B------:R-:W-:Y:S04]  /*775e0*/  STL.64 [R1+0x15c8], R106 ;  /* 0x0015c86a01007387 */ /* 0x000fe80000100a00 */
[----:B------:R-:W-:Y:S03]  /*775f0*/  STL.64 [R1+0x15b0], R96 ;  /* 0x0015b06001007387 */ /* 0x000fe60000100a00 */
[----:B------:R-:W-:Y:S01]  /*77600*/  HMMA.1688.F32.TF32 R16, R4, R250, R16 ;  /* 0x000000fa0410723c */ /* 0x000fe20000081010 */
        /* <DEDUP_REMOVED lines=15> */
[----:B------:R-:W-:Y:S04]  /*77700*/  STL.64 [R1+0x1530], R28 ;  /* 0x0015301c01007387 */ /* 0x000fe80000100a00 */
[----:B------:R-:W-:Y:S01]  /*77710*/  STL.64 [R1+0x1538], R30 ;  /* 0x0015381e01007387 */ /* 0x000fe20000100a00 */
[----:B------:R-:W-:-:S03]  /*77720*/  IMAD.MOV.U32 R41, RZ, RZ, R16 ;  /* 0x000000ffff297224 */ /* 0x000fc600078e0010 */
[----:B------:R-:W-:Y:S01]  /*77730*/  STL.64 [R1+0x1520], R20 ;  /* 0x0015201401007387 */ /* 0x000fe20000100a00 */
[----:B------:R-:W-:-:S03]  /*77740*/  IMAD.MOV.U32 R40, RZ, RZ, R17 ;  /* 0x000000ffff287224 */ /* 0x000fc600078e0011 */
[----:B------:R1:W-:Y:S01]  /*77750*/  STL.64 [R1+0x1528], R22 ;  /* 0x0015281601007387 */ /* 0x0003e20000100a00 */
[----:B------:R-:W-:Y:S01]  /*77760*/  MOV R37, R18 ;  /* 0x0000001200257202 */ /* 0x000fe20000000f00 */
[----:B------:R-:W-:Y:S01]  /*77770*/  IMAD.MOV.U32 R36, RZ, RZ, R19 ;  /* 0x000000ffff247224 */ /* 0x000fe200078e0013 */
[----:B------:R-:W-:Y:S01]  /*77780*/  MOV R80, R251 ;  /* 0x000000fb00507202 */ /* 0x000fe20000000f00 */
[----:B------:R-:W-:Y:S01]  /*77790*/  IMAD.MOV.U32 R81, RZ, RZ, R250 ;  /* 0x000000ffff517224 */ /* 0x000fe200078e00fa */
[----:B----4-:R-:W-:Y:S11]  /*777a0*/  HMMA.1688.F32.TF32 R8, R8, R246, R12 ;  /* 0x000000f60808723c */ /* 0x010ff6000008100c */
[----:B------:R-:W-:Y:S11]  /*777b0*/  @!UPT UIADD3 URZ, URZ, URZ, URZ ;  /* 0x0000003f3f3ff290 */ /* 0x000ff6000fffe03f */
[----:B------:R-:W-:Y:S01]  /*777c0*/  @!UPT UIADD3 URZ, URZ, URZ, URZ ;  /* 0x0000003f3f3ff290 */ /* 0x000fe2000fffe03f */
[----:B------:R-:W-:Y:S04]  /*777d0*/  STL.64 [R1+0x1510], R8 ;  /* 0x0015100801007387 */ /* 0x000fe80000100a00 */
[----:B------:R4:W-:Y:S04]  /*777e0*/  STL.64 [R1+0x1518], R10 ;  /* 0x0015180a01007387 */ /* 0x0009e80000100a00 */
[----:B------:R-:W2:Y:S04]  /*777f0*/  LDL.LU R16, [R1+0x9b0] ;  /* 0x0009b00001107983 */ /* 0x000ea80000300800 */
[----:B------:R-:W2:Y:S04]  /*77800*/  LDL.LU R17, [R1+0x9b4] ;  /* 0x0009b40001117983 */ /* 0x000ea80000300800 */
[----:B------:R-:W2:Y:S04]  /*77810*/  LDL.LU R18, [R1+0x9b8] ;  /* 0x0009b80001127983 */ /* 0x000ea80000300800 */
[----:B------:R-:W2:Y:S04]  /*77820*/  LDL.LU R19, [R1+0x9bc] ;  /* 0x0009bc0001137983 */ /* 0x000ea80000300800 */
[----:B-1----:R-:W2:Y:S04]  /*77830*/  LDL.LU R56, [R1+0x9d0] ;  /* 0x0009d00001387983 */ /* 0x002ea80000300800 */
[----:B------:R-:W2:Y:S04]  /*77840*/  LDL.LU R57, [R1+0x9d4] ;  /* 0x0009d40001397983 */ /* 0x000ea80000300800 */
[----:B---3--:R-:W2:Y:S04]  /*77850*/  LDL.LU R58, [R1+0x9d8] ;  /* 0x0009d800013a7983 */ /* 0x008ea80000300800 */
[----:B------:R-:W2:Y:S04]  /*77860*/  LDL.LU R59, [R1+0x9dc] ;  /* 0x0009dc00013b7983 */ /* 0x000ea80000300800 */
[----:B------:R-:W3:Y:S04]  /*77870*/  LDL.LU R60, [R1+0x9e0] ;  /* 0x0009e000013c7983 */ /* 0x000ee80000300800 */
[----:B------:R-:W3:Y:S04]  /*77880*/  LDL.LU R61, [R1+0x9e4] ;  /* 0x0009e400013d7983 */ /* 0x000ee80000300800 */
        /* <DEDUP_REMOVED lines=18> */
[----:B------:R-:W2:Y:S04]  /*779b0*/  LDL.LU.64 R22, [R1+0x48] ;  /* 0x0000480001167983 */ /* 0x000ea80000300a00 */
        /* <DEDUP_REMOVED lines=9> */
[----:B------:R-:W3:Y:S04]  /*77a50*/  LDL.LU R248, [R1+0xa90] ;  /* 0x000a900001f87983 */ /* 0x000ee80000300800 */
[----:B------:R-:W3:Y:S04]  /*77a60*/  LDL.LU R249, [R1+0xa94] ;  /* 0x000a940001f97983 */ /* 0x000ee80000300800 */
[----:B------:R-:W3:Y:S04]  /*77a70*/  LDL.LU R250, [R1+0xa98] ;  /* 0x000a980001fa7983 */ /* 0x000ee80000300800 */
[----:B------:R-:W3:Y:S04]  /*77a80*/  LDL.LU R251, [R1+0xa9c] ;  /* 0x000a9c0001fb7983 */ /* 0x000ee80000300800 */
[----:B----4-:R-:W4:Y:S04]  /*77a90*/  LDL.LU.64 R10, [R1+0x28] ;  /* 0x00002800010a7983 */ /* 0x010f280000300a00 */
[----:B------:R-:W4:Y:S04]  /*77aa0*/  LDL.LU R12, [R1+0xa70] ;  /* 0x000a7000010c7983 */ /* 0x000f280000300800 */
[----:B------:R-:W4:Y:S04]  /*77ab0*/  LDL.LU R13, [R1+0xa74] ;  /* 0x000a7400010d7983 */ /* 0x000f280000300800 */
[----:B------:R-:W4:Y:S04]  /*77ac0*/  LDL.LU R14, [R1+0xa78] ;  /* 0x000a7800010e7983 */ /* 0x000f280000300800 */
[----:B------:R-:W4:Y:S04]  /*77ad0*/  LDL.LU R15, [R1+0xa7c] ;  /* 0x000a7c00010f7983 */ /* 0x000f280000300800 */
[----:B------:R-:W4:Y:S04]  /*77ae0*/  LDL.LU.64 R170, [R1+0x18] ;  /* 0x0000180001aa7983 */ /* 0x000f280000300a00 */
[----:B------:R-:W4:Y:S04]  /*77af0*/  LDL.LU.64 R118, [R1+0x8] ;  /* 0x0000080001767983 */ /* 0x000f280000300a00 */
        /* <DEDUP_REMOVED lines=12> */
[----:B--2---:R-:W-:Y:S01]  /*77bc0*/  HMMA.1688.F32.TF32 R44, R4, R22, R44 ;  /* 0x00000016042c723c */ /* 0x004fe2000008102c */
[----:B------:R-:W-:Y:S01]  /*77bd0*/  IMAD.MOV.U32 R93, RZ, RZ, R22 ;  /* 0x000000ffff5d7224 */ /* 0x000fe200078e0016 */
[----:B------:R-:W-:-:S02]  /*77be0*/  MOV R92, R23 ;  /* 0x00000017005c7202 */ /* 0x000fc40000000f00 */
[----:B------:R-:W2:Y:S04]  /*77bf0*/  LDL.LU.64 R22, [R1+0x75d8] ;  /* 0x0075d80001167983 */ /* 0x000ea80000300a00 */
[C---:B---3--:R-:W-:Y:S11]  /*77c00*/  HMMA.1688.F32.TF32 R28, R4.reuse, R34, R28 ;  /* 0x00000022041c723c */ /* 0x048ff6000008101c */
[----:B------:R-:W-:Y:S05]  /*77c10*/  @!UPT UIADD3 URZ, URZ, URZ, URZ ;  /* 0x0000003f3f3ff290 */ /* 0x000fea000fffe03f */
[----:B------:R-:W-:Y:S01]  /*77c20*/  MOV R24, R46 ;  /* 0x0000002e00187202 */ /* 0x000fe20000000f00 */
[----:B------:R-:W-:Y:S01]  /*77c30*/  IMAD.MOV.U32 R25, RZ, RZ, R47 ;  /* 0x000000ffff197224 */ /* 0x000fe200078e002f */
[----:B----4-:R-:W-:Y:S01]  /*77c40*/  HMMA.1688.F32.TF32 R248, R4, R10, R248 ;  /* 0x0000000a04f8723c */ /* 0x010fe200000810f8 */
[----:B------:R-:W-:Y:S01]  /*77c50*/  IMAD.MOV.U32 R20, RZ, RZ, R44 ;  /* 0x000000ffff147224 */ /* 0x000fe200078e002c */
[----:B------:R-:W3:Y:S01]  /*77c60*/  LDL.LU.64 R46, [R1+0x75d0] ;  /* 0x0075d000012e7983 */ /* 0x000ee20000300a00 */
[----:B------:R-:W-:Y:S01]  /*77c70*/  IMAD.MOV.U32 R21, RZ, RZ, R45 ;  /* 0x000000ffff157224 */ /* 0x000fe200078e002d */
[----:B------:R-:W-:Y:S01]  /*77c80*/  MOV R72, R35 ;  /* 0x0000002300487202 */ /* 0x000fe20000000f00 */
[----:B------:R-:W-:Y:S01]  /*77c90*/  IMAD.MOV.U32 R73, RZ, RZ, R34 ;  /* 0x000000ffff497224 */ /* 0x000fe200078e0022 */
[----:B------:R-:W4:Y:S01]  /*77ca0*/  LDL.LU.64 R44, [R1+0x75c8] ;  /* 0x0075c800012c7983 */ /* 0x000f220000300a00 */
[----:B------:R-:W-:Y:S01]  /*77cb0*/  MOV R84, R30 ;  /* 0x0000001e00547202 */ /* 0x000fe20000000f00 */
[----:B------:R-:W-:-:S02]  /*77cc0*/  IMAD.MOV.U32 R137, RZ, RZ, R31 ;  /* 0x000000ffff897224 */ /* 0x000fc400078e001f */
[----:B------:R-:W3:Y:S01]  /*77cd0*/  LDL.LU.64 R34, [R1+0x75c0] ;  /* 0x0075c00001227983 */ /* 0x000ee20000300a00 */
[----:B------:R-:W-:Y:S02]  /*77ce0*/  IMAD.MOV.U32 R108, RZ, RZ, R28 ;  /* 0x000000ffff6c7224 */ /* 0x000fe400078e001c */
[----:B------:R-:W-:Y:S01]  /*77cf0*/  IMAD.MOV.U32 R109, RZ, RZ, R29 ;  /* 0x000000ffff6d7224 */ /* 0x000fe200078e001d */
[----:B------:R-:W4:Y:S04]  /*77d00*/  LDL.LU.64 R32, [R1+0x75b8] ;  /* 0x0075b80001207983 */ /* 0x000f280000300a00 */
[----:B------:R-:W4:Y:S04]  /*77d10*/  LDL.LU.64 R30, [R1+0x75b0] ;  /* 0x0075b000011e7983 */ /* 0x000f280000300a00 */
[----:B------:R-:W4:Y:S04]  /*77d20*/  LDL.LU.64 R28, [R1+0x75a8] ;  /* 0x0075a800011c7983 */ /* 0x000f280000300a00 */
[----:B------:R-:W-:Y:S04]  /*77d30*/  STL.64 [R1+0x8a0], R248 ;  /* 0x0008a0f801007387 */ /* 0x000fe80000100a00 */
[----:B------:R1:W-:Y:S04]  /*77d40*/  STL.64 [R1+0x8a8], R250 ;  /* 0x0008a8fa01007387 */ /* 0x0003e80000100a00 */
[----:B-1----:R-:W4:Y:S04]  /*77d50*/  LDL.LU.64 R250, [R1+0x75a0] ;  /* 0x0075a00001fa7983 */ /* 0x002f280000300a00 */
[----:B------:R-:W4:Y:S01]  /*77d60*/  LDL.LU.64 R248, [R1+0x7598] ;  /* 0x0075980001f87983 */ /* 0x000f220000300a00 */
[----:B------:R-:W-:Y:S01]  /*77d70*/  IMAD.MOV.U32 R101, RZ, RZ, R10 ;  /* 0x000000ffff657224 */ /* 0x000fe200078e000a */
[----:B------:R-:W-:-:S02]  /*77d80*/  MOV R100, R11 ;  /* 0x0000000b00647202 */ /* 0x000fc40000000f00 */
[C---:B------:R-:W-:Y:S11]  /*77d90*/  HMMA.1688.F32.TF32 R8, R4.reuse, R170, R12 ;  /* 0x000000aa0408723c */ /* 0x040ff6000008100c */
[----:B------:R-:W-:Y:S11]  /*77da0*/  @!UPT UIADD3 URZ, URZ, URZ, URZ ;  /* 0x0000003f3f3ff290 */ /* 0x000ff6000fffe03f */
[----:B------:R-:W-:Y:S01]  /*77db0*/  @!UPT UIADD3 URZ, URZ, URZ, URZ ;  /* 0x0000003f3f3ff290 */ /* 0x000fe2000fffe03f */
[----:B------:R-:W-:Y:S04]  /*77dc0*/  STL.64 [R1+0x890], R8 ;  /* 0x0008900801007387 */ /* 0x000fe80000100a00 */
[----:B------:R1:W-:Y:S02]  /*77dd0*/  STL.64 [R1+0x898], R10 ;  /* 0x0008980a01007387 */ /* 0x0003e40000100a00 */
[C---:B-1----:R-:W-:Y:S08]  /*77de0*/  HMMA.1688.F32.TF32 R8, R4.reuse, R118, R120 ;  /* 0x000000760408723c */ /* 0x042ff00000081078 */
[C---:B------:R-:W-:Y:S11]  /*77df0*/  HMMA.1688.F32.TF32 R12, R4.reuse, R26, R96 ;  /* 0x0000001a040c723c */ /* 0x040ff60000081060 */
[----:B------:R-:W-:Y:S04]  /*77e00*/  @!UPT UIADD3 URZ, URZ, URZ, URZ ;  /* 0x0000003f3f3ff290 */ /* 0x000fe8000fffe03f */
[----:B------:R-:W-:Y:S04]  /*77e10*/  STL.64 [R1+0x880], R8 ;  /* 0x0008800801007387 */ /* 0x000fe80000100a00 */
[----:B------:R4:W-:Y:S01]  /*77e20*/  STL.64 [R1+0x888], R10 ;  /* 0x0008880a01007387 */ /* 0x0009e20000100a00 */
[----:B------:R-:W-:Y:S01]  /*77e30*/  MOV R141, R118 ;  /* 0x00000076008d7202 */ /* 0x000fe20000000f00 */
[----:B------:R-:W-:Y:S01]  /*77e40*/  IMAD.MOV.U32 R140, RZ, RZ, R119 ;  /* 0x000000ffff8c7224 */ /* 0x000fe200078e0077 */
[C---:B--2---:R-:W-:Y:S08]  /*77e50*/  HMMA.1688.F32.TF32 R104, R4.reuse, R22, R104 ;  /* 0x000000160468723c */ /* 0x044ff00000081068 */
[C---:B---3--:R-:W-:Y:S08]  /*77e60*/  HMMA.1688.F32.TF32 R76, R4.reuse, R34, R76 ;  /* 0x00000022044c723c */ /* 0x048ff0000008104c */
[C---:B----4-:R-:W-:Y:S01]  /*77e70*/  HMMA.1688.F32.TF32 R8, R4.reuse, R250, R112 ;  /* 0x000000fa0408723c */ /* 0x050fe20000081070 */
[----:B------:R-:W-:Y:S04]  /*77e80*/  STL.64 [R1+0x74e0], R250 ;  /* 0x0074e0fa01007387 */ /* 0x000fe80000100a00 */
[----:B------:R-:W-:Y:S11]  /*77e90*/  STL.64 [R1+0x74d8], R248 ;  /* 0x0074d8f801007387 */ /* 0x000ff60000100a00 */
[----:B------:R-:W-:Y:S07]  /*77ea0*/  @!UPT UIADD3 URZ, URZ, URZ, URZ ;  /* 0x0000003f3f3ff290 */ /* 0x000fee000fffe03f */
[----:B------:R-:W-:Y:S04]  /*77eb0*/  STL.64 [R1+0x870], R8 ;  /* 0x0008700801007387 */ /* 0x000fe80000100a00 */
[----:B------:R1:W-:Y:S04]  /*77ec0*/  STL.64 [R1+0x878], R10 ;  /* 0x0008780a01007387 */ /* 0x0003e80000100a00 */
[----:B------:R-:W-:Y:S04]  /*77ed0*/  STL.64 [R1+0x860], R104 ;  /* 0x0008606801007387 */ /* 0x000fe80000100a00 */
[----:B------:R-:W-:Y:S01]  /*77ee0*/  STL.64 [R1+0x868], R106 ;  /* 0x0008686a01007387 */ /* 0x000fe20000100a00 */
[C---:B-1----:R-:W-:Y:S03]  /*77ef0*/  HMMA.1688.F32.TF32 R8, R4.reuse, R30, R88 ;  /* 0x0000001e0408723c */ /* 0x042fe60000081058 */
[----:B------:R-:W-:Y:S04]  /*77f00*/  STL.64 [R1+0x850], R12 ;  /* 0x0008500c01007387 */ /* 0x000fe80000100a00 */
[----:B------:R1:W-:Y:S02]  /*77f10*/  STL.64 [R1+0x858], R14 ;  /* 0x0008580e01007387 */ /* 0x0003e40000100a00 */
[C---:B-1----:R-:W-:Y:S11]  /*77f20*/  HMMA.1688.F32.TF32 R12, R4.reuse, R38, R64 ;  /* 0x00000026040c723c */ /* 0x042ff60000081040 */
[----:B------:R-:W-:Y:S03]  /*77f30*/  @!UPT UIADD3 URZ, URZ, URZ, URZ ;  /* 0x0000003f3f3ff290 */ /* 0x000fe6000fffe03f */
[----:B------:R-:W-:Y:S04]  /*77f40*/  STL.64 [R1+0x840], R8 ;  /* 0x0008400801007387 */ /* 0x000fe80000100a00 */
[----:B------:R1:W-:Y:S01]  /*77f50*/  STL.64 [R1+0x848], R10 ;  /* 0x0008480a01007387 */ /* 0x0003e20000100a00 */
[C---:B------:R-:W-:Y:S03]  /*77f60*/  HMMA.1688.F32.TF32 R56, R4.reuse, R46, R56 ;  /* 0x0000002e0438723c */ /* 0x040fe60000081038 */
[----:B------:R-:W-:Y:S04]  /*77f70*/  STL.64 [R1+0x830], R76 ;  /* 0x0008304c01007387 */ /* 0x000fe80000100a00 */
[----:B------:R-:W-:Y:S01]  /*77f80*/  STL.64 [R1+0x838], R78 ;  /* 0x0008384e01007387 */ /* 0x000fe20000100a00 */
[C---:B-1----:R-:W-:Y:S03]  /*77f90*/  HMMA.1688.F32.TF32 R8, R4.reuse, R42, R60 ;  /* 0x0000002a0408723c */ /* 0x042fe6000008103c */
[----:B------:R-:W-:Y:S04]  /*77fa0*/  STL.64 [R1+0x820], R12 ;  /* 0x0008200c01007387 */ /* 0x000fe80000100a00 */
[----:B------:R1:W-:Y:S02]  /*77fb0*/  STL.64 [R1+0x828], R14 ;  /* 0x0008280e01007387 */ /* 0x0003e40000100a00 */
[----:B-1----:R-:W-:Y:S11]  /*77fc0*/  HMMA.1688.F32.TF32 R12, R4, R50, R16 ;  /* 0x00000032040c723c */ /* 0x002ff60000081010 */
[----:B------:R-:W-:Y:S03]  /*77fd0*/  @!UPT UIADD3 URZ, URZ, URZ, URZ ;  /* 0x0000003f3f3ff290 */ /* 0x000fe6000fffe03f */
[----:B------:R1:W-:Y:S04]  /*77fe0*/  STL.64 [R1+0x810], R8 ;  /* 0x0008100801007387 */ /* 0x0003e80000100a00 */
[----:B------:R2:W-:Y:S04]  /*77ff0*/  STL.64 [R1+0x818], R10 ;  /* 0x0008180a01007387 */ /* 0x0005e80000100a00 */
[----:B-1----:R-:W3:Y:S04]  /*78000*/  LDL.LU R8, [R1+0xc80] ;  /* 0x000c800001087983 */ /* 0x002ee80000300800 */
[----:B------:R1:W-:Y:S04]  /*78010*/  STL.64 [R1+0x420], R56 ;  /* 0x0004203801007387 */ /* 0x0003e80000100a00 */
[----:B------:R4:W-:Y:S04]  /*78020*/  STL.64 [R1+0x428], R58 ;  /* 0x0004283a01007387 */ /* 0x0009e80000100a00 */
        /* <DEDUP_REMOVED lines=27> */
[----:B----4-:R-:W2:Y:S04]  /*781e0*/  LDL.LU R58, [R1+0x9a8] ;  /* 0x0009a800013a7983 */ /* 0x010ea80000300800 */
[----:B------:R-:W2:Y:S04]  /*781f0*/  LDL.LU R59, [R1+0x9ac] ;  /* 0x0009ac00013b7983 */ /* 0x000ea80000300800 */
[----:B------:R-:W4:Y:S04]  /*78200*/  LDL.LU R64, [R1+0x980] ;  /* 0x0009800001407983 */ /* 0x000f280000300800 */
[----:B------:R-:W4:Y:S04]  /*78210*/  LDL.LU R65, [R1+0x984] ;  /* 0x0009840001417983 */ /* 0x000f280000300800 */
[----:B------:R-:W4:Y:S04]  /*78220*/  LDL.LU R66, [R1+0x988] ;  /* 0x0009880001427983 */ /* 0x000f280000300800 */
        /* <DEDUP_REMOVED lines=19> */
[----:B------:R-:W-:-:S03]  /*78360*/  IMAD.MOV.U32 R133, RZ, RZ, R170 ;  /* 0x000000ffff857224 */ /* 0x000fc600078e00aa */
[----:B------:R-:W3:Y:S01]  /*78370*/  LDL.LU R14, [R1+0xc98] ;  /* 0x000c9800010e7983 */ /* 0x000ee20000300800 */
[----:B------:R-:W-:-:S03]  /*78380*/  IMAD.MOV.U32 R132, RZ, RZ, R171 ;  /* 0x000000ffff847224 */ /* 0x000fc600078e00ab */
        /* <DEDUP_REMOVED lines=28> */
[----:B-1----:R-:W4:Y:S01]  /*78550*/  LDL.LU.64 R66, [R1+0x7570] ;  /* 0x0075700001427983 */ /* 0x002f220000300a00 */
[C---:B------:R-:W-:Y:S03]  /*78560*/  HMMA.1688.F32.TF32 R116, R4.reuse, R70, R116 ;  /* 0x000000460474723c */ /* 0x040fe60000081074 */
[----:B------:R-:W2:Y:S05]  /*78570*/  LDL.LU.64 R64, [R1+0x7568] ;  /* 0x0075680001407983 */ /* 0x000eaa0000300a00 */
[C---:B------:R-:W-:Y:S08]  /*78580*/  HMMA.1688.F32.TF32 R76, R4.reuse, R74, R76 ;  /* 0x0000004a044c723c */ /* 0x040ff0000008104c */
[C---:B----4-:R-:W-:Y:S11]  /*78590*/  HMMA.1688.F32.TF32 R120, R4.reuse, R66, R120 ;  /* 0x000000420478723c */ /* 0x050ff60000081078 */
[----:B------:R-:W-:Y:S11]  /*785a0*/  @!UPT UIADD3 URZ, URZ, URZ, URZ ;  /* 0x0000003f3f3ff290 */ /* 0x000ff6000fffe03f */
[----:B------:R-:W-:Y:S01]  /*785b0*/  @!UPT UIADD3 URZ, URZ, URZ, URZ ;  /* 0x0000003f3f3ff290 */ /* 0x000fe2000fffe03f */
        /* <DEDUP_REMOVED lines=11> */
[----:B------:R-:W4:Y:S01]  /*78670*/  LDL.LU.64 R76, [R1+0x7538] ;  /* 0x00753800014c7983 */ /* 0x000f220000300a00 */
[C---:B---3--:R-:W-:Y:S08]  /*78680*/  HMMA.1688.F32.TF32 R104, R4.reuse, R82, R104 ;  /* 0x000000520468723c */ /* 0x048ff00000081068 */
[C---:B------:R-:W-:Y:S08]  /*78690*/  HMMA.1688.F32.TF32 R88, R4.reuse, R86, R88 ;  /* 0x000000560458723c */ /* 0x040ff00000081058 */
[C---:B--2---:R-:W-:Y:S11]  /*786a0*/  HMMA.1688.F32.TF32 R112, R4.reuse, R78, R112 ;  /* 0x0000004e0470723c */ /* 0x044ff60000081070 */
[----:B------:R-:W-:Y:S11]  /*786b0*/  @!UPT UIADD3 URZ, URZ, URZ, URZ ;  /* 0x0000003f3f3ff290 */ /* 0x000ff6000fffe03f */
[----:B------:R-:W-:Y:S01]  /*786c0*/  @!UPT UIADD3 URZ, URZ, URZ, URZ ;  /* 0x0000003f3f3ff290 */ /* 0x000fe2000fffe03f */
[----:B------:R-:W-:Y:S04]  /*786d0*/  STL.64 [R1+0x3a0], R112 ;  /* 0x0003a07001007387 */ /* 0x000fe80000100a00 */
[----:B------:R1:W-:Y:S04]  /*786e0*/  STL.64 [R1+0x3a8], R114 ;  /* 0x0003a87201007387 */ /* 0x0003e80000100a00 */
[----:B-1----:R-:W2:Y:S04]  /*786f0*/  LDL.LU.64 R114, [R1+0x7530] ;  /* 0x0075300001727983 */ /* 0x002ea80000300a00 */
[----:B------:R-:W3:Y:S04]  /*78700*/  LDL.LU.64 R112, [R1+0x7528] ;  /* 0x0075280001707983 */ /* 0x000ee80000300a00 */
[----:B------:R-:W-:Y:S04]  /*78710*/  STL.64 [R1+0x74c0], R78 ;  /* 0x0074c04e01007387 */ /* 0x000fe80000100a00 */
[----:B----4-:R1:W-:Y:S04]  /*78720*/  STL.64 [R1+0x74b8], R76 ;  /* 0x0074b84c01007387 */ /* 0x0103e80000100a00 */
[----:B-1----:R-:W4:Y:S04]  /*78730*/  LDL.LU R76, [R1+0xc60] ;  /* 0x000c6000014c7983 */ /* 0x002f280000300800 */
[----:B------:R-:W4:Y:S04]  /*78740*/  LDL.LU R77, [R1+0xc64] ;  /* 0x000c6400014d7983 */ /* 0x000f280000300800 */
[----:B------:R-:W4:Y:S04]  /*78750*/  LDL.LU R78, [R1+0xc68] ;  /* 0x000c6800014e7983 */ /* 0x000f280000300800 */
[----:B------:R-:W4:Y:S04]  /*78760*/  LDL.LU R79, [R1+0xc6c] ;  /* 0x000c6c00014f7983 */ /* 0x000f280000300800 */
[----:B------:R-:W-:Y:S04]  /*78770*/  STL.64 [R1+0x390], R104 ;  /* 0x0003906801007387 */ /* 0x000fe80000100a00 */
[----:B------:R1:W-:Y:S04]  /*78780*/  STL.64 [R1+0x398], R106 ;  /* 0x0003986a01007387 */ /* 0x0003e80000100a00 */
[----:B-1----:R-:W2:Y:S04]  /*78790*/  LDL.LU.64 R106, [R1+0x7520] ;  /* 0x00752000016a7983 */ /* 0x002ea80000300a00 */
[----:B------:R-:W2:Y:S04]  /*787a0*/  LDL.LU.64 R104, [R1+0x7518] ;  /* 0x0075180001687983 */ /* 0x000ea80000300a00 */
[----:B------:R-:W-:Y:S04]  /*787b0*/  STL.64 [R1+0x380], R88 ;  /* 0x0003805801007387 */ /* 0x000fe80000100a00 */
[----:B------:R1:W-:Y:S04]  /*787c0*/  STL.64 [R1+0x388], R90 ;  /* 0x0003885a01007387 */ /* 0x0003e80000100a00 */
[----:B-1----:R-:W2:Y:S04]  /*787d0*/  LDL.LU.64 R90, [R1+0x7510] ;  /* 0x00751000015a7983 */ /* 0x002ea80000300a00 */
[----:B------:R-:W3:Y:S04]  /*787e0*/  LDL.LU.64 R88, [R1+0x7508] ;  /* 0x0075080001587983 */ /* 0x000ee80000300a00 */
[----:B------:R-:W-:Y:S04]  /*787f0*/  STL.64 [R1+0x74a0], R86 ;  /* 0x0074a05601007387 */ /* 0x000fe80000100a00 */
[----:B------:R1:W-:Y:S04]  /*78800*/  STL.64 [R1+0x7498], R84 ;  /* 0x0074985401007387 */ /* 0x0003e80000100a00 */
        /* <DEDUP_REMOVED lines=9> */
[----:B-1----:R-:W4:Y:S04]  /*788a0*/  LDL.LU.64 R98, [R1+0x7500] ;  /* 0x0075000001627983 */ /* 0x002f280000300a00 */
[----:B------:R-:W2:Y:S01]  /*788b0*/  LDL.LU.64 R96, [R1+0x74f8] ;  /* 0x0074f80001607983 */ /* 0x000ea20000300a00 */
[C---:B---3--:R-:W-:Y:S03]  /*788c0*/  HMMA.1688.F32.TF32 R84, R4.reuse, R94, R84 ;  /* 0x0000005e0454723c */ /* 0x048fe60000081054 */
[----:B------:R-:W-:Y:S04]  /*788d0*/  STL.64 [R1+0x7490], R90 ;  /* 0x0074905a01007387 */ /* 0x000fe80000100a00 */
[----:B------:R-:W-:Y:S01]  /*788e0*/  STL.64 [R1+0x7488], R88 ;  /* 0x0074885801007387 */ /* 0x000fe20000100a00 */
[C---:B------:R-:W-:Y:S08]  /*788f0*/  HMMA.1688.F32.TF32 R8, R4.reuse, R106, R8 ;  /* 0x0000006a0408723c */ /* 0x040ff00000081008 */
[C---:B----4-:R-:W-:Y:S01]  /*78900*/  HMMA.1688.F32.TF32 R76, R4.reuse, R98, R76 ;  /* 0x00000062044c723c */ /* 0x050fe2000008104c */
[----:B------:R-:W-:Y:S06]  /*78910*/  STL.64 [R1+0x7470], R98 ;  /* 0x0074706201007387 */ /* 0x000fec0000100a00 */
[----:B------:R-:W-:Y:S04]  /*78920*/  STL.64 [R1+0x360], R84 ;  /* 0x0003605401007387 */ /* 0x000fe80000100a00 */
[----:B------:R-:W-:Y:S04]  /*78930*/  STL.64 [R1+0x368], R86 ;  /* 0x0003685601007387 */ /* 0x000fe80000100a00 */
[----:B--2---:R-:W-:Y:S08]  /*78940*/  STL.64 [R1+0x7468], R96 ;  /* 0x0074686001007387 */ /* 0x004ff00000100a00 */
[----:B------:R-:W-:Y:S04]  /*78950*/  STL.64 [R1+0x350], R76 ;  /* 0x0003504c01007387 */ /* 0x000fe80000100a00 */
[----:B------:R1:W-:Y:S02]  /*78960*/  STL.64 [R1+0x358], R78 ;  /* 0x0003584e01007387 */ /* 0x0003e40000100a00 */
[C---:B-1----:R-:W-:Y:S02]  /*78970*/  HMMA.1688.F32.TF32 R76, R4.reuse, R102, R248 ;  /* 0x00000066044c723c */ /* 0x042fe400000810f8 */
[----:B------:R-:W-:Y:S11]  /*78980*/  STL.64 [R1+0x7450], R106 ;  /* 0x0074506a01007387 */ /* 0x000ff60000100a00 */
[----:B------:R-:W-:Y:S10]  /*78990*/  @!UPT UIADD3 URZ, URZ, URZ, URZ ;  /* 0x0000003f3f3ff290 */ /* 0x000ff4000fffe03f */
        /* <DEDUP_REMOVED lines=16> */
[----:B------:R1:W-:Y:S04]  /*78aa0*/  STL.64 [R1+0x318], R10 ;  /* 0x0003180a01007387 */ /* 0x0003e80000100a00 */
[----:B------:R-:W2:Y:S01]  /*78ab0*/  LDL.LU R168, [R1+0xd50] ;  /* 0x000d500001a87983 */ /* 0x000ea20000300800 */
[C---:B-1----:R-:W-:Y:S11]  /*78ac0*/  HMMA.1688.F32.TF32 R8, R4.reuse, R118, R16 ;  /* 0x000000760408723c */ /* 0x042ff60000081010 */
[----:B------:R-:W-:Y:S11]  /*78ad0*/  @!UPT UIADD3 URZ, URZ, URZ, URZ ;  /* 0x0000003f3f3ff290 */ /* 0x000ff6000fffe03f */
[----:B------:R-:W-:Y:S01]  /*78ae0*/  @!UPT UIADD3 URZ, URZ, URZ, URZ ;  /* 0x0000003f3f3ff290 */ /* 0x000fe2000fffe03f */
        /* <DEDUP_REMOVED lines=13> */
[----:B-1----:R-:W2:Y:S04]  /*78bc0*/  LDL.LU R8, [R1+0xcc0] ;  /* 0x000cc00001087983 */ /* 0x002ea80000300800 */
[----:B------:R-:W2:Y:S04]  /*78bd0*/  LDL.LU R9, [R1+0xcc4] ;  /* 0x000cc40001097983 */ /* 0x000ea80000300800 */
[----:B---3--:R-:W3:Y:S04]  /*78be0*/  LDL.LU R10, [R1+0xcc8] ;  /* 0x000cc800010a7983 */ /* 0x008ee80000300800 */
        /* <DEDUP_REMOVED lines=30> */
[----:B------:R-:W-:Y:S04]  /*78dd0*/  STL.64 [R1+0x7418], R116 ;  /* 0x0074187401007387 */ /* 0x000fe80000100a00 */
[----:B------:R-:W-:Y:S04]  /*78de0*/  STL.64 [R1+0x7410], R122 ;  /* 0x0074107a01007387 */ /* 0x000fe80000100a00 */
[----:B------:R-:W-:Y:S01]  /*78df0*/  STL.64 [R1+0x7408], R120 ;  /* 0x0074087801007387 */ /* 0x000fe20000100a00 */
[C---:B----4-:R-:W-:Y:S08]  /*78e00*/  HMMA.1688.F32.TF32 R76, R4.reuse, R146, R76 ;  /* 0x00000092044c723c */ /* 0x050ff0000008104c */
[C---:B--2---:R-:W-:Y:S08]  /*78e10*/  HMMA.1688.F32.TF32 R88, R4.reuse, R138, R88 ;  /* 0x0000008a0458723c */ /* 0x044ff00000081058 */
[C---:B---3--:R-:W-:Y:S08]  /*78e20*/  HMMA.1688.F32.TF32 R8, R4.reuse, R122, R8 ;  /* 0x0000007a0408723c */ /* 0x048ff00000081008 */
[C---:B------:R-:W-:Y:S08]  /*78e30*/  HMMA.1688.F32.TF32 R108, R4.reuse, R126, R108 ;  /* 0x0000007e046c723c */ /* 0x040ff0000008106c */
[C---:B------:R-:W-:Y:S07]  /*78e40*/  HMMA.1688.F32.TF32 R104, R4.reuse, R130, R104 ;  /* 0x000000820468723c */ /* 0x040fee0000081068 */
[----:B------:R-:W-:Y:S01]  /*78e50*/  STL.64 [R1+0x2f0], R8 ;  /* 0x0002f00801007387 */ /* 0x000fe20000100a00 */
[C---:B------:R-:W-:Y:S03]  /*78e60*/  HMMA.1688.F32.TF32 R96, R4.reuse, R134, R96 ;  /* 0x000000860460723c */ /* 0x040fe60000081060 */
[----:B------:R-:W-:Y:S04]  /*78e70*/  STL.64 [R1+0x2f8], R10 ;  /* 0x0002f80a01007387 */ /* 0x000fe80000100a00 */
[----:B------:R-:W-:Y:S01]  /*78e80*/  STL.64 [R1+0x7400], R126 ;  /* 0x0074007e01007387 */ /* 0x000fe20000100a00 */
[C---:B------:R-:W-:Y:S03]  /*78e90*/  HMMA.1688.F32.TF32 R84, R4.reuse, R142, R84 ;  /* 0x0000008e0454723c */ /* 0x040fe60000081054 */
        /* <DEDUP_REMOVED lines=18> */
[----:B------:R1:W-:Y:S01]  /*78fc0*/  STL.64 [R1+0x298], R78 ;  /* 0x0002984e01007387 */ /* 0x0003e20000100a00 */
[C---:B------:R-:W-:Y:S03]  /*78fd0*/  HMMA.1688.F32.TF32 R12, R4.reuse, R154, R12 ;  /* 0x0000009a040c723c */ /* 0x040fe6000008100c */
[----:B------:R-:W-:Y:S04]  /*78fe0*/  LDS R8, [R69+0x40880] ;  /* 0x0408800045087984 */ /* 0x000fe80000000800 */
[----:B------:R-:W-:Y:S01]  /*78ff0*/  LDS R10, [R69+0x40c80] ;  /* 0x040c8000450a7984 */ /* 0x000fe20000000800 */
[C---:B-1----:R-:W-:Y:S03]  /*79000*/  HMMA.1688.F32.TF32 R76, R4.reuse, R150, R248 ;  /* 0x00000096044c723c */ /* 0x042fe600000810f8 */
[----:B------:R-:W-:Y:S04]  /*79010*/  STL.64 [R1+0x7460], R150 ;  /* 0x0074609601007387 */ /* 0x000fe80000100a00 */
[----:B------:R-:W-:Y:S01]  /*79020*/  STL.64 [R1+0x7458], R148 ;  /* 0x0074589401007387 */ /* 0x000fe20000100a00 */
[C---:B------:R-:W-:Y:S03]  /*79030*/  HMMA.1688.F32.TF32 R16, R4.reuse, R162, R16 ;  /* 0x000000a20410723c */ /* 0x040fe60000081010 */
[----:B------:R-:W-:Y:S04]  /*79040*/  LDS R9, [R68+0x40880] ;  /* 0x0408800044097984 */ /* 0x000fe80000000800 */
[----:B------:R-:W1:Y:S08]  /*79050*/  LDS R11, [R68+0x40c80] ;  /* 0x040c8000440b7984 */ /* 0x000e700000000800 */
[----:B------:R-:W-:Y:S04]  /*79060*/  STL.64 [R1+0x280], R76 ;  /* 0x0002804c01007387 */ /* 0x000fe80000100a00 */
[----:B------:R-:W-:Y:S04]  /*79070*/  STL.64 [R1+0x288], R78 ;  /* 0x0002884e01007387 */ /* 0x000fe80000100a00 */
[----:B------:R-:W-:Y:S04]  /*79080*/  STL.64 [R1+0x7480], R154 ;  /* 0x0074809a01007387 */ /* 0x000fe80000100a00 */
[----:B------:R-:W-:Y:S04]  /*79090*/  STL.64 [R1+0x7478], R152 ;  /* 0x0074789801007387 */ /* 0x000fe80000100a00 */
[----:B------:R-:W-:Y:S04]  /*790a0*/  STL.64 [R1+0x270], R12 ;  /* 0x0002700c01007387 */ /* 0x000fe80000100a00 */
[----:B------:R2:W-:Y:S02]  /*790b0*/  STL.64 [R1+0x278], R14 ;  /* 0x0002780e01007387 */ /* 0x0005e40000100a00 */
[C---:B--2---:R-:W-:Y:S02]  /*790c0*/  HMMA.1688.F32.TF32 R12, R4.reuse, R158, R168 ;  /* 0x0000009e040c723c */ /* 0x044fe400000810a8 */
[----:B------:R-:W-:Y:S04]  /*790d0*/  STL.64 [R1+0x74b0], R158 ;  /* 0x0074b09e01007387 */ /* 0x000fe80000100a00 */
[----:B------:R-:W-:Y:S11]  /*790e0*/  STL.64 [R1+0x74a8], R156 ;  /* 0x0074a89c01007387 */ /* 0x000ff60000100a00 */
[----:B------:R-:W-:Y:S06]  /*790f0*/  @!UPT UIADD3 URZ, URZ, URZ, URZ ;  /* 0x0000003f3f3ff290 */ /* 0x000fec000fffe03f */
[----:B------:R2:W-:Y:S04]  /*79100*/  STL.64 [R1+0x260], R12 ;  /* 0x0002600c01007387 */ /* 0x0005e80000100a00 */
[----:B------:R3:W-:Y:S04]  /*79110*/  STL.64 [R1+0x268], R14 ;  /* 0x0002680e01007387 */ /* 0x0007e80000100a00 */
[----:B--2---:R-:W2:Y:S04]  /*79120*/  LDL.LU R12, [R1+0xee0] ;  /* 0x000ee000010c7983 */ /* 0x004ea80000300800 */
[----:B------:R4:W-:Y:S04]  /*79130*/  STL.64 [R1+0x250], R16 ;  /* 0x0002501001007387 */ /* 0x0009e80000100a00 */
[----:B------:R1:W-:Y:S04]  /*79140*/  STL.64 [R1+0x258], R18 ;  /* 0x0002581201007387 */ /* 0x0003e80000100a00 */
        /* <DEDUP_REMOVED lines=75> */
[----:B----4-:R-:W4:Y:S04]  /*79600*/  LDL.LU R16, [R1+0xed0] ;  /* 0x000ed00001107983 */ /* 0x010f280000300800 */
[----:B------:R-:W4:Y:S04]  /*79610*/  LDL.LU R17, [R1+0xed4] ;  /* 0x000ed40001117983 */ /* 0x000f280000300800 */
[----:B-1----:R-:W4:Y:S04]  /*79620*/  LDL.LU R18, [R1+0xed8] ;  /* 0x000ed80001127983 */ /* 0x002f280000300800 */
[----:B------:R-:W4:Y:S04]  /*79630*/  LDL.LU R19, [R1+0xedc] ;  /* 0x000edc0001137983 */ /* 0x000f280000300800 */
[----:B------:R-:W-:Y:S04]  /*79640*/  STL.64 [R1+0x74d0], R162 ;  /* 0x0074d0a201007387 */ /* 0x000fe80000100a00 */
[----:B------:R1:W-:Y:S04]  /*79650*/  STL.64 [R1+0x74c8], R160 ;  /* 0x0074c8a001007387 */ /* 0x0003e80000100a00 */
[----:B-1----:R-:W4:Y:S04]  /*79660*/  LDL.LU R160, [R1+0xd80] ;  /* 0x000d800001a07983 */ /* 0x002f280000300800 */
[----:B------:R-:W4:Y:S04]  /*79670*/  LDL.LU R161, [R1+0xd84] ;  /* 0x000d840001a17983 */ /* 0x000f280000300800 */
[----:B------:R-:W4:Y:S04]  /*79680*/  LDL.LU R162, [R1+0xd88] ;  /* 0x000d880001a27983 */ /* 0x000f280000300800 */
[----:B------:R-:W4:Y:S01]  /*79690*/  LDL.LU R163, [R1+0xd8c] ;  /* 0x000d8c0001a37983 */ /* 0x000f220000300800 */
[C---:B--2---:R-:W-:Y:S11]  /*796a0*/  HMMA.1688.F32.TF32 R168, R4.reuse, R166, R168 ;  /* 0x000000a604a8723c */ /* 0x044ff600000810a8 */
        /* <DEDUP_REMOVED lines=8> */
[C---:B------:R-:W-:Y:S08]  /*79730*/  HMMA.1688.F32.TF32 R148, R4.reuse, R182, R148 ;  /* 0x000000b60494723c */ /* 0x040ff00000081094 */
[C---:B---3--:R-:W-:Y:S08]  /*79740*/  HMMA.1688.F32.TF32 R144, R4.reuse, R186, R144 ;  /* 0x000000ba0490723c */ /* 0x048ff00000081090 */
[C---:B------:R-:W-:Y:S08]  /*79750*/  HMMA.1688.F32.TF32 R136, R4.reuse, R190, R136 ;  /* 0x000000be0488723c */ /* 0x040ff00000081088 */
[C---:B------:R-:W-:Y:S08]  /*79760*/  HMMA.1688.F32.TF32 R12, R4.reuse, R242, R12 ;  /* 0x000000f2040c723c */ /* 0x040ff0000008100c */
[C---:B----4-:R-:W-:Y:S11]  /*79770*/  HMMA.1688.F32.TF32 R160, R4.reuse, R170, R160 ;  /* 0x000000aa04a0723c */ /* 0x050ff600000810a0 */
        /* <DEDUP_REMOVED lines=22> */
[C---:B-1----:R-:W-:Y:S08]  /*798e0*/  HMMA.1688.F32.TF32 R136, R4.reuse, R194, R128 ;  /* 0x000000c20488723c */ /* 0x042ff00000081080 */
        /* <DEDUP_REMOVED lines=36> */
[----:B------:R-:W3:Y:S04]  /*79b30*/  LDL.LU R16, [R1+0xf80] ;  /* 0x000f800001107983 */ /* 0x000ee80000300800 */
[----:B------:R1:W-:Y:S04]  /*79b40*/  STL.64 [R1+0x110], R12 ;  /* 0x0001100c01007387 */ /* 0x0003e80000100a00 */
[----:B------:R4:W-:Y:S04]  /*79b50*/  STL.64 [R1+0x118], R14 ;  /* 0x0001180e01007387 */ /* 0x0009e80000100a00 */
[----:B------:R-:W-:Y:S04]  /*79b60*/  STL.64 [R1+0x100], R4 ;  /* 0x0001000401007387 */ /* 0x000fe80000100a00 */
[----:B------:R1:W-:Y:S04]  /*79b70*/  STL.64 [R1+0x108], R6 ;  /* 0x0001080601007387 */ /* 0x0003e80000100a00 */
[----:B------:R-:W3:Y:S04]  /*79b80*/  LDL.LU R17, [R1+0xf84] ;  /* 0x000f840001117983 */ /* 0x000ee80000300800 */
[----:B------:R-:W3:Y:S04]  /*79b90*/  LDL.LU R18, [R1+0xf88] ;  /* 0x000f880001127983 */ /* 0x000ee80000300800 */
[----:B------:R-:W3:Y:S04]  /*79ba0*/  LDL.LU R19, [R1+0xf8c] ;  /* 0x000f8c0001137983 */ /* 0x000ee80000300800 */
        /* <DEDUP_REMOVED lines=61> */
[----:B------:R-:W-:-:S03]  /*79f80*/  IMAD.MOV.U32 R6, RZ, RZ, R81 ;  /* 0x000000ffff067224 */ /* 0x000fc600078e0051 */
[----:B------:R-:W4:Y:S01]  /*79f90*/  LDL.LU R117, [R1+0x1014] ;  /* 0x0010140001757983 */ /* 0x000f220000300800 */
[----:B------:R-:W-:-:S03]  /*79fa0*/  IMAD.MOV.U32 R7, RZ, RZ, R80 ;  /* 0x000000ffff077224 */ /* 0x000fc600078e0050 */
        /* <DEDUP_REMOVED lines=10> */
[C---:B--2---:R-:W-:Y:S03]  /*7a050*/  HMMA.1688.F32.TF32 R4, R8.reuse, R6, R248 ;  /* 0x000000060804723c */ /* 0x044fe600000810f8 */
[----:B------:R-:W2:Y:S04]  /*7a060*/  LDL.LU.64 R250, [R1+0x74e0] ;  /* 0x0074e00001fa7983 */ /* 0x000ea80000300a00 */
[----:B------:R-:W2:Y:S01]  /*7a070*/  LDL.LU.64 R248, [R1+0x74d8] ;  /* 0x0074d80001f87983 */ /* 0x000ea20000300a00 */
[----:B------:R-:W-:Y:S01]  /*7a080*/  IMAD.MOV.U32 R186, RZ, RZ, R93 ;  /* 0x000000ffffba7224 */ /* 0x000fe200078e005d */
[----:B------:R-:W-:Y:S01]  /*7a090*/  MOV R187, R92 ;  /* 0x0000005c00bb7202 */ /* 0x000fe20000000f00 */
[----:B------:R-:W-:Y:S01]  /*7a0a0*/  IMAD.MOV.U32 R179, RZ, RZ, R72 ;  /* 0x000000ffffb37224 */ /* 0x000fe200078e0048 */
[----:B------:R-:W-:Y:S11]  /*7a0b0*/  MOV R178, R73 ;  /* 0x0000004900b27202 */ /* 0x000ff60000000f00 */
[----:B------:R-:W-:Y:S02]  /*7a0c0*/  @!UPT UIADD3 URZ, URZ, URZ, URZ ;  /* 0x0000003f3f3ff290 */ /* 0x000fe4000fffe03f */
[----:B------:R-:W-:Y:S01]  /*7a0d0*/  IMAD.MOV.U32 R81, RZ, RZ, R4 ;  /* 0x000000ffff517224 */ /* 0x000fe200078e0004 */
[----:B------:R-:W-:Y:S01]  /*7a0e0*/  MOV R80, R5 ;  /* 0x0000000500507202 */ /* 0x000fe20000000f00 */
[----:B------:R-:W-:Y:S02]  /*7a0f0*/  IMAD.MOV.U32 R73, RZ, RZ, R6 ;  /* 0x000000ffff497224 */ /* 0x000fe400078e0006 */
[----:B------:R-:W-:Y:S02]  /*7a100*/  IMAD.MOV.U32 R72, RZ, RZ, R7 ;  /* 0x000000ffff487224 */ /* 0x000fe400078e0007 */
[C---:B---3--:R-:W-:Y:S01]  /*7a110*/  HMMA.1688.F32.TF32 R4, R8.reuse, R186, R188 ;  /* 0x000000ba0804723c */ /* 0x048fe200000810bc */
[----:B------:R-:W-:Y:S02]  /*7a120*/  IMAD.MOV.U32 R150, RZ, RZ, R133 ;  /* 0x000000ffff967224 */ /* 0x000fe400078e0085 */
[----:B------:R-:W-:Y:S01]  /*7a130*/  IMAD.MOV.U32 R151, RZ, RZ, R132 ;  /* 0x000000ffff977224 */ /* 0x000fe200078e0084 */
[----:B------:R-:W-:Y:S01]  /*7a140*/  MOV R158, R101 ;  /* 0x00000065009e7202 */ /* 0x000fe20000000f00 */
[----:B------:R-:W-:Y:S11]  /*7a150*/  IMAD.MOV.U32 R159, RZ, RZ, R100 ;  /* 0x000000ffff9f7224 */ /* 0x000ff600078e0064 */
[----:B------:R-:W-:Y:S08]  /*7a160*/  @!UPT UIADD3 URZ, URZ, URZ, URZ ;  /* 0x0000003f3f3ff290 */ /* 0x000ff0000fffe03f */
[----:B------:R-:W-:Y:S01]  /*7a170*/  MOV R132, R4 ;  /* 0x0000000400847202 */ /* 0x000fe20000000f00 */
[----:B------:R-:W-:Y:S01]  /*7a180*/  IMAD.MOV.U32 R133, RZ, RZ, R5 ;  /* 0x000000ffff857224 */ /* 0x000fe200078e0005 */
[----:B------:R-:W-:Y:S01]  /*7a190*/  MOV R92, R7 ;  /* 0x00000007005c7202 */ /* 0x000fe20000000f00 */
[----:B------:R-:W-:Y:S02]  /*7a1a0*/  IMAD.MOV.U32 R93, RZ, RZ, R6 ;  /* 0x000000ffff5d7224 */ /* 0x000fe400078e0006 */
[----:B----4-:R-:W-:Y:S01]  /*7a1b0*/  HMMA.1688.F32.TF32 R4, R8, R178, R180 ;  /* 0x000000b20804723c */ /* 0x010fe200000810b4 */
[----:B------:R-:W-:Y:S01]  /*7a1c0*/  IMAD.MOV.U32 R138, RZ, RZ, R141 ;  /* 0x000000ffff8a7224 */ /* 0x000fe200078e008d */
[----:B------:R-:W-:-:S06]  /*7a1d0*/  MOV R139, R140 ;  /* 0x0000008c008b7202 */ /* 0x000fcc0000000f00 */
[C---:B------:R-:W-:Y:S08]  /*7a1e0*/  HMMA.1688.F32.TF32 R156, R8.reuse, R158, R160 ;  /* 0x0000009e089c723c */ /* 0x040ff000000810a0 */
[----:B------:R-:W-:Y:S08]  /*7a1f0*/  HMMA.1688.F32.TF32 R148, R8, R150, R152 ;  /* 0x000000960894723c */ /* 0x000ff00000081098 */
[----:B------:R-:W-:Y:S01]  /*7a200*/  IMAD.MOV.U32 R100, RZ, RZ, R4 ;  /* 0x000000ffff647224 */ /* 0x000fe200078e0004 */
[----:B------:R-:W-:Y:S01]  /*7a210*/  MOV R141, R6 ;  /* 0x00000006008d7202 */ /* 0x000fe20000000f00 */
[----:B------:R-:W-:-:S02]  /*7a220*/  IMAD.MOV.U32 R101, RZ, RZ, R5 ;  /* 0x000000ffff657224 */ /* 0x000fc400078e0005 */
[----:B------:R-:W-:Y:S02]  /*7a230*/  IMAD.MOV.U32 R140, RZ, RZ, R7 ;  /* 0x000000ffff8c7224 */ /* 0x000fe400078e0007 */
[C---:B------:R-:W-:Y:S01]  /*7a240*/  HMMA.1688.F32.TF32 R4, R8.reuse, R138, R144 ;  /* 0x0000008a0804723c */ /* 0x040fe20000081090 */
[----:B------:R-:W-:Y:S04]  /*7a250*/  STL.64 [R1+0xa30], R156 ;  /* 0x000a309c01007387 */ /* 0x000fe80000100a00 */
[----:B------:R-:W-:Y:S04]  /*7a260*/  STL.64 [R1+0xa38], R158 ;  /* 0x000a389e01007387 */ /* 0x000fe80000100a00 */
[----:B------:R-:W-:Y:S04]  /*7a270*/  STL.64 [R1+0xa20], R148 ;  /* 0x000a209401007387 */ /* 0x000fe80000100a00 */
[----:B------:R-:W-:Y:S01]  /*7a280*/  STL.64 [R1+0xa28], R150 ;  /* 0x000a289601007387 */ /* 0x000fe20000100a00 */
[C---:B------:R-:W-:Y:S08]  /*7a290*/  HMMA.1688.F32.TF32 R120, R8.reuse, R26, R120 ;  /* 0x0000001a0878723c */ /* 0x040ff00000081078 */
[C---:B------:R-:W-:Y:S08]  /*7a2a0*/  HMMA.1688.F32.TF32 R116, R8.reuse, R30, R116 ;  /* 0x0000001e0874723c */ /* 0x040ff00000081074 */
[C---:B------:R-:W-:Y:S08]  /*7a2b0*/  HMMA.1688.F32.TF32 R108, R8.reuse, R38, R108 ;  /* 0x00000026086c723c */ /* 0x040ff0000008106c */
[C---:B------:R-:W-:Y:S08]  /*7a2c0*/  HMMA.1688.F32.TF32 R104, R8.reuse, R42, R104 ;  /* 0x0000002a0868723c */ /* 0x040ff00000081068 */
[C---:B------:R-:W-:Y:S08]  /*7a2d0*/  HMMA.1688.F32.TF32 R76, R8.reuse, R58, R76 ;  /* 0x0000003a084c723c */ /* 0x040ff0000008104c */
[C---:B--2---:R-:W-:Y:S01]  /*7a2e0*/  HMMA.1688.F32.TF32 R128, R8.reuse, R250, R128 ;  /* 0x000000fa0880723c */ /* 0x044fe20000081080 */
[----:B------:R-:W-:Y:S04]  /*7a2f0*/  STL.64 [R1+0x72a8], R248 ;  /* 0x0072a8f801007387 */ /* 0x000fe80000100a00 */
[----:B------:R-:W-:Y:S04]  /*7a300*/  STL.64 [R1+0xa10], R4 ;  /* 0x000a100401007387 */ /* 0x000fe80000100a00 */
[----:B------:R1:W-:Y:S02]  /*7a310*/  STL.64 [R1+0xa18], R6 ;  /* 0x000a180601007387 */ /* 0x0003e40000100a00 */
[C---:B-1----:R-:W-:Y:S11]  /*7a320*/  HMMA.1688.F32.TF32 R4, R8.reuse, R22, R124 ;  /* 0x000000160804723c */ /* 0x042ff6000008107c */
[----:B------:R-:W-:Y:S01]  /*7a330*/  @!UPT UIADD3 URZ, URZ, URZ, URZ ;  /* 0x0000003f3f3ff290 */ /* 0x000fe2000fffe03f */
[----:B------:R-:W-:Y:S04]  /*7a340*/  STL.64 [R1+0x1360], R128 ;  /* 0x0013608001007387 */ /* 0x000fe80000100a00 */
[----:B------:R-:W-:Y:S07]  /*7a350*/  STL.64 [R1+0x1368], R130 ;  /* 0x0013688201007387 */ /* 0x000fee0000100a00 */
[----:B------:R-:W-:Y:S04]  /*7a360*/  STL.64 [R1+0x9f0], R4 ;  /* 0x0009f00401007387 */ /* 0x000fe80000100a00 */
[----:B------:R1:W-:Y:S02]  /*7a370*/  STL.64 [R1+0x9f8], R6 ;  /* 0x0009f80601007387 */ /* 0x0003e40000100a00 */
[C---:B-1----:R-:W-:Y:S02]  /*7a380*/  HMMA.1688.F32.TF32 R4, R8.reuse, R34, R112 ;  /* 0x000000220804723c */ /* 0x042fe40000081070 */
[----:B------:R-:W-:Y:S04]  /*7a390*/  STL.64 [R1+0x9e0], R120 ;  /* 0x0009e07801007387 */ /* 0x000fe80000100a00 */
[----:B------:R-:W-:Y:S04]  /*7a3a0*/  STL.64 [R1+0x9e8], R122 ;  /* 0x0009e87a01007387 */ /* 0x000fe80000100a00 */
[----:B------:R-:W-:Y:S04]  /*7a3b0*/  STL.64 [R1+0x9d0], R116 ;  /* 0x0009d07401007387 */ /* 0x000fe80000100a00 */
[----:B------:R-:W-:Y:S09]  /*7a3c0*/  STL.64 [R1+0x9d8], R118 ;  /* 0x0009d87601007387 */ /* 0x000ff20000100a00 */
[----:B------:R-:W-:Y:S04]  /*7a3d0*/  STL.64 [R1+0x1350], R4 ;  /* 0x0013500401007387 */ /* 0x000fe80000100a00 */
[----:B------:R1:W-:Y:S02]  /*7a3e0*/  STL.64 [R1+0x1358], R6 ;  /* 0x0013580601007387 */ /* 0x0003e40000100a00 */
[C---:B-1----:R-:W-:Y:S02]  /*7a3f0*/  HMMA.1688.F32.TF32 R4, R8.reuse, R46, R96 ;  /* 0x0000002e0804723c */ /* 0x042fe40000081060 */
[----:B------:R-:W-:Y:S04]  /*7a400*/  STL.64 [R1+0x9b0], R108 ;  /* 0x0009b06c01007387 */ /* 0x000fe80000100a00 */
[----:B------:R-:W-:Y:S04]  /*7a410*/  STL.64 [R1+0x9b8], R110 ;  /* 0x0009b86e01007387 */ /* 0x000fe80000100a00 */
[----:B------:R1:W-:Y:S04]  /*7a420*/  STL.64 [R1+0x7310], R44 ;  /* 0x0073102c01007387 */ /* 0x0003e80000100a00 */
[----:B------:R-:W-:Y:S04]  /*7a430*/  STL.64 [R1+0x9a0], R104 ;  /* 0x0009a06801007387 */ /* 0x000fe80000100a00 */
[----:B------:R-:W-:Y:S01]  /*7a440*/  STL.64 [R1+0x9a8], R106 ;  /* 0x0009a86a01007387 */ /* 0x000fe20000100a00 */
[C---:B-1----:R-:W-:Y:S04]  /*7a450*/  HMMA.1688.F32.TF32 R44, R8.reuse, R50, R88 ;  /* 0x00000032082c723c */ /* 0x042fe80000081058 */
[----:B------:R-:W-:Y:S04]  /*7a460*/  STL.64 [R1+0x990], R4 ;  /* 0x0009900401007387 */ /* 0x000fe80000100a00 */
[----:B------:R1:W-:Y:S02]  /*7a470*/  STL.64 [R1+0x998], R6 ;  /* 0x0009980601007387 */ /* 0x0003e40000100a00 */
[C---:B-1----:R-:W-:Y:S11]  /*7a480*/  HMMA.1688.F32.TF32 R4, R8.reuse, R54, R84 ;  /* 0x000000360804723c */ /* 0x042ff60000081054 */
[----:B------:R-:W-:Y:S02]  /*7a490*/  @!UPT UIADD3 URZ, URZ, URZ, URZ ;  /* 0x0000003f3f3ff290 */ /* 0x000fe4000fffe03f */
[----:B------:R-:W-:Y:S04]  /*7a4a0*/  STL.64 [R1+0x980], R44 ;  /* 0x0009802c01007387 */ /* 0x000fe80000100a00 */
[----:B------:R1:W-:Y:S02]  /*7a4b0*/  STL.64 [R1+0x988], R46 ;  /* 0x0009882e01007387 */ /* 0x0003e40000100a00 */
[C---:B-1----:R-:W-:Y:S04]  /*7a4c0*/  HMMA.1688.F32.TF32 R44, R8.reuse, R62, R12 ;  /* 0x0000003e082c723c */ /* 0x042fe8000008100c */
        /* <DEDUP_REMOVED lines=113> */
[C---:B--2---:R-:W-:Y:S08]  /*7abe0*/  HMMA.1688.F32.TF32 R76, R8.reuse, R74, R76 ;  /* 0x0000004a084c723c */ /* 0x044ff0000008104c */
[C---:B---3--:R-:W-:Y:S11]  /*7abf0*/  HMMA.1688.F32.TF32 R160, R8.reuse, R70, R160 ;  /* 0x0000004608a0723c */ /* 0x048ff600000810a0 */
[----:B------:R-:W-:Y:S11]  /*7ac00*/  @!UPT UIADD3 URZ, URZ, URZ, URZ ;  /* 0x0000003f3f3ff290 */ /* 0x000ff6000fffe03f */
[----:B------:R-:W-:Y:S01]  /*7ac10*/  @!UPT UIADD3 URZ, URZ, URZ, URZ ;  /* 0x0000003f3f3ff290 */ /* 0x000fe2000fffe03f */
[----:B------:R-:W-:Y:S04]  /*7ac20*/  STL.64 [R1+0x930], R160 ;  /* 0x000930a001007387 */ /* 0x000fe80000100a00 */
[----:B------:R1:W-:Y:S04]  /*7ac30*/  STL.64 [R1+0x938], R162 ;  /* 0x000938a201007387 */ /* 0x0003e80000100a00 */
[----:B-1----:R-:W2:Y:S04]  /*7ac40*/  LDL.LU.64 R162, [R1+0x74d0] ;  /* 0x0074d00001a27983 */ /* 0x002ea80000300a00 */
[----:B------:R-:W3:Y:S04]  /*7ac50*/  LDL.LU.64 R160, [R1+0x74c8] ;  /* 0x0074c80001a07983 */ /* 0x000ee80000300a00 */
[----:B------:R-:W-:Y:S04]  /*7ac60*/  STL.64 [R1+0x1190], R76 ;  /* 0x0011904c01007387 */ /* 0x000fe80000100a00 */
[----:B------:R1:W-:Y:S04]  /*7ac70*/  STL.64 [R1+0x1198], R78 ;  /* 0x0011984e01007387 */ /* 0x0003e80000100a00 */
[----:B-1----:R-:W4:Y:S01]  /*7ac80*/  LDL.LU.64 R78, [R1+0x74c0] ;  /* 0x0074c000014e7983 */ /* 0x002f220000300a00 */
[C---:B------:R-:W-:Y:S03]  /*7ac90*/  HMMA.1688.F32.TF32 R84, R8.reuse, R82, R84 ;  /* 0x000000520854723c */ /* 0x040fe60000081054 */
[----:B------:R-:W2:Y:S05]  /*7aca0*/  LDL.LU.64 R76, [R1+0x74b8] ;  /* 0x0074b800014c7983 */ /* 0x000eaa0000300a00 */
        /* <DEDUP_REMOVED lines=16> */
[----:B-1----:R-:W2:Y:S01]  /*7adb0*/  LDL.LU.64 R90, [R1+0x7490] ;  /* 0x00749000015a7983 */ /* 0x002ea20000300a00 */
[C---:B------:R-:W-:Y:S03]  /*7adc0*/  HMMA.1688.F32.TF32 R96, R8.reuse, R94, R96 ;  /* 0x0000005e0860723c */ /* 0x040fe60000081060 */
[----:B------:R-:W3:Y:S05]  /*7add0*/  LDL.LU.64 R88, [R1+0x7488] ;  /* 0x0074880001587983 */ /* 0x000eea0000300a00 */
[C---:B--2---:R-:W-:Y:S11]  /*7ade0*/  HMMA.1688.F32.TF32 R152, R8.reuse, R90, R152 ;  /* 0x0000005a0898723c */ /* 0x044ff60000081098 */
[----:B------:R-:W-:Y:S11]  /*7adf0*/  @!UPT UIADD3 URZ, URZ, URZ, URZ ;  /* 0x0000003f3f3ff290 */ /* 0x000ff6000fffe03f */
[----:B------:R-:W-:Y:S01]  /*7ae00*/  @!UPT UIADD3 URZ, URZ, URZ, URZ ;  /* 0x0000003f3f3ff290 */ /* 0x000fe2000fffe03f */
[----:B------:R-:W-:Y:S04]  /*7ae10*/  STL.64 [R1+0x1160], R152 ;  /* 0x0011609801007387 */ /* 0x000fe80000100a00 */
[----:B------:R1:W-:Y:S04]  /*7ae20*/  STL.64 [R1+0x1168], R154 ;  /* 0x0011689a01007387 */ /* 0x0003e80000100a00 */
[----:B-1----:R-:W2:Y:S04]  /*7ae30*/  LDL.LU.64 R154, [R1+0x7480] ;  /* 0x00748000019a7983 */ /* 0x002ea80000300a00 */
[----:B------:R-:W2:Y:S04]  /*7ae40*/  LDL.LU.64 R152, [R1+0x7478] ;  /* 0x0074780001987983 */ /* 0x000ea80000300a00 */
        /* <DEDUP_REMOVED lines=75> */
[----:B------:R1:W-:Y:S02]  /*7b300*/  STL.64 [R1+0x1048], R46 ;  /* 0x0010482e01007387 */ /* 0x0003e40000100a00 */
[C---:B-1----:R-:W-:Y:S08]  /*7b310*/  HMMA.1688.F32.TF32 R44, R8.reuse, R146, R4 ;  /* 0x00000092082c723c */ /* 0x042ff00000081004 */
[C---:B------:R-:W-:Y:S01]  /*7b320*/  HMMA.1688.F32.TF32 R4, R8.reuse, R150, R188 ;  /* 0x000000960804723c */ /* 0x040fe200000810bc */
[----:B------:R-:W-:Y:S04]  /*7b330*/  STL.64 [R1+0x1030], R248 ;  /* 0x001030f801007387 */ /* 0x000fe80000100a00 */
[----:B------:R-:W-:Y:S04]  /*7b340*/  STL.64 [R1+0x1038], R250 ;  /* 0x001038fa01007387 */ /* 0x000fe80000100a00 */
[----:B------:R-:W-:Y:S06]  /*7b350*/  STL.64 [R1+0x72b0], R148 ;  /* 0x0072b09401007387 */ /* 0x000fec0000100a00 */
[----:B------:R-:W-:Y:S04]  /*7b360*/  STL.64 [R1+0xc40], R44 ;  /* 0x000c402c01007387 */ /* 0x000fe80000100a00 */
[----:B------:R1:W-:Y:S04]  /*7b370*/  STL.64 [R1+0xc48], R46 ;  /* 0x000c482e01007387 */ /* 0x0003e80000100a00 */
[----:B------:R-:W-:Y:S04]  /*7b380*/  STL.64 [R1+0xe30], R4 ;  /* 0x000e300401007387 */ /* 0x000fe80000100a00 */
[----:B------:R4:W-:Y:S01]  /*7b390*/  STL.64 [R1+0xe38], R6 ;  /* 0x000e380601007387 */ /* 0x0009e20000100a00 */
[C---:B-1----:R-:W-:Y:S08]  /*7b3a0*/  HMMA.1688.F32.TF32 R44, R8.reuse, R154, R184 ;  /* 0x0000009a082c723c */ /* 0x042ff000000810b8 */
[C---:B----4-:R-:W-:Y:S01]  /*7b3b0*/  HMMA.1688.F32.TF32 R4, R8.reuse, R158, R180 ;  /* 0x0000009e0804723c */ /* 0x050fe200000810b4 */
        /* <DEDUP_REMOVED lines=8> */
[C---:B-1----:R-:W-:Y:S08]  /*7b440*/  HMMA.1688.F32.TF32 R4, R8.reuse, R166, R12 ;  /* 0x000000a60804723c */ /* 0x042ff0000008100c */
[----:B------:R-:W-:Y:S01]  /*7b450*/  HMMA.1688.F32.TF32 R12, R8, R170, R16 ;  /* 0x000000aa080c723c */ /* 0x000fe20000081010 */
[----:B---3--:R-:W-:Y:S06]  /*7b460*/  STL.64 [R1+0x72c8], R160 ;  /* 0x0072c8a001007387 */ /* 0x008fec0000100a00 */
[----:B------:R-:W-:Y:S04]  /*7b470*/  STL.64 [R1+0xe90], R44 ;  /* 0x000e902c01007387 */ /* 0x000fe80000100a00 */
[----:B------:R-:W-:Y:S04]  /*7b480*/  STL.64 [R1+0xe98], R46 ;  /* 0x000e982e01007387 */ /* 0x000fe80000100a00 */
[----:B------:R-:W-:Y:S04]  /*7b490*/  STL.64 [R1+0x72d0], R164 ;  /* 0x0072d0a401007387 */ /* 0x000fe80000100a00 */
[----:B------:R1:W-:Y:S04]  /*7b4a0*/  STL.64 [R1+0xea0], R4 ;  /* 0x000ea00401007387 */ /* 0x0003e80000100a00 */
[----:B------:R2:W-:Y:S04]  /*7b4b0*/  STL.64 [R1+0xea8], R6 ;  /* 0x000ea80601007387 */ /* 0x0005e80000100a00 */
[----:B-1----:R-:W3:Y:S04]  /*7b4c0*/  LDL.LU R4, [R1+0x4f0] ;  /* 0x0004f00001047983 */ /* 0x002ee80000300800 */
        /* <DEDUP_REMOVED lines=50> */
[----:B-1----:R-:W-:-:S03]  /*7b7f0*/  IMAD.MOV.U32 R13, RZ, RZ, R252 ;  /* 0x000000ffff0d7224 */ /* 0x002fc600078e00fc */
[----:B------:R-:W3:Y:S01]  /*7b800*/  LDL.LU R249, [R1+0x4b4] ;  /* 0x0004b40001f97983 */ /* 0x000ee20000300800 */
[----:B----4-:R-:W-:-:S03]  /*7b810*/  MOV R14, R2 ;  /* 0x00000002000e7202 */ /* 0x010fc60000000f00 */
[----:B------:R-:W4:Y:S01]  /*7b820*/  LDL.LU R250, [R1+0x4b8] ;  /* 0x0004b80001fa7983 */ /* 0x000f220000300800 */
[----:B------:R-:W-:-:S03]  /*7b830*/  IMAD.MOV.U32 R15, RZ, RZ, R0 ;  /* 0x000000ffff0f7224 */ /* 0x000fc600078e0000 */
[----:B------:R-:W4:Y:S04]  /*7b840*/  LDL.LU R251, [R1+0x4bc] ;  /* 0x0004bc0001fb7983 */ /* 0x000f280000300800 */
[----:B------:R-:W3:Y:S04]  /*7b850*/  LDL.LU R12, [R1+0x470] ;  /* 0x00047000010c7983 */ /* 0x000ee80000300800 */
[----:B------:R-:W3:Y:S04]  /*7b860*/  LDL.LU R252, [R1+0x73c0] ;  /* 0x0073c00001fc7983 */ /* 0x000ee80000300800 */
[----:B------:R-:W4:Y:S04]  /*7b870*/  LDL.LU R2, [R1+0x73bc] ;  /* 0x0073bc0001027983 */ /* 0x000f280000300800 */
[----:B------:R-:W4:Y:S04]  /*7b880*/  LDL.LU R0, [R1+0x73b8] ;  /* 0x0073b80001007983 */ /* 0x000f280000300800 */
[----:B------:R1:W-:Y:S04]  /*7b890*/  STL.64 [R1+0x72d8], R168 ;  /* 0x0072d8a801007387 */ /* 0x0003e80000100a00 */
[----:B-1----:R-:W4:Y:S04]  /*7b8a0*/  LDL.LU R168, [R1+0x8f0] ;  /* 0x0008f00001a87983 */ /* 0x002f280000300800 */
[----:B------:R-:W4:Y:S04]  /*7b8b0*/  LDL.LU R169, [R1+0x8f4] ;  /* 0x0008f40001a97983 */ /* 0x000f280000300800 */
[----:B------:R-:W4:Y:S04]  /*7b8c0*/  LDL.LU R170, [R1+0x8f8] ;  /* 0x0008f80001aa7983 */ /* 0x000f280000300800 */
[----:B------:R-:W4:Y:S01]  /*7b8d0*/  LDL.LU R171, [R1+0x8fc] ;  /* 0x0008fc0001ab7983 */ /* 0x000f220000300800 */
[----:B--2---:R-:W-:Y:S11]  /*7b8e0*/  HMMA.1688.F32.TF32 R176, R8, R174, R176 ;  /* 0x000000ae08b0723c */ /* 0x004ff600000810b0 */
[----:B------:R-:W-:Y:S11]  /*7b8f0*/  @!UPT UIADD3 URZ, URZ, URZ, URZ ;  /* 0x0000003f3f3ff290 */ /* 0x000ff6000fffe03f */
[----:B------:R-:W-:Y:S01]  /*7b900*/  @!UPT UIADD3 URZ, URZ, URZ, URZ ;  /* 0x0000003f3f3ff290 */ /* 0x000fe2000fffe03f */
[----:B------:R-:W-:Y:S04]  /*7b910*/  STL.64 [R1+0xed0], R176 ;  /* 0x000ed0b001007387 */ /* 0x000fe80000100a00 */
[----:B------:R1:W-:Y:S04]  /*7b920*/  STL.64 [R1+0xed8], R178 ;  /* 0x000ed8b201007387 */ /* 0x0003e80000100a00 */
[----:B-1----:R-:W2:Y:S04]  /*7b930*/  LDL.LU.64 R178, [R1+0x73b0] ;  /* 0x0073b00001b27983 */ /* 0x002ea80000300a00 */
[----:B------:R-:W2:Y:S04]  /*7b940*/  LDL.LU.64 R176, [R1+0x73a8] ;  /* 0x0073a80001b07983 */ /* 0x000ea80000300a00 */
[----:B------:R1:W-:Y:S04]  /*7b950*/  STL.64 [R1+0x72e0], R172 ;  /* 0x0072e0ac01007387 */ /* 0x0003e80000100a00 */
[----:B-1----:R-:W2:Y:S01]  /*7b960*/  LDL.LU R172, [R1+0x910] ;  /* 0x0009100001ac7983 */ /* 0x002ea20000300800 */
[----:B---3--:R-:W-:Y:S01]  /*7b970*/  IMAD.MOV.U32 R175, RZ, RZ, R252 ;  /* 0x000000ffffaf7224 */ /* 0x008fe200078e00fc */
[----:B----4-:R-:W-:Y:S01]  /*7b980*/  MOV R174, R2 ;  /* 0x0000000200ae7202 */ /* 0x010fe20000000f00 */
[----:B------:R-:W-:-:S02]  /*7b990*/  IMAD.MOV.U32 R173, RZ, RZ, R0 ;  /* 0x000000ffffad7224 */ /* 0x000fc400078e0000 */
[----:B------:R-:W3:Y:S04]  /*7b9a0*/  LDL.LU R0, [R1+0x73a0] ;  /* 0x0073a00001007983 */ /* 0x000ee80000300800 */
[----:B------:R-:W4:Y:S04]  /*7b9b0*/  LDL.LU R2, [R1+0x739c] ;  /* 0x00739c0001027983 */ /* 0x000f280000300800 */
[----:B------:R-:W3:Y:S01]  /*7b9c0*/  LDL.LU R252, [R1+0x7398] ;  /* 0x0073980001fc7983 */ /* 0x000ee20000300800 */
[C---:B--2---:R-:W-:Y:S11]  /*7b9d0*/  HMMA.1688.F32.TF32 R180, R8.reuse, R178, R180 ;  /* 0x000000b208b4723c */ /* 0x044ff600000810b4 */
[----:B------:R-:W-:Y:S11]  /*7b9e0*/  @!UPT UIADD3 URZ, URZ, URZ, URZ ;  /* 0x0000003f3f3ff290 */ /* 0x000ff6000fffe03f */
[----:B------:R-:W-:Y:S01]  /*7b9f0*/  @!UPT UIADD3 URZ, URZ, URZ, URZ ;  /* 0x0000003f3f3ff290 */ /* 0x000fe2000fffe03f */
[----:B------:R-:W-:Y:S04]  /*7ba00*/  STL.64 [R1+0xf10], R180 ;  /* 0x000f10b401007387 */ /* 0x000fe80000100a00 */
[----:B------:R1:W-:Y:S04]  /*7ba10*/  STL.64 [R1+0xf18], R182 ;  /* 0x000f18b601007387 */ /* 0x0003e80000100a00 */
[----:B-1----:R-:W2:Y:S04]  /*7ba20*/  LDL.LU.64 R182, [R1+0x7390] ;  /* 0x0073900001b67983 */ /* 0x002ea80000300a00 */
[----:B------:R-:W3:Y:S04]  /*7ba30*/  LDL.LU.64 R180, [R1+0x7388] ;  /* 0x0073880001b47983 */ /* 0x000ee80000300a00 */
        /* <DEDUP_REMOVED lines=11> */
[----:B------:R-:W4:Y:S04]  /*7baf0*/  LDL.LU.64 R184, [R1+0x7378] ;  /* 0x0073780001b87983 */ /* 0x000f280000300a00 */
[----:B---3--:R1:W-:Y:S04]  /*7bb00*/  STL.64 [R1+0x72f0], R180 ;  /* 0x0072f0b401007387 */ /* 0x0083e80000100a00 */
[----:B-1----:R-:W3:Y:S01]  /*7bb10*/  LDL.LU R180, [R1+0x950] ;  /* 0x0009500001b47983 */ /* 0x002ee20000300800 */
[C---:B--2---:R-:W-:Y:S11]  /*7bb20*/  HMMA.1688.F32.TF32 R188, R8.reuse, R186, R188 ;  /* 0x000000ba08bc723c */ /* 0x044ff600000810bc */
[----:B------:R-:W-:Y:S11]  /*7bb30*/  @!UPT UIADD3 URZ, URZ, URZ, URZ ;  /* 0x0000003f3f3ff290 */ /* 0x000ff6000fffe03f */
[----:B------:R-:W-:Y:S01]  /*7bb40*/  @!UPT UIADD3 URZ, URZ, URZ, URZ ;  /* 0x0000003f3f3ff290 */ /* 0x000fe2000fffe03f */
[----:B------:R-:W-:Y:S04]  /*7bb50*/  STL.64 [R1+0xf40], R188 ;  /* 0x000f40bc01007387 */ /* 0x000fe80000100a00 */
[----:B------:R1:W-:Y:S04]  /*7bb60*/  STL.64 [R1+0xf48], R190 ;  /* 0x000f48be01007387 */ /* 0x0003e80000100a00 */
[----:B-1----:R-:W2:Y:S04]  /*7bb70*/  LDL.LU.64 R190, [R1+0x7370] ;  /* 0x0073700001be7983 */ /* 0x002ea80000300a00 */
[----:B------:R-:W2:Y:S01]  /*7bb80*/  LDL.LU.64 R188, [R1+0x7368] ;  /* 0x0073680001bc7983 */ /* 0x000ea20000300a00 */
[----:B------:R-:W-:Y:S01]  /*7bb90*/  IMAD.MOV.U32 R181, RZ, RZ, R252 ;  /* 0x000000ffffb57224 */ /* 0x000fe200078e00fc */
[----:B----4-:R-:W-:Y:S01]  /*7bba0*/  MOV R182, R2 ;  /* 0x0000000200b67202 */ /* 0x010fe20000000f00 */
[----:B------:R-:W-:Y:S01]  /*7bbb0*/  IMAD.MOV.U32 R183, RZ, RZ, R0 ;  /* 0x000000ffffb77224 */ /* 0x000fe200078e0000 */
[C---:B------:R-:W-:Y:S08]  /*7bbc0*/  HMMA.1688.F32.TF32 R176, R8.reuse, R198, R176 ;  /* 0x000000c608b0723c */ /* 0x040ff000000810b0 */
[C---:B---3--:R-:W-:Y:S08]  /*7bbd0*/  HMMA.1688.F32.TF32 R180, R8.reuse, R194, R180 ;  /* 0x000000c208b4723c */ /* 0x048ff000000810b4 */
[C---:B------:R-:W-:Y:S08]  /*7bbe0*/  HMMA.1688.F32.TF32 R172, R8.reuse, R202, R172 ;  /* 0x000000ca08ac723c */ /* 0x040ff000000810ac */
[C---:B------:R-:W-:Y:S08]  /*7bbf0*/  HMMA.1688.F32.TF32 R168, R8.reuse, R206, R168 ;  /* 0x000000ce08a8723c */ /* 0x040ff000000810a8 */
        /* <DEDUP_REMOVED lines=8> */
[----:B------:R-:W-:Y:S01]  /*7bc80*/  HMMA.1688.F32.TF32 R160, R8, R214, R160 ;  /* 0x000000d608a0723c */ /* 0x000fe200000810a0 */
[----:B------:R-:W-:Y:S04]  /*7bc90*/  STL.64 [R1+0xf70], R180 ;  /* 0x000f70b401007387 */ /* 0x000fe80000100a00 */
[----:B------:R-:W-:Y:S04]  /*7bca0*/  STL.64 [R1+0xf78], R182 ;  /* 0x000f78b601007387 */ /* 0x000fe80000100a00 */
[----:B------:R-:W-:Y:S04]  /*7bcb0*/  STL.64 [R1+0xf80], R176 ;  /* 0x000f80b001007387 */ /* 0x000fe80000100a00 */
[----:B------:R-:W-:Y:S04]  /*7bcc0*/  STL.64 [R1+0xf88], R178 ;  /* 0x000f88b201007387 */ /* 0x000fe80000100a00 */
[----:B------:R-:W-:Y:S04]  /*7bcd0*/  STL.64 [R1+0xfa0], R172 ;  /* 0x000fa0ac01007387 */ /* 0x000fe80000100a00 */
[----:B------:R-:W-:Y:S04]  /*7bce0*/  STL.64 [R1+0xfa8], R174 ;  /* 0x000fa8ae01007387 */ /* 0x000fe80000100a00 */
[----:B------:R-:W-:Y:S01]  /*7bcf0*/  STL.64 [R1+0x1020], R168 ;  /* 0x001020a801007387 */ /* 0x000fe20000100a00 */
[----:B------:R-:W-:-:S03]  /*7bd00*/  IMAD.MOV.U32 R2, RZ, RZ, R162 ;  /* 0x000000ffff027224 */ /* 0x000fc600078e00a2 */
[----:B------:R-:W-:Y:S01]  /*7bd10*/  STL.64 [R1+0x1028], R170 ;  /* 0x001028aa01007387 */ /* 0x000fe20000100a00 */
[----:B------:R-:W-:-:S03]  /*7bd20*/  MOV R0, R163 ;  /* 0x000000a300007202 */ /* 0x000fc60000000f00 */
[----:B------:R-:W-:Y:S04]  /*7bd30*/  STL.64 [R1+0x1010], R164 ;  /* 0x001010a401007387 */ /* 0x000fe80000100a00 */
[----:B------:R-:W-:Y:S04]  /*7bd40*/  STL.64 [R1+0x1018], R166 ;  /* 0x001018a601007387 */ /* 0x000fe80000100a00 */
[----:B------:R1:W-:Y:S02]  /*7bd50*/  STL.64 [R1+0x1000], R160 ;  /* 0x001000a001007387 */ /* 0x0003e40000100a00 */
[C---:B-1----:R-:W-:Y:S08]  /*7bd60*/  HMMA.1688.F32.TF32 R160, R8.reuse, R218, R156 ;  /* 0x000000da08a0723c */ /* 0x042ff0000008109c */
[C---:B------:R-:W-:Y:S08]  /*7bd70*/  HMMA.1688.F32.TF32 R156, R8.reuse, R222, R152 ;  /* 0x000000de089c723c */ /* 0x040ff00000081098 */
[C---:B------:R-:W-:Y:S08]  /*7bd80*/  HMMA.1688.F32.TF32 R152, R8.reuse, R226, R148 ;  /* 0x000000e20898723c */ /* 0x040ff00000081094 */
[C---:B------:R-:W-:Y:S08]  /*7bd90*/  HMMA.1688.F32.TF32 R148, R8.reuse, R230, R44 ;  /* 0x000000e60894723c */ /* 0x040ff0000008102c */
[C---:B------:R-:W-:Y:S01]  /*7bda0*/  HMMA.1688.F32.TF32 R44, R8.reuse, R234, R4 ;  /* 0x000000ea082c723c */ /* 0x040fe20000081004 */
[----:B------:R-:W1:Y:S04]  /*7bdb0*/  S2R R252, SR_TID.X ;  /* 0x0000000000fc7919 */ /* 0x000e680000002100 */
[----:B------:R3:W-:Y:S03]  /*7bdc0*/  STL [R1+0x7018], R2 ;  /* 0x0070180201007387 */ /* 0x0007e60000100800 */
[C---:B------:R-:W-:Y:S01]  /*7bdd0*/  HMMA.1688.F32.TF32 R12, R8.reuse, R242, R12 ;  /* 0x000000f2080c723c */ /* 0x040fe2000008100c */
[----:B------:R-:W-:Y:S04]  /*7bde0*/  LDS R6, [R129+0x41400] ;  /* 0x0414000081067984 */ /* 0x000fe80000000800 */
[----:B---3--:R-:W3:Y:S04]  /*7bdf0*/  LDL R2, [R1+0x1924] ;  /* 0x0019240001027983 */ /* 0x008ee80000100800 */
        /* <DEDUP_REMOVED lines=10> */
[C---:B-1----:R-:W-:Y:S01]  /*7bea0*/  LOP3.LUT R4, R252.reuse, 0x7, RZ, 0xc0, !PT ;  /* 0x00000007fc047812 */ /* 0x042fe200078ec0ff */
[----:B----4-:R-:W-:Y:S01]  /*7beb0*/  HMMA.1688.F32.TF32 R44, R8, R238, R248 ;  /* 0x000000ee082c723c */ /* 0x010fe200000810f8 */
[----:B------:R-:W-:-:S03]  /*7bec0*/  IMAD.SHL.U32 R5, R252, 0x2, RZ ;  /* 0x00000002fc057824 */ /* 0x000fc600078e00ff */
[----:B------:R-:W-:-:S05]  /*7bed0*/  IMAD R4, R4, 0x110, RZ ;  /* 0x0000011004047824 */ /* 0x000fca00078e02ff */
[----:B------:R-:W-:-:S04]  /*7bee0*/  LOP3.LUT R4, R4, 0x30, R5, 0x78, !PT ;  /* 0x0000003004047812 */ /* 0x000fc800078e7805 */
[----:B------:R-:W-:-:S04]  /*7bef0*/  LOP3.LUT R4, R4, 0x40, RZ, 0x3c, !PT ;  /* 0x0000004004047812 */ /* 0x000fc800078e3cff */
[----:B------:R-:W-:Y:S02]  /*7bf00*/  LEA R3, R3, R4, 0x11 ;  /* 0x0000000403037211 */ /* 0x000fe400078e88ff */
[----:B------:R-:W-:Y:S01]  /*7bf10*/  LDS R4, [R129+0x41000] ;  /* 0x0410000081047984 */ /* 0x000fe20000000800 */
[----:B------:R-:W-:Y:S01]  /*7bf20*/  IMAD.MOV.U32 R152, RZ, RZ, R132 ;  /* 0x000000ffff987224 */ /* 0x000fe200078e0084 */
[----:B------:R-:W-:Y:S01]  /*7bf30*/  MOV R154, R93 ;  /* 0x0000005d009a7202 */ /* 0x000fe20000000f00 */
[----:B------:R-:W-:Y:S01]  /*7bf40*/  IMAD.MOV.U32 R153, RZ, RZ, R133 ;  /* 0x000000ffff997224 */ /* 0x000fe200078e0085 */
[----:B------:R-:W-:Y:S01]  /*7bf50*/  MOV R157, R96 ;  /* 0x00000060009d7202 */ /* 0x000fe20000000f00 */
[----:B------:R-:W-:Y:S04]  /*7bf60*/  STL.64 [R1+0xf90], R44 ;  /* 0x000f902c01007387 */ /* 0x000fe80000100a00 */
[----:B------:R-:W-:Y:S04]  /*7bf70*/  STL [R1+0xf98], R46 ;  /* 0x000f982e01007387 */ /* 0x000fe80000100800 */
[----:B------:R-:W-:Y:S04]  /*7bf80*/  STL.64 [R1+0xf60], R12 ;  /* 0x000f600c01007387 */ /* 0x000fe80000100a00 */
[----:B------:R-:W-:Y:S04]  /*7bf90*/  STL.64 [R1+0xf68], R14 ;  /* 0x000f680e01007387 */ /* 0x000fe80000100a00 */
[----:B------:R-:W-:Y:S04]  /*7bfa0*/  LDS R12, [R129+0x41080] ;  /* 0x04108000810c7984 */ /* 0x000fe80000000800 */
[----:B------:R1:W-:Y:S01]  /*7bfb0*/  LDS R14, [R129+0x41480] ;  /* 0x04148000810e7984 */ /* 0x0003e20000000800 */
[----:B------:R-:W-:-:S02]  /*7bfc0*/  IMAD.MOV.U32 R155, RZ, RZ, R92 ;  /* 0x000000ffff9b7224 */ /* 0x000fc400078e005c */
[----:B------:R-:W-:Y:S01]  /*7bfd0*/  IMAD.MOV.U32 R156, RZ, RZ, R88 ;  /* 0x000000ffff9c7224 */ /* 0x000fe200078e0058 */
[----:B------:R-:W-:Y:S01]  /*7bfe0*/  MOV R160, R20 ;  /* 0x0000001400a07202 */ /* 0x000fe20000000f00 */
[----:B------:R-:W-:Y:S02]  /*7bff0*/  IMAD.MOV.U32 R158, RZ, RZ, R97 ;  /* 0x000000ffff9e7224 */ /* 0x000fe400078e0061 */
[----:B------:R-:W-:Y:S01]  /*7c000*/  IMAD.MOV.U32 R161, RZ, RZ, R21 ;  /* 0x000000ffffa17224 */ /* 0x000fe200078e0015 */
[----:B------:R-:W-:Y:S01]  /*7c010*/  MOV R163, R25 ;  /* 0x0000001900a37202 */ /* 0x000fe20000000f00 */
[----:B------:R-:W-:Y:S01]  /*7c020*/  IMAD.MOV.U32 R159, RZ, RZ, R89 ;  /* 0x000000ffff9f7224 */ /* 0x000fe200078e0059 */
[----:B------:R-:W2:Y:S01]  /*7c030*/  LDSM.16.M88.4 R168, [R3] ;  /* 0x0000000003a8783b */ /* 0x000ea20000000200 */
[----:B------:R-:W-:-:S03]  /*7c040*/  IMAD.MOV.U32 R162, RZ, RZ, R24 ;  /* 0x000000ffffa27224 */ /* 0x000fc600078e0018 */
[----:B------:R-:W-:Y:S01]  /*7c050*/  LDSM.16.M88.4 R148, [R3+0x800] ;  /* 0x000800000394783b */ /* 0x000fe20000000200 */
[----:B--2---:R-:W-:Y:S03]  /*7c060*/  HMMA.1688.F32.TF32 R8, R8, R246, R16 ;  /* 0x000000f60808723c */ /* 0x004fe60000081010 */
[----:B------:R-:W-:Y:S04]  /*7c070*/  LDS R16, [R69+0x41080] ;  /* 0x0410800045107984 */ /* 0x000fe80000000800 */
[----:B------:R-:W-:Y:S04]  /*7c080*/  LDS R18, [R69+0x41480] ;  /* 0x0414800045127984 */ /* 0x000fe80000000800 */
[----:B------:R-:W-:Y:S04]  /*7c090*/  LDS R17, [R68+0x41080] ;  /* 0x0410800044117984 */ /* 0x000fe80000000800 */
[----:B------:R-:W-:Y:S08]  /*7c0a0*/  LDS R19, [R68+0x41480] ;  /* 0x0414800044137984 */ /* 0x000ff00000000800 */
[----:B------:R-:W-:Y:S04]  /*7c0b0*/  STL.64 [R1+0xf20], R8 ;  /* 0x000f200801007387 */ /* 0x000fe80000100a00 */
[----:B------:R-:W-:Y:S04]  /*7c0c0*/  STL.64 [R1+0xf28], R10 ;  /* 0x000f280a01007387 */ /* 0x000fe80000100a00 */
[----:B------:R-:W-:Y:S04]  /*7c0d0*/  LDS R8, [R69+0x41000] ;  /* 0x0410000045087984 */ /* 0x000fe80000000800 */
[----:B------:R2:W-:Y:S04]  /*7c0e0*/  LDS R10, [R69+0x41400] ;  /* 0x04140000450a7984 */ /* 0x0005e80000000800 */
[----:B-1----:R-:W4:Y:S04]  /*7c0f0*/  LDL.LU R129, [R1+0x7350] ;  /* 0x0073500001817983 */ /* 0x002f280000300800 */
[----:B------:R-:W-:Y:S04]  /*7c100*/  LDS R9, [R68+0x41000] ;  /* 0x0410000044097984 */ /* 0x000fe80000000800 */
[----:B------:R1:W3:Y:S04]  /*7c110*/  LDS R11, [R68+0x41400] ;  /* 0x04140000440b7984 */ /* 0x0002e80000000800 */
[----:B--2---:R-:W2:Y:S04]  /*7c120*/  LDL.LU R69, [R1+0x734c] ;  /* 0x00734c0001457983 */ /* 0x004ea80000300800 */
[----:B-1----:R-:W2:Y:S04]  /*7c130*/  LDL.LU R68, [R1+0x7348] ;  /* 0x0073480001447983 */ /* 0x002ea80000300800 */
        /* <DEDUP_REMOVED lines=13> */
[----:B------:R-:W4:Y:S04]  /*7c210*/  LDL.LU R21, [R1+0x7320] ;  /* 0x0073200001157983 */ /* 0x000f280000300800 */
[----:B------:R-:W4:Y:S04]  /*7c220*/  LDL.LU R24, [R1+0x731c] ;  /* 0x00731c0001187983 */ /* 0x000f280000300800 */
[----:B------:R-:W4:Y:S04]  /*7c230*/  LDL.LU R25, [R1+0x7318] ;  /* 0x0073180001197983 */ /* 0x000f280000300800 */
[----:B---3--:R-:W-:Y:S04]  /*7c240*/  LDS R5, [R2+0x41000] ;  /* 0x0410000002057984 */ /* 0x008fe80000000800 */
[----:B------:R-:W-:Y:S01]  /*7c250*/  LDS R7, [R2+0x41400] ;  /* 0x0414000002077984 */ /* 0x000fe20000000800 */
[----:B------:R-:W-:-:S03]  /*7c260*/  IMAD.MOV.U32 R252, RZ, RZ, R47 ;  /* 0x000000fffffc7224 */ /* 0x000fc600078e002f */
[----:B------:R-:W-:Y:S04]  /*7c270*/  LDS R13, [R2+0x41080] ;  /* 0x04108000020d7984 */ /* 0x000fe80000000800 */
[----:B------:R-:W1:Y:S01]  /*7c280*/  LDS R15, [R2+0x41480] ;  /* 0x04148000020f7984 */ /* 0x000e620000000800 */
[----:B------:R-:W-:Y:S01]  /*7c290*/  IMAD.MOV.U32 R172, RZ, RZ, R81 ;  /* 0x000000ffffac7224 */ /* 0x000fe200078e0051 */
[----:B------:R-:W-:Y:S02]  /*7c2a0*/  MOV R173, R80 ;  /* 0x0000005000ad7202 */ /* 0x000fe40000000f00 */
[----:B------:R-:W-:Y:S01]  /*7c2b0*/  LDSM.16.M88.4 R80, [R3+0x2000] ;  /* 0x002000000350783b */ /* 0x000fe20000000200 */
[----:B------:R-:W-:Y:S02]  /*7c2c0*/  IMAD.MOV.U32 R174, RZ, RZ, R73 ;  /* 0x000000ffffae7224 */ /* 0x000fe400078e0049 */
[----:B------:R-:W-:-:S02]  /*7c2d0*/  IMAD.MOV.U32 R175, RZ, RZ, R72 ;  /* 0x000000ffffaf7224 */ /* 0x000fc400078e0048 */
[----:B------:R-:W-:Y:S01]  /*7c2e0*/  LDSM.16.M88.4 R72, [R3+0x2800] ;  /* 0x002800000348783b */ /* 0x000fe20000000200 */
[----:B------:R-:W-:Y:S01]  /*7c2f0*/  MOV R182, R29 ;  /* 0x0000001d00b67202 */ /* 0x000fe20000000f00 */
[----:B------:R-:W-:Y:S02]  /*7c300*/  IMAD.MOV.U32 R183, RZ, RZ, R28 ;  /* 0x000000ffffb77224 */ /* 0x000fe400078e001c */
[----:B------:R-:W-:Y:S01]  /*7c310*/  LDSM.16.M88.4 R28, [R3+0x4000] ;  /* 0x00400000031c783b */ /* 0x000fe20000000200 */
[----:B------:R-:W-:Y:S02]  /*7c320*/  IMAD.MOV.U32 R180, RZ, RZ, R33 ;  /* 0x000000ffffb47224 */ /* 0x000fe400078e0021 */
[----:B------:R-:W-:Y:S01]  /*7c330*/  IMAD.MOV.U32 R181, RZ, RZ, R32 ;  /* 0x000000ffffb57224 */ /* 0x000fe200078e0020 */
[----:B------:R-:W-:Y:S01]  /*7c340*/  MOV R179, R36 ;  /* 0x0000002400b37202 */ /* 0x000fe20000000f00 */
[----:B------:R-:W-:Y:S01]  /*7c350*/  LDSM.16.M88.4 R32, [R3+0x4800] ;  /* 0x004800000320783b */ /* 0x000fe20000000200 */
[----:B------:R-:W-:Y:S01]  /*7c360*/  IMAD.MOV.U32 R178, RZ, RZ, R37 ;  /* 0x000000ffffb27224 */ /* 0x000fe200078e0025 */
[----:B------:R-:W-:Y:S01]  /*7c370*/  MOV R176, R41 ;  /* 0x0000002900b07202 */ /* 0x000fe20000000f00 */
[----:B------:R-:W-:Y:S01]  /*7c380*/  IMAD.MOV.U32 R177, RZ, RZ, R40 ;  /* 0x000000ffffb17224 */ /* 0x000fe200078e0028 */
[----:B------:R-:W-:Y:S04]  /*7c390*/  LDSM.16.M88.4 R36, [R3+0x5000] ;  /* 0x005000000324783b */ /* 0x000fe80000000200 */
[----:B------:R-:W-:Y:S04]  /*7c3a0*/  LDSM.16.M88.4 R40, [R3+0x5800] ;  /* 0x005800000328783b */ /* 0x000fe80000000200 */
[----:B------:R3:W-:Y:S01]  /*7c3b0*/  STL.64 [R1+0x58], R170 ;  /* 0x000058aa01007387 */ /* 0x0007e20000100a00 */
[-C--:B------:R-:W-:Y:S03]  /*7c3c0*/  HMMA.1688.F32.TF32 R176, R8, R168.reuse, R176 ;  /* 0x000000a808b0723c */ /* 0x080fe600000810b0 */
[----:B------:R-:W-:Y:S05]  /*7c3d0*/  STL.64 [R1+0x48], R150 ;  /* 0x0000489601007387 */ /* 0x000fea0000100a00 */
[----:B-1----:R-:W-:Y:S08]  /*7c3e0*/  HMMA.1688.F32.TF32 R180, R12, R168, R180 ;  /* 0x000000a80cb4723c */ /* 0x002ff000000810b4 */
[-C--:B------:R-:W-:Y:S08]  /*7c3f0*/  HMMA.1688.F32.TF32 R160, R8, R148.reuse, R160 ;  /* 0x0000009408a0723c */ /* 0x080ff000000810a0 */
[-C--:B------:R-:W-:Y:S08]  /*7c400*/  HMMA.1688.F32.TF32 R156, R12, R148.reuse, R156 ;  /* 0x000000940c9c723c */ /* 0x080ff0000008109c */
[----:B------:R-:W-:Y:S01]  /*7c410*/  HMMA.1688.F32.TF32 R152, R16, R148, R152 ;  /* 0x000000941098723c */ /* 0x000fe20000081098 */
[----:B------:R-:W-:Y:S01]  /*7c420*/  MOV R54, R77 ;  /* 0x0000004d00367202 */ /* 0x000fe20000000f00 */
[----:B------:R-:W-:Y:S01]  /*7c430*/  IMAD.MOV.U32 R55, RZ, RZ, R76 ;  /* 0x000000ffff377224 */ /* 0x000fe200078e004c */
[----:B------:R-:W-:Y:S01]  /*7c440*/  MOV R59, R85 ;  /* 0x00000055003b7202 */ /* 0x000fe20000000f00 */
[----:B------:R-:W-:-:S02]  /*7c450*/  IMAD.MOV.U32 R58, RZ, RZ, R136 ;  /* 0x000000ffff3a7224 */ /* 0x000fc400078e0088 */
[----:B------:R-:W-:Y:S02]  /*7c460*/  IMAD.MOV.U32 R110, RZ, RZ, R84 ;  /* 0x000000ffff6e7224 */ /* 0x000fe400078e0054 */
[----:B------:R-:W-:Y:S02]  /*7c470*/  IMAD.MOV.U32 R111, RZ, RZ, R137 ;  /* 0x000000ffff6f7224 */ /* 0x000fe400078e0089 */
[----:B--2---:R-:W-:Y:S02]  /*7c480*/  IMAD.MOV.U32 R167, RZ, RZ, R88 ;  /* 0x000000ffffa77224 */ /* 0x004fe400078e0058 */
[----:B----4-:R-:W-:Y:S02]  /*7c490*/  IMAD.MOV.U32 R165, RZ, RZ, R96 ;  /* 0x000000ffffa57224 */ /* 0x010fe400078e0060 */
[----:B------:R-:W-:Y:S02]  /*7c4a0*/  IMAD.MOV.U32 R164, RZ, RZ, R97 ;  /* 0x000000ffffa47224 */ /* 0x000fe400078e0061 */
[----:B------:R-:W1:Y:S01]  /*7c4b0*/  LDSM.16.M88.4 R96, [R3+0x1000] ;  /* 0x001000000360783b */ /* 0x000e620000000200 */
[----:B------:R-:W-:-:S03]  /*7c4c0*/  MOV R166, R89 ;  /* 0x0000005900a67202 */ /* 0x000fc60000000f00 */
[----:B------:R-:W2:Y:S01]  /*7c4d0*/  LDSM.16.M88.4 R88, [R3+0x1800] ;  /* 0x001800000358783b */ /* 0x000ea20000000200 */
[----:B------:R-:W-:Y:S02]  /*7c4e0*/  IMAD.MOV.U32 R47, RZ, RZ, R20 ;  /* 0x000000ffff2f7224 */ /* 0x000fe400078e0014 */
[----:B------:R-:W-:Y:S02]  /*7c4f0*/  IMAD.MOV.U32 R46, RZ, RZ, R21 ;  /* 0x000000ffff2e7224 */ /* 0x000fe400078e0015 */
[----:B------:R-:W4:Y:S01]  /*7c500*/  LDSM.16.M88.4 R20, [R3+0x3000] ;  /* 0x003000000314783b */ /* 0x000f220000000200 */
[----:B------:R-:W-:Y:S01]  /*7c510*/  MOV R45, R24 ;  /* 0x00000018002d7202 */ /* 0x000fe20000000f00 */
[----:B------:R-:W-:Y:S02]  /*7c520*/  IMAD.MOV.U32 R44, RZ, RZ, R25 ;  /* 0x000000ffff2c7224 */ /* 0x000fe400078e0019 */
[----:B------:R-:W4:Y:S05]  /*7c530*/  LDSM.16.M88.4 R24, [R3+0x3800] ;  /* 0x003800000318783b */ /* 0x000f2a0000000200 */
[-C--:B------:R-:W-:Y:S08]  /*7c540*/  HMMA.1688.F32.TF32 R44, R4, R168.reuse, R44 ;  /* 0x000000a8042c723c */ /* 0x080ff0000008102c */
[----:B---3--:R-:W-:Y:S01]  /*7c550*/  HMMA.1688.F32.TF32 R168, R16, R168, R172 ;  /* 0x000000a810a8723c */ /* 0x008fe200000810ac */
[----:B-1----:R-:W-:Y:S04]  /*7c560*/  STL.64 [R1+0x38], R98 ;  /* 0x0000386201007387 */ /* 0x002fe80000100a00 */
[----:B--2---:R-:W-:Y:S03]  /*7c570*/  STL.64 [R1+0x20], R88 ;  /* 0x0000205801007387 */ /* 0x004fe60000100a00 */
[C---:B------:R-:W-:Y:S01]  /*7c580*/  HMMA.1688.F32.TF32 R164, R4.reuse, R148, R164 ;  /* 0x0000009404a4723c */ /* 0x040fe200000810a4 */
[----:B------:R-:W-:Y:S04]  /*7c590*/  STL.64 [R1+0x28], R90 ;  /* 0x0000285a01007387 */ /* 0x000fe80000100a00 */
[----:B----4-:R-:W-:Y:S04]  /*7c5a0*/  STL [R1+0x6f74], R22 ;  /* 0x006f741601007387 */ /* 0x010fe80000100800 */
[----:B------:R-:W-:Y:S04]  /*7c5b0*/  STL.64 [R1+0x10], R80 ;  /* 0x0000105001007387 */ /* 0x000fe80000100a00 */
[----:B------:R-:W-:Y:S04]  /*7c5c0*/  STL.64 [R1+0x18], R82 ;  /* 0x0000185201007387 */ /* 0x000fe80000100a00 */
[----:B------:R-:W-:Y:S04]  /*7c5d0*/  STL [R1+0x6f70], R23 ;  /* 0x006f701701007387 */ /* 0x000fe80000100800 */
[----:B------:R-:W-:Y:S04]  /*7c5e0*/  STL.64 [R1], R72 ;  /* 0x0000004801007387 */ /* 0x000fe80000100a00 */
[----:B------:R-:W-:Y:S04]  /*7c5f0*/  STL.64 [R1+0x8], R74 ;  /* 0x0000084a01007387 */ /* 0x000fe80000100a00 */
[----:B------:R-:W-:Y:S01]  /*7c600*/  STL [R1+0x6f7c], R26 ;  /* 0x006f7c1a01007387 */ /* 0x000fe20000100800 */
[-C--:B------:R-:W-:Y:S03]  /*7c610*/  HMMA.1688.F32.TF32 R148, R4, R96.reuse, R248 ;  /* 0x000000600494723c */ /* 0x080fe600000810f8 */
        /* <DEDUP_REMOVED lines=9> */
[----:B------:R1:W-:Y:S04]  /*7c6b0*/  STL.64 [R1+0xf00], R44 ;  /* 0x000f002c01007387 */ /* 0x0003e80000100a00 */
[----:B------:R-:W-:Y:S04]  /*7c6c0*/  STL.64 [R1+0xf08], R46 ;  /* 0x000f082e01007387 */ /* 0x000fe80000100a00 */
[----:B-1----:R-:W2:Y:S04]  /*7c6d0*/  LDL.LU.64 R44, [R1+0x7310] ;  /* 0x00731000012c7983 */ /* 0x002ea80000300a00 */
        /* <DEDUP_REMOVED lines=17> */
[----:B------:R-:W3:Y:S04]  /*7c7f0*/  LDL.LU R76, [R1+0x7308] ;  /* 0x00730800014c7983 */ /* 0x000ee80000300800 */
[----:B------:R-:W4:Y:S04]  /*7c800*/  LDL.LU R136, [R1+0x7304] ;  /* 0x0073040001887983 */ /* 0x000f280000300800 */
[----:B------:R-:W2:Y:S04]  /*7c810*/  LDL.LU R85, [R1+0x7300] ;  /* 0x0073000001557983 */ /* 0x000ea80000300800 */
[----:B------:R-:W2:Y:S04]  /*7c820*/  LDL.LU R94, [R1+0x10f8] ;  /* 0x0010f800015e7983 */ /* 0x000ea80000300800 */
[----:B------:R-:W2:Y:S04]  /*7c830*/  LDL.LU R95, [R1+0x10fc] ;  /* 0x0010fc00015f7983 */ /* 0x000ea80000300800 */
[----:B------:R-:W3:Y:S04]  /*7c840*/  LDL.LU R84, [R1+0x72fc] ;  /* 0x0072fc0001547983 */ /* 0x000ee80000300800 */
[----:B------:R-:W3:Y:S01]  /*7c850*/  LDL.LU R137, [R1+0x72f8] ;  /* 0x0072f80001897983 */ /* 0x000ee20000300800 */
[----:B------:R-:W-:Y:S01]  /*7c860*/  MOV R106, R145 ;  /* 0x00000091006a7202 */ /* 0x000fe20000000f00 */
[----:B------:R-:W-:Y:S01]  /*7c870*/  IMAD.MOV.U32 R107, RZ, RZ, R144 ;  /* 0x000000ffff6b7224 */ /* 0x000fe200078e0090 */
[----:B------:R-:W-:Y:S01]  /*7c880*/  HMMA.1688.F32.TF32 R108, R8, R96, R108 ;  /* 0x00000060086c723c */ /* 0x000fe2000008106c */
[----:B------:R-:W-:Y:S04]  /*7c890*/  STL.64 [R1+0x7280], R10 ;  /* 0x0072800a01007387 */ /* 0x000fe80000100a00 */
[----:B------:R1:W-:Y:S01]  /*7c8a0*/  STL.64 [R1+0x7278], R8 ;  /* 0x0072780801007387 */ /* 0x0003e20000100a00 */
[----:B------:R-:W-:Y:S01]  /*7c8b0*/  IMAD.MOV.U32 R102, RZ, RZ, R141 ;  /* 0x000000ffff667224 */ /* 0x000fe200078e008d */
[----:B------:R-:W-:Y:S01]  /*7c8c0*/  MOV R103, R140 ;  /* 0x0000008c00677202 */ /* 0x000fe20000000f00 */
[----:B------:R-:W-:Y:S01]  /*7c8d0*/  IMAD.MOV.U32 R79, RZ, RZ, R132 ;  /* 0x000000ffff4f7224 */ /* 0x000fe200078e0084 */
[----:B------:R-:W-:Y:S01]  /*7c8e0*/  MOV R78, R133 ;  /* 0x00000085004e7202 */ /* 0x000fe20000000f00 */
[----:B------:R-:W-:-:S02]  /*7c8f0*/  IMAD.MOV.U32 R66, RZ, RZ, R125 ;  /* 0x000000ffff427224 */ /* 0x000fc400078e007d */
[----:B------:R-:W-:Y:S01]  /*7c900*/  IMAD.MOV.U32 R67, RZ, RZ, R124 ;  /* 0x000000ffff437224 */ /* 0x000fe200078e007c */
[----:B------:R-:W-:Y:S01]  /*7c910*/  MOV R71, R128 ;  /* 0x0000008000477202 */ /* 0x000fe20000000f00 */
[----:B------:R-:W-:Y:S01]  /*7c920*/  IMAD.MOV.U32 R70, RZ, RZ, R129 ;  /* 0x000000ffff467224 */ /* 0x000fe200078e0081 */
[----:B------:R-:W-:Y:S01]  /*7c930*/  MOV R62, R121 ;  /* 0x00000079003e7202 */ /* 0x000fe20000000f00 */
[----:B------:R-:W-:Y:S01]  /*7c940*/  IMAD.MOV.U32 R63, RZ, RZ, R120 ;  /* 0x000000ffff3f7224 */ /* 0x000fe200078e0078 */
[----:B-1----:R-:W-:Y:S01]  /*7c950*/  HMMA.1688.F32.TF32 R8, R12, R96, R104 ;  /* 0x000000600c08723c */ /* 0x002fe20000081068 */
[----:B------:R-:W-:Y:S01]  /*7c960*/  IMAD.MOV.U32 R248, RZ, RZ, R117 ;  /* 0x000000fffff87224 */ /* 0x000fe200078e0075 */
[----:B------:R-:W-:Y:S01]  /*7c970*/  MOV R249, R116 ;  /* 0x0000007400f97202 */ /* 0x000fe20000000f00 */
[----:B------:R-:W-:Y:S01]  /*7c980*/  IMAD.MOV.U32 R250, RZ, RZ, R113 ;  /* 0x000000fffffa7224 */ /* 0x000fe200078e0071 */
[----:B------:R-:W-:Y:S04]  /*7c990*/  LDSM.16.M88.4 R104, [R3+0xd800] ;  /* 0x00d800000368783b */ /* 0x000fe80000000200 */
[----:B------:R-:W-:Y:S04]  /*7c9a0*/  STL.64 [R1+0xe60], R108 ;  /* 0x000e606c01007387 */ /* 0x000fe80000100a00 */
[----:B------:R-:W-:Y:S04]  /*7c9b0*/  STL.64 [R1+0xe68], R110 ;  /* 0x000e686e01007387 */ /* 0x000fe80000100a00 */
[----:B------:R-:W-:Y:S04]  /*7c9c0*/  STL.64 [R1+0x7188], R14 ;  /* 0x0071880e01007387 */ /* 0x000fe80000100a00 */
[----:B------:R-:W-:Y:S04]  /*7c9d0*/  STL.64 [R1+0x7180], R12 ;  /* 0x0071800c01007387 */ /* 0x000fe80000100a00 */
[----:B------:R-:W-:Y:S04]  /*7c9e0*/  STL.64 [R1+0x800], R8 ;  /* 0x0008000801007387 */ /* 0x000fe80000100a00 */
[----:B------:R1:W-:Y:S01]  /*7c9f0*/  STL.64 [R1+0x808], R10 ;  /* 0x0008080a01007387 */ /* 0x0003e20000100a00 */
[----:B------:R-:W-:-:S03]  /*7ca00*/  IMAD.MOV.U32 R251, RZ, RZ, R112 ;  /* 0x000000fffffb7224 */ /* 0x000fc600078e0070 */
[----:B------:R-:W-:Y:S04]  /*7ca10*/  LDSM.16.M88.4 R108, [R3+0xe000] ;  /* 0x00e00000036c783b */ /* 0x000fe80000000200 */
[----:B------:R-:W-:Y:S01]  /*7ca20*/  LDSM.16.M88.4 R116, [R3+0xf000] ;  /* 0x00f000000374783b */ /* 0x000fe20000000200 */
[----:B-1----:R-:W-:Y:S03]  /*7ca30*/  HMMA.1688.F32.TF32 R8, R16, R96, R100 ;  /* 0x000000601008723c */ /* 0x002fe60000081064 */
[----:B------:R-:W-:Y:S04]  /*7ca40*/  STL.64 [R1+0x70c8], R18 ;  /* 0x0070c81201007387 */ /* 0x000fe80000100a00 */
[----:B------:R1:W-:Y:S01]  /*7ca50*/  STL.64 [R1+0x70c0], R16 ;  /* 0x0070c01001007387 */ /* 0x0003e20000100a00 */
[----:B------:R-:W-:Y:S01]  /*7ca60*/  IMAD.MOV.U32 R15, RZ, RZ, R80 ;  /* 0x000000ffff0f7224 */ /* 0x000fe200078e0050 */
[----:B------:R-:W-:Y:S01]  /*7ca70*/  MOV R14, R81 ;  /* 0x00000051000e7202 */ /* 0x000fe20000000f00 */
[----:B------:R-:W-:Y:S01]  /*7ca80*/  IMAD.MOV.U32 R12, RZ, RZ, R89 ;  /* 0x000000ffff0c7224 */ /* 0x000fe200078e0059 */
[----:B------:R-:W-:Y:S01]  /*7ca90*/  MOV R13, R88 ;  /* 0x00000058000d7202 */ /* 0x000fe20000000f00 */
[----:B------:R-:W-:Y:S04]  /*7caa0*/  LDSM.16.M88.4 R96, [R3+0xc800] ;  /* 0x00c800000360783b */ /* 0x000fe80000000200 */
[----:B------:R-:W-:Y:S04]  /*7cab0*/  LDSM.16.M88.4 R100, [R3+0xd000] ;  /* 0x00d000000364783b */ /* 0x000fe80000000200 */
[----:B------:R-:W-:Y:S04]  /*7cac0*/  LDSM.16.M88.4 R112, [R3+0xe800] ;  /* 0x00e800000370783b */ /* 0x000fe80000000200 */
[----:B------:R-:W-:Y:S04]  /*7cad0*/  LDSM.16.M88.4 R120, [R3+0xf800] ;  /* 0x00f800000378783b */ /* 0x000fe80000000200 */
[----:B------:R-:W-:Y:S04]  /*7cae0*/  STL.64 [R1+0x18f0], R8 ;  /* 0x0018f00801007387 */ /* 0x000fe80000100a00 */
[----:B------:R2:W-:Y:S01]  /*7caf0*/  STL.64 [R1+0x18f8], R10 ;  /* 0x0018f80a01007387 */ /* 0x0005e20000100a00 */
[C---:B-1----:R-:W-:Y:S03]  /*7cb00*/  HMMA.1688.F32.TF32 R16, R4.reuse, R32, R56 ;  /* 0x000000200410723c */ /* 0x042fe60000081038 */
[----:B------:R-:W-:Y:S04]  /*7cb10*/  LDSM.16.M88.4 R56, [R3+0x7800] ;  /* 0x007800000338783b */ /* 0x000fe80000000200 */
[----:B------:R-:W-:Y:S04]  /*7cb20*/  LDSM.16.M88.4 R124, [R3+0x10000] ;  /* 0x01000000037c783b */ /* 0x000fe80000000200 */
[----:B------:R-:W-:Y:S04]  /*7cb30*/  LDSM.16.M88.4 R128, [R3+0x10800] ;  /* 0x010800000380783b */ /* 0x000fe80000000200 */
[----:B------:R-:W-:Y:S04]  /*7cb40*/  LDSM.16.M88.4 R132, [R3+0x11000] ;  /* 0x011000000384783b */ /* 0x000fe80000000200 */
[----:B------:R-:W-:Y:S04]  /*7cb50*/  LDSM.16.M88.4 R140, [R3+0x12000] ;  /* 0x01200000038c783b */ /* 0x000fe80000000200 */
[----:B------:R-:W-:Y:S01]  /*7cb60*/  LDSM.16.M88.4 R144, [R3+0x12800] ;  /* 0x012800000390783b */ /* 0x000fe20000000200 */
[----:B--2---:R-:W-:Y:S01]  /*7cb70*/  HMMA.1688.F32.TF32 R8, R4, R88, R92 ;  /* 0x000000580408723c */ /* 0x004fe2000008105c */
[----:B----4-:R-:W-:-:S02]  /*7cb80*/  IMAD.MOV.U32 R87, RZ, RZ, R136 ;  /* 0x000000ffff577224 */ /* 0x010fc400078e0088 */
[----:B------:R-:W-:Y:S04]  /*7cb90*/  LDSM.16.M88.4 R88, [R3+0xb800] ;  /* 0x00b800000358783b */ /* 0x000fe80000000200 */
[----:B------:R-:W-:Y:S01]  /*7cba0*/  LDSM.16.M88.4 R92, [R3+0xc000] ;  /* 0x00c00000035c783b */ /* 0x000fe20000000200 */
[----:B---3--:R-:W-:-:S03]  /*7cbb0*/  IMAD.MOV.U32 R86, RZ, RZ, R137 ;  /* 0x000000ffff567224 */ /* 0x008fc600078e0089 */
[----:B------:R-:W-:Y:S11]  /*7cbc0*/  LDSM.16.M88.4 R136, [R3+0x11800] ;  /* 0x011800000388783b */ /* 0x000ff60000000200 */
[----:B------:R-:W-:Y:S01]  /*7cbd0*/  @!UPT UIADD3 URZ, URZ, URZ, URZ ;  /* 0x0000003f3f3ff290 */ /* 0x000fe2000fffe03f */
[----:B------:R-:W-:Y:S04]  /*7cbe0*/  STL.64 [R1+0x610], R8 ;  /* 0x0006100801007387 */ /* 0x000fe80000100a00 */
[----:B------:R1:W-:Y:S02]  /*7cbf0*/  STL.64 [R1+0x618], R10 ;  /* 0x0006180a01007387 */ /* 0x0003e40000100a00 */
[C---:B-1----:R-:W-:Y:S02]  /*7cc00*/  HMMA.1688.F32.TF32 R8, R4.reuse, R80, R84 ;  /* 0x000000500408723c */ /* 0x042fe40000081054 */
[----:B------:R-:W-:Y:S04]  /*7cc10*/  LDSM.16.M88.4 R80, [R3+0xa800] ;  /* 0x00a800000350783b */ /* 0x000fe80000000200 */
[----:B------:R-:W-:Y:S11]  /*7cc20*/  LDSM.16.M88.4 R84, [R3+0xb000] ;  /* 0x00b000000354783b */ /* 0x000ff60000000200 */
[----:B------:R-:W-:Y:S06]  /*7cc30*/  @!UPT UIADD3 URZ, URZ, URZ, URZ ;  /* 0x0000003f3f3ff290 */ /* 0x000fec000fffe03f */
[----:B------:R-:W-:Y:S04]  /*7cc40*/  STL.64 [R1+0x600], R8 ;  /* 0x0006000801007387 */ /* 0x000fe80000100a00 */
[----:B------:R-:W-:Y:S04]  /*7cc50*/  STL.64 [R1+0x608], R10 ;  /* 0x0006080a01007387 */ /* 0x000fe80000100a00 */
[----:B------:R-:W-:Y:S04]  /*7cc60*/  STL.64 [R1+0x7290], R14 ;  /* 0x0072900e01007387 */ /* 0x000fe80000100a00 */
[----:B------:R1:W-:Y:S02]  /*7cc70*/  STL.64 [R1+0x7288], R12 ;  /* 0x0072880c01007387 */ /* 0x0003e40000100a00 */
[----:B-1----:R-:W-:Y:S01]  /*7cc80*/  HMMA.1688.F32.TF32 R12, R4, R72, R76 ;  /* 0x00000048040c723c */ /* 0x002fe2000008104c */
[----:B------:R-:W-:Y:S01]  /*7cc90*/  IMAD.MOV.U32 R9, RZ, RZ, R72 ;  /* 0x000000ffff097224 */ /* 0x000fe200078e0048 */
[----:B------:R-:W-:Y:S01]  /*7cca0*/  LDSM.16.M88.4 R76, [R3+0xa000] ;  /* 0x00a00000034c783b */ /* 0x000fe20000000200 */
[----:B------:R-:W-:-:S03]  /*7ccb0*/  IMAD.MOV.U32 R8, RZ, RZ, R73 ;  /* 0x000000ffff087224 */ /* 0x000fc600078e0049 */
[----:B------:R-:W-:Y:S11]  /*7ccc0*/  LDSM.16.M88.4 R72, [R3+0x9800] ;  /* 0x009800000348783b */ /* 0x000ff60000000200 */
[----:B------:R-:W-:Y:S06]  /*7ccd0*/  @!UPT UIADD3 URZ, URZ, URZ, URZ ;  /* 0x0000003f3f3ff290 */ /* 0x000fec000fffe03f */
[----:B------:R-:W-:Y:S04]  /*7cce0*/  STL.64 [R1+0x5f0], R12 ;  /* 0x0005f00c01007387 */ /* 0x000fe80000100a00 */
[----:B------:R-:W-:Y:S04]  /*7ccf0*/  STL.64 [R1+0x5f8], R14 ;  /* 0x0005f80e01007387 */ /* 0x000fe80000100a00 */
[----:B------:R1:W-:Y:S02]  /*7cd00*/  STL.64 [R1+0x7298], R8 ;  /* 0x0072980801007387 */ /* 0x0003e40000100a00 */
[C---:B-1----:R-:W-:Y:S02]  /*7cd10*/  HMMA.1688.F32.TF32 R8, R4.reuse, R24, R64 ;  /* 0x000000180408723c */ /* 0x042fe40000081040 */
[----:B------:R-:W-:Y:S06]  /*7cd20*/  LDSM.16.M88.4 R64, [R3+0x8800] ;  /* 0x008800000340783b */ /* 0x000fec0000000200 */
[C---:B------:R-:W-:Y:S01]  /*7cd30*/  HMMA.1688.F32.TF32 R12, R4.reuse, R20, R68 ;  /* 0x00000014040c723c */ /* 0x040fe20000081044 */
[----:B------:R-:W-:Y:S11]  /*7cd40*/  LDSM.16.M88.4 R68, [R3+0x9000] ;  /* 0x009000000344783b */ /* 0x000ff60000000200 */
[----:B------:R-:W-:Y:S04]  /*7cd50*/  @!UPT UIADD3 URZ, URZ, URZ, URZ ;  /* 0x0000003f3f3ff290 */ /* 0x000fe8000fffe03f */
[----:B------:R-:W-:Y:S01]  /*7cd60*/  MOV R26, R8 ;  /* 0x00000008001a7202 */ /* 0x000fe20000000f00 */
[----:B------:R-:W-:Y:S01]  /*7cd70*/  IMAD.MOV.U32 R27, RZ, RZ, R9 ;  /* 0x000000ffff1b7224 */ /* 0x000fe200078e0009 */
[----:B------:R-:W-:Y:S01]  /*7cd80*/  MOV R23, R11 ;  /* 0x0000000b00177202 */ /* 0x000fe20000000f00 */
[----:B------:R-:W-:Y:S02]  /*7cd90*/  IMAD.MOV.U32 R22, RZ, RZ, R10 ;  /* 0x000000ffff167224 */ /* 0x000fe400078e000a */
[C---:B------:R-:W-:Y:S01]  /*7cda0*/  HMMA.1688.F32.TF32 R8, R4.reuse, R28, R60 ;  /* 0x0000001c0408723c */ /* 0x040fe2000008103c */
[----:B------:R-:W-:Y:S04]  /*7cdb0*/  LDSM.16.M88.4 R60, [R3+0x8000] ;  /* 0x00800000033c783b */ /* 0x000fe80000000200 */
[----:B------:R-:W-:Y:S04]  /*7cdc0*/  STL.64 [R1+0x5e0], R12 ;  /* 0x0005e00c01007387 */ /* 0x000fe80000100a00 */
[----:B------:R1:W-:Y:S02]  /*7cdd0*/  STL.64 [R1+0x5e8], R14 ;  /* 0x0005e80e01007387 */ /* 0x0003e40000100a00 */
[C---:B-1----:R-:W-:Y:S02]  /*7cde0*/  HMMA.1688.F32.TF32 R12, R4.reuse, R36, R52 ;  /* 0x00000024040c723c */ /* 0x042fe40000081034 */
[----:B------:R-:W1:Y:S10]  /*7cdf0*/  LDSM.16.M88.4 R52, [R3+0x7000] ;  /* 0x007000000334783b */ /* 0x000e740000000200 */
[----:B------:R-:W-:Y:S04]  /*7ce00*/  STL.64 [R1+0x5c0], R8 ;  /* 0x0005c00801007387 */ /* 0x000fe80000100a00 */
[----:B------:R2:W-:Y:S02]  /*7ce10*/  STL.64 [R1+0x5c8], R10 ;  /* 0x0005c80a01007387 */ /* 0x0005e40000100a00 */
[----:B--2---:R-:W-:Y:S02]  /*7ce20*/  HMMA.1688.F32.TF32 R8, R4, R40, R248 ;  /* 0x000000280408723c */ /* 0x004fe400000810f8 */
[----:B------:R2:W-:Y:S04]  /*7ce30*/  STL.64 [R1+0x5b0], R16 ;  /* 0x0005b01001007387 */ /* 0x0005e80000100a00 */
[----:B------:R3:W-:Y:S04]  /*7ce40*/  STL.64 [R1+0x5b8], R18 ;  /* 0x0005b81201007387 */ /* 0x0007e80000100a00 */
[----:B------:R2:W-:Y:S04]  /*7ce50*/  STL.64 [R1+0x5a0], R12 ;  /* 0x0005a00c01007387 */ /* 0x0005e80000100a00 */
[----:B------:R1:W-:Y:S10]  /*7ce60*/  STL.64 [R1+0x5a8], R14 ;  /* 0x0005a80e01007387 */ /* 0x0003f40000100a00 */
[----:B------:R-:W-:Y:S01]  /*7ce70*/  IMAD.MOV.U32 R39, RZ, RZ, R11 ;  /* 0x000000ffff277224 */ /* 0x000fe200078e000b */
[----:B------:R-:W-:Y:S01]  /*7ce80*/  MOV R38, R10 ;  /* 0x0000000a00267202 */ /* 0x000fe20000000f00 */
[----:B------:R-:W-:-:S02]  /*7ce90*/  IMAD.MOV.U32 R42, RZ, RZ, R8 ;  /* 0x000000ffff2a7224 */ /* 0x000fc400078e0008 */
[----:B------:R-:W-:Y:S01]  /*7cea0*/  IMAD.MOV.U32 R43, RZ, RZ, R9 ;  /* 0x000000ffff2b7224 */ /* 0x000fe200078e0009 */
        /* <DEDUP_REMOVED lines=52> */
[----:B------:R-:W4:Y:S04]  /*7d1f0*/  LDL.LU R152, [R1+0x12a0] ;  /* 0x0012a00001987983 */ /* 0x000f280000300800 */
[----:B------:R-:W4:Y:S04]  /*7d200*/  LDL.LU R153, [R1+0x12a4] ;  /* 0x0012a40001997983 */ /* 0x000f280000300800 */
[----:B------:R-:W4:Y:S04]  /*7d210*/  LDL.LU R154, [R1+0x12a8] ;  /* 0x0012a800019a7983 */ /* 0x000f280000300800 */
[----:B------:R-:W4:Y:S04]  /*7d220*/  LDL.LU R155, [R1+0x12ac] ;  /* 0x0012ac00019b7983 */ /* 0x000f280000300800 */
[----:B--2---:R-:W2:Y:S04]  /*7d230*/  LDL.LU R16, [R1+0x12c0] ;  /* 0x0012c00001107983 */ /* 0x004ea80000300800 */
        /* <DEDUP_REMOVED lines=22> */
[----:B------:R-:W4:Y:S01]  /*7d3a0*/  LDL.LU R15, [R1+0x131c] ;  /* 0x00131c00010f7983 */ /* 0x000f220000300800 */
[----:B------:R-:W-:-:S02]  /*7d3b0*/  IMAD.MOV.U32 R250, RZ, RZ, R45 ;  /* 0x000000fffffa7224 */ /* 0x000fc400078e002d */
[----:B------:R-:W-:Y:S01]  /*7d3c0*/  IMAD.MOV.U32 R251, RZ, RZ, R44 ;  /* 0x000000fffffb7224 */ /* 0x000fe200078e002c */
[----:B------:R-:W-:Y:S01]  /*7d3d0*/  MOV R249, R48 ;  /* 0x0000003000f97202 */ /* 0x000fe20000000f00 */
[----:B------:R-:W1:Y:S01]  /*7d3e0*/  LDSM.16.M88.4 R44, [R3+0x6000] ;  /* 0x00600000032c783b */ /* 0x000e620000000200 */
[----:B------:R-:W-:-:S03]  /*7d3f0*/  IMAD.MOV.U32 R248, RZ, RZ, R49 ;  /* 0x000000fffff87224 */ /* 0x000fc600078e0031 */
[----:B------:R-:W2:Y:S04]  /*7d400*/  LDSM.16.M88.4 R48, [R3+0x6800] ;  /* 0x006800000330783b */ /* 0x000ea80000000200 */
        /* <DEDUP_REMOVED lines=8> */
[----:B-1----:R-:W-:Y:S03]  /*7d490*/  HMMA.1688.F32.TF32 R8, R4, R44, R248 ;  /* 0x0000002c0408723c */ /* 0x002fe600000810f8 */
        /* <DEDUP_REMOVED lines=8> */
[----:B------:R-:W-:-:S03]  /*7d520*/  MOV R30, R8 ;  /* 0x00000008001e7202 */ /* 0x000fc60000000f00 */
[----:B------:R-:W4:Y:S01]  /*7d530*/  LDL.LU R248, [R1+0x1280] ;  /* 0x0012800001f87983 */ /* 0x000f220000300800 */
[----:B------:R-:W-:-:S03]  /*7d540*/  IMAD.MOV.U32 R31, RZ, RZ, R9 ;  /* 0x000000ffff1f7224 */ /* 0x000fc600078e0009 */
[----:B------:R-:W4:Y:S01]  /*7d550*/  LDL.LU R249, [R1+0x1284] ;  /* 0x0012840001f97983 */ /* 0x000f220000300800 */
[----:B------:R-:W-:-:S03]  /*7d560*/  IMAD.MOV.U32 R34, RZ, RZ, R10 ;  /* 0x000000ffff227224 */ /* 0x000fc600078e000a */
[----:B------:R-:W4:Y:S01]  /*7d570*/  LDL.LU R250, [R1+0x1288] ;  /* 0x0012880001fa7983 */ /* 0x000f220000300800 */
[----:B------:R-:W-:-:S03]  /*7d580*/  MOV R35, R11 ;  /* 0x0000000b00237202 */ /* 0x000fc60000000f00 */
[----:B------:R-:W4:Y:S04]  /*7d590*/  LDL.LU R251, [R1+0x128c] ;  /* 0x00128c0001fb7983 */ /* 0x000f280000300800 */
[----:B------:R-:W4:Y:S04]  /*7d5a0*/  LDL.LU R8, [R1+0x1270] ;  /* 0x0012700001087983 */ /* 0x000f280000300800 */
[----:B------:R-:W4:Y:S04]  /*7d5b0*/  LDL.LU R9, [R1+0x1274] ;  /* 0x0012740001097983 */ /* 0x000f280000300800 */
[----:B------:R-:W4:Y:S04]  /*7d5c0*/  LDL.LU R10, [R1+0x1278] ;  /* 0x00127800010a7983 */ /* 0x000f280000300800 */
[----:B------:R-:W4:Y:S01]  /*7d5d0*/  LDL.LU R11, [R1+0x127c] ;  /* 0x00127c00010b7983 */ /* 0x000f220000300800 */
[C---:B--2---:R-:W-:Y:S08]  /*7d5e0*/  HMMA.1688.F32.TF32 R180, R4.reuse, R48, R180 ;  /* 0x0000003004b4723c */ /* 0x044ff000000810b4 */
[C---:B---3--:R-:W-:Y:S08]  /*7d5f0*/  HMMA.1688.F32.TF32 R176, R4.reuse, R52, R176 ;  /* 0x0000003404b0723c */ /* 0x048ff000000810b0 */
[----:B----4-:R-:W-:Y:S08]  /*7d600*/  HMMA.1688.F32.TF32 R12, R4, R56, R12 ;  /* 0x00000038040c723c */ /* 0x010ff0000008100c */
[----:B------:R-:W-:-:S02]  /*7d610*/  IMAD.MOV.U32 R39, RZ, RZ, R180 ;  /* 0x000000ffff277224 */ /* 0x000fc400078e00b4 */
[----:B------:R-:W-:Y:S02]  /*7d620*/  IMAD.MOV.U32 R38, RZ, RZ, R181 ;  /* 0x000000ffff267224 */ /* 0x000fe400078e00b5 */
[----:B------:R-:W2:Y:S04]  /*7d630*/  LDL.LU.64 R180, [R1+0x72f0] ;  /* 0x0072f00001b47983 */ /* 0x000ea80000300a00 */
[----:B------:R1:W-:Y:S04]  /*7d640*/  STL.64 [R1+0x560], R176 ;  /* 0x000560b001007387 */ /* 0x0003e80000100a00 */
[----:B------:R-:W-:Y:S04]  /*7d650*/  STL.64 [R1+0x568], R178 ;  /* 0x000568b201007387 */ /* 0x000fe80000100a00 */
[----:B-1----:R-:W3:Y:S04]  /*7d660*/  LDL.LU.64 R176, [R1+0x72e8] ;  /* 0x0072e80001b07983 */ /* 0x002ee80000300a00 */
[----:B------:R1:W-:Y:S04]  /*7d670*/  STL.64 [R1+0x550], R12 ;  /* 0x0005500c01007387 */ /* 0x0003e80000100a00 */
[----:B------:R4:W-:Y:S04]  /*7d680*/  STL.64 [R1+0x558], R14 ;  /* 0x0005580e01007387 */ /* 0x0009e80000100a00 */
[----:B-1----:R-:W2:Y:S04]  /*7d690*/  LDL.LU R12, [R1+0x1260] ;  /* 0x00126000010c7983 */ /* 0x002ea80000300800 */
[----:B------:R-:W2:Y:S04]  /*7d6a0*/  LDL.LU R13, [R1+0x1264] ;  /* 0x00126400010d7983 */ /* 0x000ea80000300800 */
[----:B----4-:R-:W2:Y:S04]  /*7d6b0*/  LDL.LU R14, [R1+0x1268] ;  /* 0x00126800010e7983 */ /* 0x010ea80000300800 */
[----:B------:R-:W2:Y:S01]  /*7d6c0*/  LDL.LU R15, [R1+0x126c] ;  /* 0x00126c00010f7983 */ /* 0x000ea20000300800 */
[C---:B------:R-:W-:Y:S08]  /*7d6d0*/  HMMA.1688.F32.TF32 R172, R4.reuse, R60, R172 ;  /* 0x0000003c04ac723c */ /* 0x040ff000000810ac */
[C---:B------:R-:W-:Y:S08]  /*7d6e0*/  HMMA.1688.F32.TF32 R168, R4.reuse, R64, R168 ;  /* 0x0000004004a8723c */ /* 0x040ff000000810a8 */
[C---:B------:R-:W-:Y:S08]  /*7d6f0*/  HMMA.1688.F32.TF32 R164, R4.reuse, R68, R164 ;  /* 0x0000004404a4723c */ /* 0x040ff000000810a4 */
[C---:B------:R-:W-:Y:S08]  /*7d700*/  HMMA.1688.F32.TF32 R160, R4.reuse, R72, R160 ;  /* 0x0000004804a0723c */ /* 0x040ff000000810a0 */
[C---:B------:R-:W-:Y:S01]  /*7d710*/  HMMA.1688.F32.TF32 R16, R4.reuse, R76, R16 ;  /* 0x0000004c0410723c */ /* 0x040fe20000081010 */
[----:B------:R1:W-:Y:S07]  /*7d720*/  STL.64 [R1+0x540], R172 ;  /* 0x000540ac01007387 */ /* 0x0003ee0000100a00 */
[C---:B------:R-:W-:Y:S01]  /*7d730*/  HMMA.1688.F32.TF32 R8, R4.reuse, R96, R8 ;  /* 0x000000600408723c */ /* 0x040fe20000081008 */
[----:B------:R-:W-:Y:S04]  /*7d740*/  STL.64 [R1+0x548], R174 ;  /* 0x000548ae01007387 */ /* 0x000fe80000100a00 */
[----:B-1----:R-:W4:Y:S03]  /*7d750*/  LDL.LU.64 R172, [R1+0x72e0] ;  /* 0x0072e00001ac7983 */ /* 0x002f260000300a00 */
[C---:B------:R-:W-:Y:S01]  /*7d760*/  HMMA.1688.F32.TF32 R156, R4.reuse, R80, R156 ;  /* 0x00000050049c723c */ /* 0x040fe2000008109c */
[----:B------:R1:W-:Y:S04]  /*7d770*/  STL.64 [R1+0x530], R168 ;  /* 0x000530a801007387 */ /* 0x0003e80000100a00 */
[----:B------:R-:W-:Y:S03]  /*7d780*/  STL.64 [R1+0x538], R170 ;  /* 0x000538aa01007387 */ /* 0x000fe60000100a00 */
[C---:B------:R-:W-:Y:S01]  /*7d790*/  HMMA.1688.F32.TF32 R152, R4.reuse, R84, R152 ;  /* 0x000000540498723c */ /* 0x040fe20000081098 */
[----:B-1----:R-:W3:Y:S07]  /*7d7a0*/  LDL.LU.64 R168, [R1+0x72d8] ;  /* 0x0072d80001a87983 */ /* 0x002eee0000300a00 */
[----:B------:R-:W-:Y:S01]  /*7d7b0*/  MOV R74, R8 ;  /* 0x00000008004a7202 */ /* 0x000fe20000000f00 */
[----:B------:R-:W-:Y:S01]  /*7d7c0*/  IMAD.MOV.U32 R62, RZ, RZ, R9 ;  /* 0x000000ffff3e7224 */ /* 0x000fe200078e0009 */
[----:B------:R-:W-:Y:S01]  /*7d7d0*/  MOV R75, R11 ;  /* 0x0000000b004b7202 */ /* 0x000fe20000000f00 */
[----:B------:R-:W-:Y:S01]  /*7d7e0*/  IMAD.MOV.U32 R63, RZ, RZ, R10 ;  /* 0x000000ffff3f7224 */ /* 0x000fe200078e000a */
[----:B------:R1:W-:Y:S01]  /*7d7f0*/  STL.64 [R1+0x520], R164 ;  /* 0x000520a401007387 */ /* 0x0003e20000100a00 */
[C---:B------:R-:W-:Y:S03]  /*7d800*/  HMMA.1688.F32.TF32 R148, R4.reuse, R88, R148 ;  /* 0x000000580494723c */ /* 0x040fe60000081094 */
[----:B------:R-:W-:Y:S05]  /*7d810*/  STL.64 [R1+0x528], R166 ;  /* 0x000528a601007387 */ /* 0x000fea0000100a00 */
[----:B------:R-:W-:Y:S01]  /*7d820*/  HMMA.1688.F32.TF32 R248, R4, R92, R248 ;  /* 0x0000005c04f8723c */ /* 0x000fe200000810f8 */
[----:B-1----:R-:W3:Y:S04]  /*7d830*/  LDL.LU.64 R164, [R1+0x72d0] ;  /* 0x0072d00001a47983 */ /* 0x002ee80000300a00 */
[----:B------:R1:W-:Y:S04]  /*7d840*/  STL.64 [R1+0x510], R160 ;  /* 0x000510a001007387 */ /* 0x0003e80000100a00 */
[----:B------:R-:W-:Y:S04]  /*7d850*/  STL.64 [R1+0x518], R162 ;  /* 0x000518a201007387 */ /* 0x000fe80000100a00 */
[----:B-1----:R-:W3:Y:S04]  /*7d860*/  LDL.LU.64 R160, [R1+0x72c8] ;  /* 0x0072c80001a07983 */ /* 0x002ee80000300a00 */
[----:B------:R1:W-:Y:S04]  /*7d870*/  STL.64 [R1+0x500], R16 ;  /* 0x0005001001007387 */ /* 0x0003e80000100a00 */
[----:B------:R1:W-:Y:S04]  /*7d880*/  STL.64 [R1+0x508], R18 ;  /* 0x0005081201007387 */ /* 0x0003e80000100a00 */
[----:B-1----:R-:W3:Y:S04]  /*7d890*/  LDL.LU R16, [R1+0x1250] ;  /* 0x0012500001107983 */ /* 0x002ee80000300800 */
[----:B------:R-:W3:Y:S04]  /*7d8a0*/  LDL.LU R17, [R1+0x1254] ;  /* 0x0012540001117983 */ /* 0x000ee80000300800 */
[----:B------:R-:W3:Y:S04]  /*7d8b0*/  LDL.LU R18, [R1+0x1258] ;  /* 0x0012580001127983 */ /* 0x000ee80000300800 */
[----:B------:R-:W3:Y:S04]  /*7d8c0*/  LDL.LU R19, [R1+0x125c] ;  /* 0x00125c0001137983 */ /* 0x000ee80000300800 */
[----:B------:R1:W-:Y:S01]  /*7d8d0*/  STL.64 [R1+0x4f0], R156 ;  /* 0x0004f09c01007387 */ /* 0x0003e20000100a00 */
[----:B------:R-:W-:-:S03]  /*7d8e0*/  IMAD.MOV.U32 R59, RZ, RZ, R148 ;  /* 0x000000ffff3b7224 */ /* 0x000fc600078e0094 */
[----:B------:R-:W-:Y:S01]  /*7d8f0*/  STL.64 [R1+0x4f8], R158 ;  /* 0x0004f89e01007387 */ /* 0x000fe20000100a00 */
[----:B------:R-:W-:Y:S01]  /*7d900*/  IMAD.MOV.U32 R54, RZ, RZ, R149 ;  /* 0x000000ffff367224 */ /* 0x000fe200078e0095 */
[----:B------:R-:W-:Y:S01]  /*7d910*/  MOV R90, R249 ;  /* 0x000000f9005a7202 */ /* 0x000fe20000000f00 */
[----:B------:R-:W-:Y:S01]  /*7d920*/  IMAD.MOV.U32 R98, RZ, RZ, R248 ;  /* 0x000000ffff627224 */ /* 0x000fe200078e00f8 */
[----:B-1----:R-:W4:Y:S04]  /*7d930*/  LDL.LU.64 R156, [R1+0x72c0] ;  /* 0x0072c000019c7983 */ /* 0x002f280000300a00 */
[----:B------:R1:W-:Y:S01]  /*7d940*/  STL.64 [R1+0x4e0], R152 ;  /* 0x0004e09801007387 */ /* 0x0003e20000100a00 */
[----:B------:R-:W-:Y:S01]  /*7d950*/  MOV R210, R221 ;  /* 0x000000dd00d27202 */ /* 0x000fe20000000f00 */
[----:B------:R-:W-:-:S02]  /*7d960*/  IMAD.MOV.U32 R211, RZ, RZ, R220 ;  /* 0x000000ffffd37224 */ /* 0x000fc400078e00dc */
[----:B-1----:R-:W4:Y:S04]  /*7d970*/  LDL.LU.64 R152, [R1+0x72b8] ;  /* 0x0072b80001987983 */ /* 0x002f280000300a00 */
[----:B------:R-:W4:Y:S04]  /*7d980*/  LDL.LU.64 R148, [R1+0x72b0] ;  /* 0x0072b00001947983 */ /* 0x000f280000300a00 */
[----:B------:R-:W4:Y:S04]  /*7d990*/  LDL.LU.64 R248, [R1+0x72a8] ;  /* 0x0072a80001f87983 */ /* 0x000f280000300a00 */
[----:B------:R-:W-:Y:S04]  /*7d9a0*/  STL.64 [R1+0x7250], R74 ;  /* 0x0072504a01007387 */ /* 0x000fe80000100a00 */
[----:B------:R-:W-:Y:S01]  /*7d9b0*/  STL.64 [R1+0x7248], R72 ;  /* 0x0072484801007387 */ /* 0x000fe20000100a00 */
[C---:B--2---:R-:W-:Y:S11]  /*7d9c0*/  HMMA.1688.F32.TF32 R8, R4.reuse, R100, R12 ;  /* 0x000000640408723c */ /* 0x044ff6000008100c */
[----:B------:R-:W-:Y:S11]  /*7d9d0*/  @!UPT UIADD3 URZ, URZ, URZ, URZ ;  /* 0x0000003f3f3ff290 */ /* 0x000ff6000fffe03f */
[----:B------:R-:W-:Y:S02]  /*7d9e0*/  @!UPT UIADD3 URZ, URZ, URZ, URZ ;  /* 0x0000003f3f3ff290 */ /* 0x000fe4000fffe03f */
[----:B------:R-:W-:Y:S01]  /*7d9f0*/  MOV R66, R10 ;  /* 0x0000000a00427202 */ /* 0x000fe20000000f00 */
[----:B------:R-:W-:Y:S02]  /*7da00*/  IMAD.MOV.U32 R67, RZ, RZ, R11 ;  /* 0x000000ffff437224 */ /* 0x000fe400078e000b */
[----:B------:R-:W-:Y:S02]  /*7da10*/  IMAD.MOV.U32 R70, RZ, RZ, R8 ;  /* 0x000000ffff467224 */ /* 0x000fe400078e0008 */
[----:B------:R-:W-:Y:S01]  /*7da20*/  IMAD.MOV.U32 R71, RZ, RZ, R9 ;  /* 0x000000ffff477224 */ /* 0x000fe200078e0009 */
[----:B------:R-:W-:Y:S04]  /*7da30*/  STL.64 [R1+0x7270], R66 ;  /* 0x0072704201007387 */ /* 0x000fe80000100a00 */
[----:B------:R-:W-:Y:S04]  /*7da40*/  STL.64 [R1+0x7268], R64 ;  /* 0x0072684001007387 */ /* 0x000fe80000100a00 */
        /* <DEDUP_REMOVED lines=14> */
[----:B---3--:R-:W-:Y:S11]  /*7db30*/  HMMA.1688.F32.TF32 R8, R4, R104, R16 ;  /* 0x000000680408723c */ /* 0x008ff60000081010 */
[----:B------:R-:W-:Y:S11]  /*7db40*/  @!UPT UIADD3 URZ, URZ, URZ, URZ ;  /* 0x0000003f3f3ff290 */ /* 0x000ff6000fffe03f */
[----:B------:R-:W-:Y:S02]  /*7db50*/  @!UPT UIADD3 URZ, URZ, URZ, URZ ;  /* 0x0000003f3f3ff290 */ /* 0x000fe4000fffe03f */
[----:B------:R-:W-:Y:S01]  /*7db60*/  IMAD.MOV.U32 R79, RZ, RZ, R8 ;  /* 0x000000ffff4f7224 */ /* 0x000fe200078e0008 */
[----:B------:R-:W-:Y:S01]  /*7db70*/  MOV R82, R9 ;  /* 0x0000000900527202 */ /* 0x000fe20000000f00 */
[----:B------:R-:W-:Y:S02]  /*7db80*/  IMAD.MOV.U32 R83, RZ, RZ, R10 ;  /* 0x000000ffff537224 */ /* 0x000fe400078e000a */
[----:B------:R-:W-:Y:S02]  /*7db90*/  IMAD.MOV.U32 R87, RZ, RZ, R11 ;  /* 0x000000ffff577224 */ /* 0x000fe400078e000b */
[----:B----4-:R-:W-:Y:S01]  /*7dba0*/  IMAD.MOV.U32 R206, RZ, RZ, R249 ;  /* 0x000000ffffce7224 */ /* 0x010fe200078e00f9 */
[----:B------:R-:W-:Y:S01]  /*7dbb0*/  MOV R207, R248 ;  /* 0x000000f800cf7202 */ /* 0x000fe20000000f00 */
[----:B------:R-:W-:Y:S02]  /*7dbc0*/  IMAD.MOV.U32 R202, RZ, RZ, R245 ;  /* 0x000000ffffca7224 */ /* 0x000fe400078e00f5 */
[----:B------:R-:W-:Y:S01]  /*7dbd0*/  IMAD.MOV.U32 R203, RZ, RZ, R244 ;  /* 0x000000ffffcb7224 */ /* 0x000fe200078e00f4 */
[----:B------:R-:W-:Y:S01]  /*7dbe0*/  MOV R198, R241 ;  /* 0x000000f100c67202 */ /* 0x000fe20000000f00 */
[----:B------:R-:W-:Y:S01]  /*7dbf0*/  IMAD.MOV.U32 R199, RZ, RZ, R240 ;  /* 0x000000ffffc77224 */ /* 0x000fe200078e00f0 */
[----:B------:R-:W-:Y:S01]  /*7dc00*/  MOV R249, R236 ;  /* 0x000000ec00f97202 */ /* 0x000fe20000000f00 */
[----:B------:R-:W-:-:S02]  /*7dc10*/  IMAD.MOV.U32 R86, RZ, RZ, R250 ;  /* 0x000000ffff567224 */ /* 0x000fc400078e00fa */
[----:B------:R-:W-:Y:S01]  /*7dc20*/  IMAD.MOV.U32 R78, RZ, RZ, R251 ;  /* 0x000000ffff4e7224 */ /* 0x000fe200078e00fb */
[----:B------:R-:W-:Y:S01]  /*7dc30*/  MOV R55, R150 ;  /* 0x0000009600377202 */ /* 0x000fe20000000f00 */
[C---:B--2---:R-:W-:Y:S08]  /*7dc40*/  HMMA.1688.F32.TF32 R8, R4.reuse, R108, R228 ;  /* 0x0000006c0408723c */ /* 0x044ff000000810e4 */
[C---:B------:R-:W-:Y:S11]  /*7dc50*/  HMMA.1688.F32.TF32 R12, R4.reuse, R116, R220 ;  /* 0x00000074040c723c */ /* 0x040ff600000810dc */
[----:B------:R-:W-:Y:S05]  /*7dc60*/  @!UPT UIADD3 URZ, URZ, URZ, URZ ;  /* 0x0000003f3f3ff290 */ /* 0x000fea000fffe03f */
[----:B------:R-:W-:Y:S01]  /*7dc70*/  MOV R91, R8 ;  /* 0x00000008005b7202 */ /* 0x000fe20000000f00 */
[----:B------:R-:W-:Y:S01]  /*7dc80*/  IMAD.MOV.U32 R94, RZ, RZ, R9 ;  /* 0x000000ffff5e7224 */ /* 0x000fe200078e0009 */
[----:B------:R-:W-:Y:S01]  /*7dc90*/  MOV R99, R11 ;  /* 0x0000000b00637202 */ /* 0x000fe20000000f00 */
[----:B------:R-:W-:Y:S02]  /*7dca0*/  IMAD.MOV.U32 R95, RZ, RZ, R10 ;  /* 0x000000ffff5f7224 */ /* 0x000fe400078e000a */
[----:B------:R-:W-:Y:S01]  /*7dcb0*/  IMAD.MOV.U32 R102, RZ, RZ, R151 ;  /* 0x000000ffff667224 */ /* 0x000fe200078e0097 */
[----:B------:R-:W-:Y:S01]  /*7dcc0*/  MOV R58, R155 ;  /* 0x0000009b003a7202 */ /* 0x000fe20000000f00 */
[----:B------:R-:W-:Y:S01]  /*7dcd0*/  HMMA.1688.F32.TF32 R8, R4, R112, R224 ;  /* 0x000000700408723c */ /* 0x000fe200000810e0 */
[----:B------:R-:W-:Y:S02]  /*7dce0*/  IMAD.MOV.U32 R248, RZ, RZ, R237 ;  /* 0x000000fffff87224 */ /* 0x000fe400078e00ed */
[----:B------:R-:W-:Y:S01]  /*7dcf0*/  IMAD.MOV.U32 R110, RZ, RZ, R154 ;  /* 0x000000ffff6e7224 */ /* 0x000fe200078e009a */
[----:B-1----:R-:W-:Y:S01]  /*7dd00*/  MOV R70, R157 ;  /* 0x0000009d00467202 */ /* 0x002fe20000000f00 */
[----:B------:R-:W-:-:S02]  /*7dd10*/  IMAD.MOV.U32 R250, RZ, RZ, R233 ;  /* 0x000000fffffa7224 */ /* 0x000fc400078e00e9 */
[----:B------:R-:W-:Y:S02]  /*7dd20*/  IMAD.MOV.U32 R71, RZ, RZ, R156 ;  /* 0x000000ffff477224 */ /* 0x000fe400078e009c */
[----:B------:R-:W-:Y:S01]  /*7dd30*/  IMAD.MOV.U32 R68, RZ, RZ, R161 ;  /* 0x000000ffff447224 */ /* 0x000fe200078e00a1 */
[----:B------:R-:W-:Y:S01]  /*7dd40*/  LDSM.16.M88.4 R156, [R3+0x14000] ;  /* 0x01400000039c783b */ /* 0x000fe20000000200 */
[----:B------:R-:W-:Y:S02]  /*7dd50*/  IMAD.MOV.U32 R251, RZ, RZ, R232 ;  /* 0x000000fffffb7224 */ /* 0x000fe400078e00e8 */
[----:B------:R-:W-:Y:S01]  /*7dd60*/  IMAD.MOV.U32 R69, RZ, RZ, R160 ;  /* 0x000000ffff457224 */ /* 0x000fe200078e00a0 */
[----:B------:R-:W-:Y:S01]  /*7dd70*/  MOV R67, R164 ;  /* 0x000000a400437202 */ /* 0x000fe20000000f00 */
[----:B------:R-:W-:Y:S01]  /*7dd80*/  STL.64 [R1+0x460], R12 ;  /* 0x0004600c01007387 */ /* 0x000fe20000100a00 */
[----:B------:R-:W-:Y:S01]  /*7dd90*/  IMAD.MOV.U32 R66, RZ, RZ, R165 ;  /* 0x000000ffff427224 */ /* 0x000fe200078e00a5 */
[----:B------:R-:W-:Y:S01]  /*7dda0*/  MOV R64, R169 ;  /* 0x000000a900407202 */ /* 0x000fe20000000f00 */
        /* <DEDUP_REMOVED lines=11> */
[----:B------:R1:W-:Y:S01]  /*7de60*/  STL.64 [R1+0x468], R14 ;  /* 0x0004680e01007387 */ /* 0x0003e20000100a00 */
[C---:B------:R-:W-:Y:S03]  /*7de70*/  HMMA.1688.F32.TF32 R8, R4.reuse, R120, R216 ;  /* 0x000000780408723c */ /* 0x040fe600000810d8 */
[----:B------:R-:W-:Y:S04]  /*7de80*/  LDSM.16.M88.4 R160, [R3+0x14800] ;  /* 0x0148000003a0783b */ /* 0x000fe80000000200 */
[----:B------:R-:W-:Y:S01]  /*7de90*/  LDSM.16.M88.4 R164, [R3+0x15000] ;  /* 0x0150000003a4783b */ /* 0x000fe20000000200 */
[----:B-1----:R-:W-:Y:S03]  /*7dea0*/  HMMA.1688.F32.TF32 R12, R4, R124, R212 ;  /* 0x0000007c040c723c */ /* 0x002fe600000810d4 */
[----:B------:R-:W-:Y:S04]  /*7deb0*/  LDSM.16.M88.4 R168, [R3+0x15800] ;  /* 0x0158000003a8783b */ /* 0x000fe80000000200 */
[----:B------:R-:W-:Y:S01]  /*7dec0*/  LDSM.16.M88.4 R176, [R3+0x16800] ;  /* 0x0168000003b0783b */ /* 0x000fe20000000200 */
[----:B------:R-:W-:-:S02]  /*7ded0*/  IMAD.MOV.U32 R18, RZ, RZ, R189 ;  /* 0x000000ffff127224 */ /* 0x000fc400078e00bd */
[----:B------:R-:W-:Y:S01]  /*7dee0*/  IMAD.MOV.U32 R17, RZ, RZ, R192 ;  /* 0x000000ffff117224 */ /* 0x000fe200078e00c0 */
[----:B------:R-:W-:Y:S04]  /*7def0*/  LDSM.16.M88.4 R188, [R3+0x18000] ;  /* 0x0180000003bc783b */ /* 0x000fe80000000200 */
[----:B------:R-:W-:Y:S01]  /*7df00*/  STL [R1+0x450], R8 ;  /* 0x0004500801007387 */ /* 0x000fe20000100800 */
[----:B------:R-:W-:Y:S01]  /*7df10*/  IMAD.MOV.U32 R114, RZ, RZ, R9 ;  /* 0x000000ffff727224 */ /* 0x000fe200078e0009 */
[----:B------:R-:W-:Y:S02]  /*7df20*/  MOV R115, R10 ;  /* 0x0000000a00737202 */ /* 0x000fe40000000f00 */
[----:B------:R1:W-:Y:S04]  /*7df30*/  STL [R1+0x45c], R11 ;  /* 0x00045c0b01007387 */ /* 0x0003e80000100800 */
[----:B------:R-:W-:Y:S04]  /*7df40*/  LDSM.16.M88.4 R192, [R3+0x18800] ;  /* 0x0188000003c0783b */ /* 0x000fe80000000200 */
[----:B------:R-:W-:Y:S01]  /*7df50*/  LDSM.16.M88.4 R220, [R3+0x1c000] ;  /* 0x01c0000003dc783b */ /* 0x000fe20000000200 */
[----:B-1----:R-:W-:Y:S03]  /*7df60*/  HMMA.1688.F32.TF32 R8, R4, R128, R208 ;  /* 0x000000800408723c */ /* 0x002fe600000810d0 */
[----:B------:R-:W-:Y:S04]  /*7df70*/  STL.64 [R1+0x440], R12 ;  /* 0x0004400c01007387 */ /* 0x000fe80000100a00 */
[----:B------:R1:W-:Y:S04]  /*7df80*/  STL.64 [R1+0x448], R14 ;  /* 0x0004480e01007387 */ /* 0x0003e80000100a00 */
[----:B------:R-:W-:Y:S01]  /*7df90*/  LDSM.16.M88.4 R244, [R3+0x1f000] ;  /* 0x01f0000003f4783b */ /* 0x000fe20000000200 */
[----:B------:R-:W-:-:S02]  /*7dfa0*/  IMAD.MOV.U32 R74, RZ, RZ, R173 ;  /* 0x000000ffff4a7224 */ /* 0x000fc400078e00ad */
[----:B------:R-:W-:Y:S01]  /*7dfb0*/  IMAD.MOV.U32 R75, RZ, RZ, R172 ;  /* 0x000000ffff4b7224 */ /* 0x000fe200078e00ac */
[----:B------:R-:W-:Y:S04]  /*7dfc0*/  LDSM.16.M88.4 R208, [R3+0x1a800] ;  /* 0x01a8000003d0783b */ /* 0x000fe80000000200 */
[----:B------:R-:W-:Y:S04]  /*7dfd0*/  LDSM.16.M88.4 R212, [R3+0x1b000] ;  /* 0x01b0000003d4783b */ /* 0x000fe80000000200 */
[----:B------:R-:W-:Y:S01]  /*7dfe0*/  LDSM.16.M88.4 R216, [R3+0x1b800] ;  /* 0x01b8000003d8783b */ /* 0x000fe20000000200 */
[----:B------:R-:W-:-:S03]  /*7dff0*/  IMAD.MOV.U32 R142, RZ, RZ, R10 ;  /* 0x000000ffff8e7224 */ /* 0x000fc600078e000a */
[----:B------:R2:W-:Y:S01]  /*7e000*/  STL.64 [R1+0x7f0], R8 ;  /* 0x0007f00801007387 */ /* 0x0005e20000100a00 */
[----:B------:R-:W-:Y:S01]  /*7e010*/  IMAD.MOV.U32 R143, RZ, RZ, R11 ;  /* 0x000000ffff8f7224 */ /* 0x000fe200078e000b */
[----:B-1----:R-:W-:Y:S01]  /*7e020*/  MOV R14, R181 ;  /* 0x000000b5000e7202 */ /* 0x002fe20000000f00 */
[----:B------:R-:W-:Y:S01]  /*7e030*/  IMAD.MOV.U32 R15, RZ, RZ, R180 ;  /* 0x000000ffff0f7224 */ /* 0x000fe200078e00b4 */
[----:B------:R-:W-:Y:S01]  /*7e040*/  LDSM.16.M88.4 R172, [R3+0x16000] ;  /* 0x0160000003ac783b */ /* 0x000fe20000000200 */
[----:B------:R-:W-:Y:S02]  /*7e050*/  IMAD.MOV.U32 R12, RZ, RZ, R185 ;  /* 0x000000ffff0c7224 */ /* 0x000fe400078e00b9 */
[----:B------:R-:W-:Y:S01]  /*7e060*/  IMAD.MOV.U32 R13, RZ, RZ, R184 ;  /* 0x000000ffff0d7224 */ /* 0x000fe200078e00b8 */
[----:B------:R-:W-:Y:S01]  /*7e070*/  LDSM.16.M88.4 R180, [R3+0x17000] ;  /* 0x0170000003b4783b */ /* 0x000fe20000000200 */
[C---:B--2---:R-:W-:Y:S03]  /*7e080*/  HMMA.1688.F32.TF32 R8, R4.reuse, R132, R204 ;  /* 0x000000840408723c */ /* 0x044fe600000810cc */
[----:B------:R-:W-:Y:S04]  /*7e090*/  LDSM.16.M88.4 R184, [R3+0x17800] ;  /* 0x0178000003b8783b */ /* 0x000fe80000000200 */
[----:B------:R-:W-:Y:S04]  /*7e0a0*/  LDSM.16.M88.4 R204, [R3+0x1a000] ;  /* 0x01a0000003cc783b */ /* 0x000fe80000000200 */
[----:B------:R-:W-:Y:S04]  /*7e0b0*/  LDSM.16.M88.4 R228, [R3+0x1d000] ;  /* 0x01d0000003e4783b */ /* 0x000fe80000000200 */
[----:B------:R-:W-:Y:S04]  /*7e0c0*/  LDSM.16.M88.4 R224, [R3+0x1c800] ;  /* 0x01c8000003e0783b */ /* 0x000fe80000000200 */
[----:B------:R-:W-:Y:S04]  /*7e0d0*/  LDSM.16.M88.4 R232, [R3+0x1d800] ;  /* 0x01d8000003e8783b */ /* 0x000fe80000000200 */
[----:B------:R-:W-:Y:S01]  /*7e0e0*/  LDSM.16.M88.4 R236, [R3+0x1e000] ;  /* 0x01e0000003ec783b */ /* 0x000fe20000000200 */
[----:B------:R-:W-:Y:S01]  /*7e0f0*/  MOV R138, R8 ;  /* 0x00000008008a7202 */ /* 0x000fe20000000f00 */
[----:B------:R-:W-:Y:S01]  /*7e100*/  IMAD.MOV.U32 R118, RZ, RZ, R9 ;  /* 0x000000ffff767224 */ /* 0x000fe200078e0009 */
[----:B------:R-:W-:Y:S01]  /*7e110*/  MOV R139, R11 ;  /* 0x0000000b008b7202 */ /* 0x000fe20000000f00 */
[----:B------:R-:W-:Y:S01]  /*7e120*/  IMAD.MOV.U32 R119, RZ, RZ, R10 ;  /* 0x000000ffff777224 */ /* 0x000fe200078e000a */
[----:B------:R-:W-:Y:S01]  /*7e130*/  LDSM.16.M88.4 R240, [R3+0x1e800] ;  /* 0x01e8000003f0783b */ /* 0x000fe20000000200 */
[C---:B------:R-:W-:Y:S03]  /*7e140*/  HMMA.1688.F32.TF32 R8, R4.reuse, R136, R200 ;  /* 0x000000880408723c */ /* 0x040fe600000810c8 */
[----:B------:R-:W-:Y:S11]  /*7e150*/  LDSM.16.M88.4 R200, [R3+0x19800] ;  /* 0x0198000003c8783b */ /* 0x000ff60000000200 */
[----:B------:R-:W-:Y:S10]  /*7e160*/  @!UPT UIADD3 URZ, URZ, URZ, URZ ;  /* 0x0000003f3f3ff290 */ /* 0x000ff4000fffe03f */
[----:B------:R-:W-:Y:S01]  /*7e170*/  IMAD.MOV.U32 R134, RZ, RZ, R8 ;  /* 0x000000ffff867224 */ /* 0x000fe200078e0008 */
[----:B------:R-:W-:Y:S01]  /*7e180*/  MOV R122, R10 ;  /* 0x0000000a007a7202 */ /* 0x000fe20000000f00 */
[----:B------:R-:W-:Y:S02]  /*7e190*/  IMAD.MOV.U32 R126, RZ, RZ, R9 ;  /* 0x000000ffff7e7224 */ /* 0x000fe400078e0009 */
[----:B------:R-:W-:Y:S02]  /*7e1a0*/  IMAD.MOV.U32 R123, RZ, RZ, R11 ;  /* 0x000000ffff7b7224 */ /* 0x000fe400078e000b */
[C---:B------:R-:W-:Y:S01]  /*7e1b0*/  HMMA.1688.F32.TF32 R8, R4.reuse, R140, R196 ;  /* 0x0000008c0408723c */ /* 0x040fe200000810c4 */
[----:B------:R-:W-:Y:S11]  /*7e1c0*/  LDSM.16.M88.4 R196, [R3+0x19000] ;  /* 0x0190000003c4783b */ /* 0x000ff60000000200 */
[----:B------:R-:W-:Y:S11]  /*7e1d0*/  @!UPT UIADD3 URZ, URZ, URZ, URZ ;  /* 0x0000003f3f3ff290 */ /* 0x000ff6000fffe03f */
[----:B------:R-:W-:Y:S01]  /*7e1e0*/  @!UPT UIADD3 URZ, URZ, URZ, URZ ;  /* 0x0000003f3f3ff290 */ /* 0x000fe2000fffe03f */
[----:B------:R-:W-:Y:S01]  /*7e1f0*/  IMAD.MOV.U32 R127, RZ, RZ, R8 ;  /* 0x000000ffff7f7224 */ /* 0x000fe200078e0008 */
[----:B------:R-:W-:Y:S01]  /*7e200*/  MOV R135, R9 ;  /* 0x0000000900877202 */ /* 0x000fe20000000f00 */
[----:B------:R-:W-:Y:S02]  /*7e210*/  IMAD.MOV.U32 R130, RZ, RZ, R10 ;  /* 0x000000ffff827224 */ /* 0x000fe400078e000a */
[----:B------:R-:W-:Y:S02]  /*7e220*/  IMAD.MOV.U32 R131, RZ, RZ, R11 ;  /* 0x000000ffff837224 */ /* 0x000fe400078e000b */
[----:B------:R-:W-:Y:S01]  /*7e230*/  HMMA.1688.F32.TF32 R8, R4, R144, R248 ;  /* 0x000000900408723c */ /* 0x000fe200000810f8 */
[----:B------:R-:W-:Y:S11]  /*7e240*/  LDSM.16.M88.4 R248, [R3+0x1f800] ;  /* 0x01f8000003f8783b */ /* 0x000ff60000000200 */
[----:B------:R-:W-:Y:S11]  /*7e250*/  @!UPT UIADD3 URZ, URZ, URZ, URZ ;  /* 0x0000003f3f3ff290 */ /* 0x000ff6000fffe03f */
[----:B------:R1:W-:Y:S04]  /*7e260*/  STL.64 [R1+0x7b0], R8 ;  /* 0x0007b00801007387 */ /* 0x0003e80000100a00 */
[----:B------:R2:W-:Y:S01]  /*7e270*/  STL.64 [R1+0x7b8], R10 ;  /* 0x0007b80a01007387 */ /* 0x0005e20000100a00 */
[----:B-1----:R-:W-:Y:S01]  /*7e280*/  IMAD.MOV.U32 R8, RZ, RZ, R153 ;  /* 0x000000ffff087224 */ /* 0x002fe200078e0099 */
[----:B------:R-:W-:Y:S02]  /*7e290*/  MOV R9, R152 ;  /* 0x0000009800097202 */ /* 0x000fe40000000f00 */
[----:B------:R-:W-:Y:S01]  /*7e2a0*/  LDSM.16.M88.4 R152, [R3+0x13800] ;  /* 0x013800000398783b */ /* 0x000fe20000000200 */
[----:B--2---:R-:W-:Y:S02]  /*7e2b0*/  IMAD.MOV.U32 R10, RZ, RZ, R149 ;  /* 0x000000ffff0a7224 */ /* 0x004fe400078e0095 */
[----:B------:R-:W-:-:S02]  /*7e2c0*/  IMAD.MOV.U32 R11, RZ, RZ, R148 ;  /* 0x000000ffff0b7224 */ /* 0x000fc400078e0094 */
[----:B------:R-:W1:Y:S04]  /*7e2d0*/  LDSM.16.M88.4 R148, [R3+0x13000] ;  /* 0x013000000394783b */ /* 0x000e680000000200 */
[----:B-1----:R-:W-:Y:S04]  /*7e2e0*/  STL [R1+0x6df4], R150 ;  /* 0x006df49601007387 */ /* 0x002fe80000100800 */
[----:B------:R-:W-:Y:S04]  /*7e2f0*/  STL [R1+0x6df0], R151 ;  /* 0x006df09701007387 */ /* 0x000fe80000100800 */
[----:B------:R-:W-:Y:S01]  /*7e300*/  STL [R1+0x6df8], R154 ;  /* 0x006df89a01007387 */ /* 0x000fe20000100800 */
[C---:B------:R-:W-:Y:S03]  /*7e310*/  HMMA.1688.F32.TF32 R8, R4.reuse, R148, R8 ;  /* 0x000000940408723c */ /* 0x040fe60000081008 */
[----:B------:R-:W-:Y:S04]  /*7e320*/  STL [R1+0x6dec], R155 ;  /* 0x006dec9b01007387 */ /* 0x000fe80000100800 */
[----:B------:R-:W-:Y:S04]  /*7e330*/  STL [R1+0x6e04], R158 ;  /* 0x006e049e01007387 */ /* 0x000fe80000100800 */
[----:B------:R-:W-:Y:S01]  /*7e340*/  STL [R1+0x6de8], R159 ;  /* 0x006de89f01007387 */ /* 0x000fe20000100800 */
[C---:B------:R-:W-:Y:S03]  /*7e350*/  HMMA.1688.F32.TF32 R68, R4.reuse, R152, R68 ;  /* 0x000000980444723c */ /* 0x040fe60000081044 */
        /* <DEDUP_REMOVED lines=27> */
[----:B------:R1:W-:Y:S02]  /*7e510*/  STL.64 [R1+0x798], R70 ;  /* 0x0007984601007387 */ /* 0x0003e40000100a00 */
[C---:B-1----:R-:W-:Y:S08]  /*7e520*/  HMMA.1688.F32.TF32 R68, R4.reuse, R156, R64 ;  /* 0x0000009c0444723c */ /* 0x042ff00000081040 */
[C---:B------:R-:W-:Y:S08]  /*7e530*/  HMMA.1688.F32.TF32 R64, R4.reuse, R160, R72 ;  /* 0x000000a00440723c */ /* 0x040ff00000081048 */
[----:B------:R-:W-:Y:S07]  /*7e540*/  HMMA.1688.F32.TF32 R12, R4, R164, R12 ;  /* 0x000000a4040c723c */ /* 0x000fee000008100c */
[----:B------:R1:W-:Y:S04]  /*7e550*/  STL.64 [R1+0x780], R68 ;  /* 0x0007804401007387 */ /* 0x0003e80000100a00 */
[----:B------:R3:W-:Y:S04]  /*7e560*/  STL.64 [R1+0x788], R70 ;  /* 0x0007884601007387 */ /* 0x0007e80000100a00 */
[----:B-1----:R-:W4:Y:S04]  /*7e570*/  LDL.LU R68, [R1+0x14a0] ;  /* 0x0014a00001447983 */ /* 0x002f280000300800 */
[----:B------:R1:W-:Y:S04]  /*7e580*/  STL.64 [R1+0x770], R64 ;  /* 0x0007704001007387 */ /* 0x0003e80000100a00 */
[----:B------:R1:W-:Y:S04]  /*7e590*/  STL.64 [R1+0x778], R66 ;  /* 0x0007784201007387 */ /* 0x0003e80000100a00 */
[----:B------:R-:W4:Y:S04]  /*7e5a0*/  LDL.LU R69, [R1+0x14a4] ;  /* 0x0014a40001457983 */ /* 0x000f280000300800 */
[----:B---3--:R-:W4:Y:S04]  /*7e5b0*/  LDL.LU R70, [R1+0x14a8] ;  /* 0x0014a80001467983 */ /* 0x008f280000300800 */
[----:B------:R-:W4:Y:S04]  /*7e5c0*/  LDL.LU R71, [R1+0x14ac] ;  /* 0x0014ac0001477983 */ /* 0x000f280000300800 */
[----:B-1----:R-:W3:Y:S04]  /*7e5d0*/  LDL.LU R64, [R1+0x1490] ;  /* 0x0014900001407983 */ /* 0x002ee80000300800 */
[----:B------:R-:W3:Y:S04]  /*7e5e0*/  LDL.LU R65, [R1+0x1494] ;  /* 0x0014940001417983 */ /* 0x000ee80000300800 */
[----:B------:R-:W3:Y:S01]  /*7e5f0*/  LDL.LU R66, [R1+0x1498] ;  /* 0x0014980001427983 */ /* 0x000ee20000300800 */
[----:B------:R-:W-:-:S03]  /*7e600*/  MOV R194, R12 ;  /* 0x0000000c00c27202 */ /* 0x000fc60000000f00 */
[----:B------:R-:W3:Y:S01]  /*7e610*/  LDL.LU R67, [R1+0x149c] ;  /* 0x00149c0001437983 */ /* 0x000ee20000300800 */
[----:B------:R-:W-:Y:S01]  /*7e620*/  IMAD.MOV.U32 R195, RZ, RZ, R13 ;  /* 0x000000ffffc37224 */ /* 0x000fe200078e000d */
[----:B------:R-:W-:Y:S01]  /*7e630*/  MOV R191, R15 ;  /* 0x0000000f00bf7202 */ /* 0x000fe20000000f00 */
[----:B------:R-:W-:Y:S01]  /*7e640*/  IMAD.MOV.U32 R190, RZ, RZ, R14 ;  /* 0x000000ffffbe7224 */ /* 0x000fe200078e000e */
[----:B------:R-:W2:Y:S01]  /*7e650*/  LDL.LU R72, [R1+0x1480] ;  /* 0x0014800001487983 */ /* 0x000ea20000300800 */
[----:B------:R-:W-:Y:S03]  /*7e660*/  HMMA.1688.F32.TF32 R12, R4, R168, R16 ;  /* 0x000000a8040c723c */ /* 0x000fe60000081010 */
[----:B------:R-:W2:Y:S04]  /*7e670*/  LDL.LU R73, [R1+0x1484] ;  /* 0x0014840001497983 */ /* 0x000ea80000300800 */
[----:B------:R-:W2:Y:S04]  /*7e680*/  LDL.LU R74, [R1+0x1488] ;  /* 0x00148800014a7983 */ /* 0x000ea80000300800 */
[----:B------:R-:W2:Y:S04]  /*7e690*/  LDL.LU R75, [R1+0x148c] ;  /* 0x00148c00014b7983 */ /* 0x000ea80000300800 */
[----:B------:R-:W-:Y:S04]  /*7e6a0*/  STL [R1+0x6e54], R191 ;  /* 0x006e54bf01007387 */ /* 0x000fe80000100800 */
[----:B------:R-:W-:Y:S04]  /*7e6b0*/  STL [R1+0x6e50], R190 ;  /* 0x006e50be01007387 */ /* 0x000fe80000100800 */
[----:B------:R-:W-:Y:S01]  /*7e6c0*/  STL [R1+0x6e4c], R195 ;  /* 0x006e4cc301007387 */ /* 0x000fe20000100800 */
[----:B------:R-:W-:Y:S01]  /*7e6d0*/  IMAD.MOV.U32 R186, RZ, RZ, R12 ;  /* 0x000000ffffba7224 */ /* 0x000fe200078e000c */
[----:B------:R-:W-:Y:S01]  /*7e6e0*/  MOV R182, R14 ;  /* 0x0000000e00b67202 */ /* 0x000fe20000000f00 */
[----:B------:R-:W-:Y:S01]  /*7e6f0*/  IMAD.MOV.U32 R187, RZ, RZ, R13 ;  /* 0x000000ffffbb7224 */ /* 0x000fe200078e000d */
[----:B------:R-:W-:Y:S01]  /*7e700*/  STL [R1+0x6e48], R194 ;  /* 0x006e48c201007387 */ /* 0x000fe20000100800 */
        /* <DEDUP_REMOVED lines=9> */
[----:B------:R-:W-:Y:S04]  /*7e7a0*/  STL [R1+0x6e64], R183 ;  /* 0x006e64b701007387 */ /* 0x000fe80000100800 */
[----:B------:R-:W-:Y:S04]  /*7e7b0*/  STL [R1+0x6e60], R182 ;  /* 0x006e60b601007387 */ /* 0x000fe80000100800 */
[----:B------:R-:W-:Y:S04]  /*7e7c0*/  STL [R1+0x6e5c], R187 ;  /* 0x006e5cbb01007387 */ /* 0x000fe80000100800 */
[----:B------:R-:W-:Y:S04]  /*7e7d0*/  STL [R1+0x6e58], R186 ;  /* 0x006e58ba01007387 */ /* 0x000fe80000100800 */
[----:B------:R-:W-:Y:S04]  /*7e7e0*/  STL.64 [R1+0x7200], R174 ;  /* 0x007200ae01007387 */ /* 0x000fe80000100a00 */
[----:B------:R1:W-:Y:S01]  /*7e7f0*/  STL.64 [R1+0x71f8], R172 ;  /* 0x0071f8ac01007387 */ /* 0x0003e20000100a00 */
[C---:B---3--:R-:W-:Y:S11]  /*7e800*/  HMMA.1688.F32.TF32 R64, R4.reuse, R176, R64 ;  /* 0x000000b00440723c */ /* 0x048ff60000081040 */
[----:B------:R-:W-:Y:S11]  /*7e810*/  @!UPT UIADD3 URZ, URZ, URZ, URZ ;  /* 0x0000003f3f3ff290 */ /* 0x000ff6000fffe03f */
[----:B------:R-:W-:Y:S02]  /*7e820*/  @!UPT UIADD3 URZ, URZ, URZ, URZ ;  /* 0x0000003f3f3ff290 */ /* 0x000fe4000fffe03f */
[----:B------:R-:W-:Y:S01]  /*7e830*/  MOV R178, R64 ;  /* 0x0000004000b27202 */ /* 0x000fe20000000f00 */
[----:B------:R-:W-:Y:S01]  /*7e840*/  IMAD.MOV.U32 R179, RZ, RZ, R65 ;  /* 0x000000ffffb37224 */ /* 0x000fe200078e0041 */
[----:B------:R-:W-:Y:S01]  /*7e850*/  MOV R171, R67 ;  /* 0x0000004300ab7202 */ /* 0x000fe20000000f00 */
[----:B------:R-:W-:Y:S02]  /*7e860*/  IMAD.MOV.U32 R170, RZ, RZ, R66 ;  /* 0x000000ffffaa7224 */ /* 0x000fe400078e0042 */
[C---:B--2---:R-:W-:Y:S08]  /*7e870*/  HMMA.1688.F32.TF32 R64, R4.reuse, R180, R72 ;  /* 0x000000b40440723c */ /* 0x044ff00000081048 */
[----:B----4-:R-:W-:Y:S01]  /*7e880*/  HMMA.1688.F32.TF32 R12, R4, R184, R12 ;  /* 0x000000b8040c723c */ /* 0x010fe2000008100c */
[----:B------:R-:W-:Y:S11]  /*7e890*/  STL.64 [R1+0x7210], R170 ;  /* 0x007210aa01007387 */ /* 0x000ff60000100a00 */
[----:B------:R-:W-:Y:S04]  /*7e8a0*/  @!UPT UIADD3 URZ, URZ, URZ, URZ ;  /* 0x0000003f3f3ff290 */ /* 0x000fe8000fffe03f */
[----:B------:R-:W-:Y:S01]  /*7e8b0*/  MOV R162, R66 ;  /* 0x0000004200a27202 */ /* 0x000fe20000000f00 */
[----:B------:R-:W-:Y:S01]  /*7e8c0*/  IMAD.MOV.U32 R163, RZ, RZ, R67 ;  /* 0x000000ffffa37224 */ /* 0x000fe200078e0043 */
[----:B------:R2:W-:Y:S01]  /*7e8d0*/  STL.64 [R1+0x7208], R168 ;  /* 0x007208a801007387 */ /* 0x0005e20000100a00 */
[----:B------:R-:W-:Y:S02]  /*7e8e0*/  IMAD.MOV.U32 R166, RZ, RZ, R64 ;  /* 0x000000ffffa67224 */ /* 0x000fe400078e0040 */
[----:B------:R-:W-:Y:S01]  /*7e8f0*/  IMAD.MOV.U32 R167, RZ, RZ, R65 ;  /* 0x000000ffffa77224 */ /* 0x000fe200078e0041 */
[----:B------:R-:W-:Y:S04]  /*7e900*/  STL.64 [R1+0x71f0], R178 ;  /* 0x0071f0b201007387 */ /* 0x000fe80000100a00 */
[----:B------:R3:W-:Y:S04]  /*7e910*/  STL.64 [R1+0x71e8], R176 ;  /* 0x0071e8b001007387 */ /* 0x0007e80000100a00 */
[----:B------:R-:W-:Y:S04]  /*7e920*/  STL.64 [R1+0x7230], R162 ;  /* 0x007230a201007387 */ /* 0x000fe80000100a00 */
[----:B------:R-:W-:Y:S01]  /*7e930*/  STL.64 [R1+0x7228], R160 ;  /* 0x007228a001007387 */ /* 0x000fe20000100a00 */
[----:B------:R-:W-:Y:S01]  /*7e940*/  IMAD.MOV.U32 R158, RZ, RZ, R12 ;  /* 0x000000ffff9e7224 */ /* 0x000fe200078e000c */
[----:B------:R-:W-:Y:S01]  /*7e950*/  MOV R146, R13 ;  /* 0x0000000d00927202 */ /* 0x000fe20000000f00 */
[----:B------:R-:W-:Y:S01]  /*7e960*/  IMAD.MOV.U32 R147, RZ, RZ, R14 ;  /* 0x000000ffff937224 */ /* 0x000fe200078e000e */
[----:B------:R-:W-:Y:S01]  /*7e970*/  STL.64 [R1+0x7220], R166 ;  /* 0x007220a601007387 */ /* 0x000fe20000100a00 */
[----:B------:R-:W-:-:S02]  /*7e980*/  IMAD.MOV.U32 R154, RZ, RZ, R15 ;  /* 0x000000ffff9a7224 */ /* 0x000fc400078e000f */
[C---:B------:R-:W-:Y:S01]  /*7e990*/  HMMA.1688.F32.TF32 R12, R4.reuse, R188, R16 ;  /* 0x000000bc040c723c */ /* 0x040fe20000081010 */
[----:B------:R2:W-:Y:S04]  /*7e9a0*/  STL.64 [R1+0x7218], R164 ;  /* 0x007218a401007387 */ /* 0x0005e80000100a00 */
[----:B------:R-:W4:Y:S04]  /*7e9b0*/  LDL.LU R16, [R1+0x1380] ;  /* 0x0013800001107983 */ /* 0x000f280000300800 */
[----:B------:R-:W4:Y:S01]  /*7e9c0*/  LDL.LU R17, [R1+0x1384] ;  /* 0x0013840001117983 */ /* 0x000f220000300800 */
[----:B------:R-:W-:Y:S03]  /*7e9d0*/  HMMA.1688.F32.TF32 R68, R4, R172, R68 ;  /* 0x000000ac0444723c */ /* 0x000fe60000081044 */
[----:B------:R-:W4:Y:S04]  /*7e9e0*/  LDL.LU R18, [R1+0x1388] ;  /* 0x0013880001127983 */ /* 0x000f280000300800 */
[----:B------:R-:W4:Y:S04]  /*7e9f0*/  LDL.LU R19, [R1+0x138c] ;  /* 0x00138c0001137983 */ /* 0x000f280000300800 */
[----:B-1----:R-:W4:Y:S04]  /*7ea00*/  LDL.LU R172, [R1+0x13c0] ;  /* 0x0013c00001ac7983 */ /* 0x002f280000300800 */
[----:B------:R-:W4:Y:S04]  /*7ea10*/  LDL.LU R173, [R1+0x13c4] ;  /* 0x0013c40001ad7983 */ /* 0x000f280000300800 */
[----:B------:R-:W4:Y:S04]  /*7ea20*/  LDL.LU R174, [R1+0x13c8] ;  /* 0x0013c80001ae7983 */ /* 0x000f280000300800 */
[----:B------:R-:W4:Y:S04]  /*7ea30*/  LDL.LU R175, [R1+0x13cc] ;  /* 0x0013cc0001af7983 */ /* 0x000f280000300800 */
[----:B--2---:R-:W2:Y:S04]  /*7ea40*/  LDL.LU R168, [R1+0x13d0] ;  /* 0x0013d00001a87983 */ /* 0x004ea80000300800 */
[----:B------:R-:W2:Y:S04]  /*7ea50*/  LDL.LU R169, [R1+0x13d4] ;  /* 0x0013d40001a97983 */ /* 0x000ea80000300800 */
[----:B------:R-:W2:Y:S04]  /*7ea60*/  LDL.LU R170, [R1+0x13d8] ;  /* 0x0013d80001aa7983 */ /* 0x000ea80000300800 */
[----:B------:R-:W2:Y:S04]  /*7ea70*/  LDL.LU R171, [R1+0x13dc] ;  /* 0x0013dc0001ab7983 */ /* 0x000ea80000300800 */
[----:B---3--:R-:W3:Y:S04]  /*7ea80*/  LDL.LU R176, [R1+0x13e0] ;  /* 0x0013e00001b07983 */ /* 0x008ee80000300800 */
[----:B------:R-:W3:Y:S04]  /*7ea90*/  LDL.LU R177, [R1+0x13e4] ;  /* 0x0013e40001b17983 */ /* 0x000ee80000300800 */
[----:B------:R-:W3:Y:S04]  /*7eaa0*/  LDL.LU R178, [R1+0x13e8] ;  /* 0x0013e80001b27983 */ /* 0x000ee80000300800 */
[----:B------:R-:W3:Y:S04]  /*7eab0*/  LDL.LU R179, [R1+0x13ec] ;  /* 0x0013ec0001b37983 */ /* 0x000ee80000300800 */
[----:B------:R-:W2:Y:S04]  /*7eac0*/  LDL.LU R164, [R1+0x1400] ;  /* 0x0014000001a47983 */ /* 0x000ea80000300800 */
[----:B------:R-:W2:Y:S04]  /*7ead0*/  LDL.LU R165, [R1+0x1404] ;  /* 0x0014040001a57983 */ /* 0x000ea80000300800 */
[----:B------:R-:W2:Y:S04]  /*7eae0*/  LDL.LU R166, [R1+0x1408] ;  /* 0x0014080001a67983 */ /* 0x000ea80000300800 */
[----:B------:R-:W2:Y:S01]  /*7eaf0*/  LDL.LU R167, [R1+0x140c] ;  /* 0x00140c0001a77983 */ /* 0x000ea20000300800 */
[----:B------:R-:W-:-:S03]  /*7eb00*/  MOV R183, R12 ;  /* 0x0000000c00b77202 */ /* 0x000fc60000000f00 */
[----:B------:R-:W2:Y:S01]  /*7eb10*/  LDL.LU R160, [R1+0x13f0] ;  /* 0x0013f00001a07983 */ /* 0x000ea20000300800 */
[----:B------:R-:W-:-:S03]  /*7eb20*/  IMAD.MOV.U32 R182, RZ, RZ, R13 ;  /* 0x000000ffffb67224 */ /* 0x000fc600078e000d */
        /* <DEDUP_REMOVED lines=8> */
[----:B------:R-:W2:Y:S01]  /*7ebb0*/  LDL.LU R15, [R1+0x145c] ;  /* 0x00145c00010f7983 */ /* 0x000ea20000300800 */
[----:B------:R-:W-:-:S03]  /*7ebc0*/  IMAD.MOV.U32 R191, RZ, RZ, R68 ;  /* 0x000000ffffbf7224 */ /* 0x000fc600078e0044 */
[----:B------:R-:W3:Y:S01]  /*7ebd0*/  LDL.LU R64, [R1+0x13a0] ;  /* 0x0013a00001407983 */ /* 0x000ee20000300800 */
[----:B------:R-:W-:-:S03]  /*7ebe0*/  MOV R190, R69 ;  /* 0x0000004500be7202 */ /* 0x000fc60000000f00 */
        /* <DEDUP_REMOVED lines=14> */
[----:B------:R1:W-:Y:S04]  /*7ecd0*/  STL.64 [R1+0x71d8], R180 ;  /* 0x0071d8b401007387 */ /* 0x0003e80000100a00 */
[----:B-1----:R-:W3:Y:S04]  /*7ece0*/  LDL.LU R180, [R1+0x1410] ;  /* 0x0014100001b47983 */ /* 0x002ee80000300800 */
[----:B------:R-:W3:Y:S04]  /*7ecf0*/  LDL.LU R181, [R1+0x1414] ;  /* 0x0014140001b57983 */ /* 0x000ee80000300800 */
[----:B------:R-:W3:Y:S04]  /*7ed00*/  LDL.LU R182, [R1+0x1418] ;  /* 0x0014180001b67983 */ /* 0x000ee80000300800 */
[----:B------:R-:W3:Y:S04]  /*7ed10*/  LDL.LU R183, [R1+0x141c] ;  /* 0x00141c0001b77983 */ /* 0x000ee80000300800 */
[----:B------:R-:W-:Y:S04]  /*7ed20*/  STL.64 [R1+0x71d0], R186 ;  /* 0x0071d0ba01007387 */ /* 0x000fe80000100a00 */
[----:B------:R1:W-:Y:S04]  /*7ed30*/  STL.64 [R1+0x71c8], R184 ;  /* 0x0071c8b801007387 */ /* 0x0003e80000100a00 */
[----:B-1----:R-:W4:Y:S04]  /*7ed40*/  LDL.LU R184, [R1+0x1420] ;  /* 0x0014200001b87983 */ /* 0x002f280000300800 */
[----:B------:R-:W4:Y:S04]  /*7ed50*/  LDL.LU R185, [R1+0x1424] ;  /* 0x0014240001b97983 */ /* 0x000f280000300800 */
[----:B------:R-:W4:Y:S04]  /*7ed60*/  LDL.LU R186, [R1+0x1428] ;  /* 0x0014280001ba7983 */ /* 0x000f280000300800 */
[----:B------:R-:W4:Y:S04]  /*7ed70*/  LDL.LU R187, [R1+0x142c] ;  /* 0x00142c0001bb7983 */ /* 0x000f280000300800 */
[----:B------:R-:W-:Y:S04]  /*7ed80*/  STL.64 [R1+0x71c0], R190 ;  /* 0x0071c0be01007387 */ /* 0x000fe80000100a00 */
[----:B------:R1:W-:Y:S04]  /*7ed90*/  STL.64 [R1+0x71b8], R188 ;  /* 0x0071b8bc01007387 */ /* 0x0003e80000100a00 */
[----:B-1----:R-:W4:Y:S04]  /*7eda0*/  LDL.LU R188, [R1+0x1430] ;  /* 0x0014300001bc7983 */ /* 0x002f280000300800 */
[----:B------:R-:W4:Y:S04]  /*7edb0*/  LDL.LU R189, [R1+0x1434] ;  /* 0x0014340001bd7983 */ /* 0x000f280000300800 */
[----:B------:R-:W4:Y:S04]  /*7edc0*/  LDL.LU R190, [R1+0x1438] ;  /* 0x0014380001be7983 */ /* 0x000f280000300800 */
[----:B------:R-:W4:Y:S01]  /*7edd0*/  LDL.LU R191, [R1+0x143c] ;  /* 0x00143c0001bf7983 */ /* 0x000f220000300800 */
[----:B--2---:R-:W-:Y:S11]  /*7ede0*/  HMMA.1688.F32.TF32 R12, R4, R192, R12 ;  /* 0x000000c0040c723c */ /* 0x004ff6000008100c */
[----:B------:R-:W-:Y:S11]  /*7edf0*/  @!UPT UIADD3 URZ, URZ, URZ, URZ ;  /* 0x0000003f3f3ff290 */ /* 0x000ff6000fffe03f */
[----:B------:R-:W-:Y:S02]  /*7ee00*/  @!UPT UIADD3 URZ, URZ, URZ, URZ ;  /* 0x0000003f3f3ff290 */ /* 0x000fe4000fffe03f */
[----:B------:R-:W-:Y:S01]  /*7ee10*/  MOV R155, R14 ;  /* 0x0000000e009b7202 */ /* 0x000fe20000000f00 */
[----:B------:R-:W-:Y:S02]  /*7ee20*/  IMAD.MOV.U32 R159, RZ, RZ, R15 ;  /* 0x000000ffff9f7224 */ /* 0x000fe400078e000f */
[----:B------:R-:W-:Y:S01]  /*7ee30*/  IMAD.MOV.U32 R150, RZ, RZ, R12 ;  /* 0x000000ffff967224 */ /* 0x000fe200078e000c */
[----:B------:R-:W2:Y:S01]  /*7ee40*/  LDL.LU.64 R14, [R1+0x7290] ;  /* 0x00729000010e7983 */ /* 0x000ea20000300a00 */
[----:B------:R-:W-:-:S03]  /*7ee50*/  IMAD.MOV.U32 R151, RZ, RZ, R13 ;  /* 0x000000ffff977224 */ /* 0x000fc600078e000d */
[----:B------:R-:W2:Y:S04]  /*7ee60*/  LDL.LU.64 R12, [R1+0x7288] ;  /* 0x00728800010c7983 */ /* 0x000ea80000300a00 */
[----:B------:R-:W-:Y:S04]  /*7ee70*/  STL.64 [R1+0x7240], R194 ;  /* 0x007240c201007387 */ /* 0x000fe80000100a00 */
[----:B------:R1:W-:Y:S04]  /*7ee80*/  STL.64 [R1+0x7238], R192 ;  /* 0x007238c001007387 */ /* 0x0003e80000100a00 */
[----:B-1----:R-:W2:Y:S04]  /*7ee90*/  LDL.LU R192, [R1+0x1440] ;  /* 0x0014400001c07983 */ /* 0x002ea80000300800 */
[----:B------:R-:W2:Y:S04]  /*7eea0*/  LDL.LU R193, [R1+0x1444] ;  /* 0x0014440001c17983 */ /* 0x000ea80000300800 */
[----:B------:R-:W2:Y:S04]  /*7eeb0*/  LDL.LU R194, [R1+0x1448] ;  /* 0x0014480001c27983 */ /* 0x000ea80000300800 */
[----:B------:R-:W2:Y:S01]  /*7eec0*/  LDL.LU R195, [R1+0x144c] ;  /* 0x00144c0001c37983 */ /* 0x000ea20000300800 */
[C---:B------:R-:W-:Y:S08]  /*7eed0*/  HMMA.1688.F32.TF32 R164, R4.reuse, R212, R164 ;  /* 0x000000d404a4723c */ /* 0x040ff000000810a4 */
[C---:B------:R-:W-:Y:S08]  /*7eee0*/  HMMA.1688.F32.TF32 R160, R4.reuse, R216, R160 ;  /* 0x000000d804a0723c */ /* 0x040ff000000810a0 */
[C---:B---3--:R-:W-:Y:S08]  /*7eef0*/  HMMA.1688.F32.TF32 R180, R4.reuse, R208, R180 ;  /* 0x000000d004b4723c */ /* 0x048ff000000810b4 */
[C---:B----4-:R-:W-:Y:S08]  /*7ef00*/  HMMA.1688.F32.TF32 R184, R4.reuse, R204, R184 ;  /* 0x000000cc04b8723c */ /* 0x050ff000000810b8 */
        /* <DEDUP_REMOVED lines=19> */
[----:B------:R2:W-:Y:S01]  /*7f040*/  STL.64 [R1+0x698], R162 ;  /* 0x000698a201007387 */ /* 0x0005e20000100a00 */
[C---:B-1----:R-:W-:Y:S08]  /*7f050*/  HMMA.1688.F32.TF32 R164, R4.reuse, R224, R168 ;  /* 0x000000e004a4723c */ /* 0x042ff000000810a8 */
[----:B--2---:R-:W-:Y:S01]  /*7f060*/  HMMA.1688.F32.TF32 R160, R4, R228, R172 ;  /* 0x000000e404a0723c */ /* 0x004fe200000810ac */
[----:B------:R-:W-:Y:S04]  /*7f070*/  STL.64 [R1+0x680], R176 ;  /* 0x000680b001007387 */ /* 0x000fe80000100a00 */
[----:B------:R-:W-:Y:S10]  /*7f080*/  STL.64 [R1+0x688], R178 ;  /* 0x000688b201007387 */ /* 0x000ff40000100a00 */
[----:B------:R-:W-:Y:S04]  /*7f090*/  STL.64 [R1+0x670], R164 ;  /* 0x000670a401007387 */ /* 0x000fe80000100a00 */
[----:B------:R-:W-:Y:S05]  /*7f0a0*/  STL.64 [R1+0x678], R166 ;  /* 0x000678a601007387 */ /* 0x000fea0000100a00 */
[----:B------:R-:W-:Y:S01]  /*7f0b0*/  MOV R199, R163 ;  /* 0x000000a300c77202 */ /* 0x000fe20000000f00 */
[----:B------:R-:W-:Y:S01]  /*7f0c0*/  IMAD.MOV.U32 R198, RZ, RZ, R162 ;  /* 0x000000ffffc67224 */ /* 0x000fe200078e00a2 */
[----:B------:R-:W-:Y:S04]  /*7f0d0*/  STL.64 [R1+0x660], R160 ;  /* 0x000660a001007387 */ /* 0x000fe80000100a00 */
[----:B------:R1:W-:Y:S04]  /*7f0e0*/  STL [R1+0x6db4], R199 ;  /* 0x006db4c701007387 */ /* 0x0003e80000100800 */
[----:B------:R2:W-:Y:S04]  /*7f0f0*/  STL [R1+0x6db0], R198 ;  /* 0x006db0c601007387 */ /* 0x0005e80000100800 */
[----:B------:R-:W-:Y:S01]  /*7f100*/  STL.64 [R1+0x650], R68 ;  /* 0x0006504401007387 */ /* 0x000fe20000100a00 */
[----:B-1----:R-:W-:-:S03]  /*7f110*/  IMAD.MOV.U32 R199, RZ, RZ, R66 ;  /* 0x000000ffffc77224 */ /* 0x002fc600078e0042 */
[----:B------:R-:W-:Y:S01]  /*7f120*/  STL.64 [R1+0x658], R70 ;  /* 0x0006584601007387 */ /* 0x000fe20000100a00 */
[----:B--2---:R-:W-:-:S03]  /*7f130*/  IMAD.MOV.U32 R198, RZ, RZ, R67 ;  /* 0x000000ffffc67224 */ /* 0x004fc600078e0043 */
[----:B------:R1:W-:Y:S02]  /*7f140*/  STL.64 [R1+0x640], R64 ;  /* 0x0006404001007387 */ /* 0x0003e40000100a00 */
[----:B-1----:R-:W-:Y:S02]  /*7f150*/  HMMA.1688.F32.TF32 R64, R4, R240, R72 ;  /* 0x000000f00440723c */ /* 0x002fe40000081048 */
[----:B------:R1:W-:Y:S04]  /*7f160*/  STL [R1+0x6dbc], R198 ;  /* 0x006dbcc601007387 */ /* 0x0003e80000100800 */
[----:B------:R2:W-:Y:S04]  /*7f170*/  STL [R1+0x6db8], R199 ;  /* 0x006db8c701007387 */ /* 0x0005e80000100800 */
[----:B------:R-:W-:Y:S04]  /*7f180*/  STL.64 [R1+0x71b0], R242 ;  /* 0x0071b0f201007387 */ /* 0x000fe80000100a00 */
[----:B------:R-:W-:Y:S01]  /*7f190*/  STL.64 [R1+0x71a8], R240 ;  /* 0x0071a8f001007387 */ /* 0x000fe20000100a00 */
[----:B-1----:R-:W-:Y:S01]  /*7f1a0*/  MOV R198, R18 ;  /* 0x0000001200c67202 */ /* 0x002fe20000000f00 */
[----:B--2---:R-:W-:-:S07]  /*7f1b0*/  IMAD.MOV.U32 R199, RZ, RZ, R19 ;  /* 0x000000ffffc77224 */ /* 0x004fce00078e0013 */
[----:B------:R-:W-:Y:S04]  /*7f1c0*/  STL.64 [R1+0x630], R64 ;  /* 0x0006304001007387 */ /* 0x000fe80000100a00 */
[----:B------:R-:W-:Y:S04]  /*7f1d0*/  STL.64 [R1+0x638], R66 ;  /* 0x0006384201007387 */ /* 0x000fe80000100a00 */
[----:B------:R1:W-:Y:S04]  /*7f1e0*/  STL.64 [R1+0x620], R16 ;  /* 0x0006201001007387 */ /* 0x0003e80000100a00 */
        /* <DEDUP_REMOVED lines=58> */
[----:B------:R-:W-:Y:S04]  /*7f590*/  STL [R1+0x6dcc], R198 ;  /* 0x006dccc601007387 */ /* 0x000fe80000100800 */
[----:B------:R-:W-:Y:S01]  /*7f5a0*/  STL [R1+0x6dc8], R199 ;  /* 0x006dc8c701007387 */ /* 0x000fe20000100800 */
[----:B--2---:R-:W-:Y:S03]  /*7f5b0*/  HMMA.1688.F32.TF32 R4, R4, R248, R8 ;  /* 0x000000f80404723c */ /* 0x004fe60000081008 */
[----:B------:R-:W3:Y:S04]  /*7f5c0*/  LDL.LU.64 R10, [R1+0x7280] ;  /* 0x00728000010a7983 */ /* 0x000ee80000300a00 */
[----:B------:R-:W3:Y:S11]  /*7f5d0*/  LDL.LU.64 R8, [R1+0x7278] ;  /* 0x0072780001087983 */ /* 0x000ef60000300a00 */
[----:B------:R-:W-:Y:S06]  /*7f5e0*/  @!UPT UIADD3 URZ, URZ, URZ, URZ ;  /* 0x0000003f3f3ff290 */ /* 0x000fec000fffe03f */
[----:B------:R-:W-:Y:S01]  /*7f5f0*/  IMAD.MOV.U32 R246, RZ, RZ, R4 ;  /* 0x000000fffff67224 */ /* 0x000fe200078e0004 */
[----:B------:R-:W-:Y:S01]  /*7f600*/  MOV R247, R5 ;  /* 0x0000000500f77202 */ /* 0x000fe20000000f00 */
[----:B------:R-:W2:Y:S01]  /*7f610*/  LDL.LU R4, [R1+0x8a0] ;  /* 0x0008a00001047983 */ /* 0x000ea20000300800 */
[----:B------:R-:W-:Y:S02]  /*7f620*/  IMAD.MOV.U32 R222, RZ, RZ, R6 ;  /* 0x000000ffffde7224 */ /* 0x000fe400078e0006 */
[----:B------:R-:W-:Y:S01]  /*7f630*/  IMAD.MOV.U32 R223, RZ, RZ, R7 ;  /* 0x000000ffffdf7224 */ /* 0x000fe200078e0007 */
[----:B------:R-:W2:Y:S04]  /*7f640*/  LDL.LU R5, [R1+0x8a4] ;  /* 0x0008a40001057983 */ /* 0x000ea80000300800 */
[----:B------:R-:W2:Y:S04]  /*7f650*/  LDL.LU R6, [R1+0x8a8] ;  /* 0x0008a80001067983 */ /* 0x000ea80000300800 */
[----:B------:R-:W2:Y:S04]  /*7f660*/  LDL.LU R7, [R1+0x8ac] ;  /* 0x0008ac0001077983 */ /* 0x000ea80000300800 */
        /* <DEDUP_REMOVED lines=8> */
[C---:B------:R-:W-:Y:S08]  /*7f6f0*/  HMMA.1688.F32.TF32 R180, R8.reuse, R180, R184 ;  /* 0x000000b408b4723c */ /* 0x040ff000000810b8 */
[C---:B--2---:R-:W-:Y:S11]  /*7f700*/  HMMA.1688.F32.TF32 R4, R8.reuse, R240, R4 ;  /* 0x000000f00804723c */ /* 0x044ff60000081004 */
[----:B------:R-:W-:Y:S11]  /*7f710*/  @!UPT UIADD3 URZ, URZ, URZ, URZ ;  /* 0x0000003f3f3ff290 */ /* 0x000ff6000fffe03f */
[----:B------:R-:W-:Y:S01]  /*7f720*/  @!UPT UIADD3 URZ, URZ, URZ, URZ ;  /* 0x0000003f3f3ff290 */ /* 0x000fe2000fffe03f */
[----:B------:R-:W-:Y:S04]  /*7f730*/  STL.64 [R1+0xc20], R4 ;  /* 0x000c200401007387 */ /* 0x000fe80000100a00 */
[----:B------:R1:W-:Y:S02]  /*7f740*/  STL.64 [R1+0xc28], R6 ;  /* 0x000c280601007387 */ /* 0x0003e40000100a00 */
[C---:B-1----:R-:W-:Y:S02]  /*7f750*/  HMMA.1688.F32.TF32 R4, R8.reuse, R20, R164 ;  /* 0x000000140804723c */ /* 0x042fe400000810a4 */
        /* <DEDUP_REMOVED lines=17> */
[----:B------:R1:W-:Y:S02]  /*7f870*/  STL.64 [R1+0xbd8], R22 ;  /* 0x000bd81601007387 */ /* 0x0003e40000100a00 */
[C---:B------:R-:W-:Y:S08]  /*7f880*/  HMMA.1688.F32.TF32 R24, R8.reuse, R36, R172 ;  /* 0x000000240818723c */ /* 0x040ff000000810ac */
[C---:B-1----:R-:W-:Y:S07]  /*7f890*/  HMMA.1688.F32.TF32 R20, R8.reuse, R40, R68 ;  /* 0x000000280814723c */ /* 0x042fee0000081044 */
[----:B------:R-:W-:Y:S04]  /*7f8a0*/  STL.64 [R1+0xbc0], R4 ;  /* 0x000bc00401007387 */ /* 0x000fe80000100a00 */
[----:B------:R4:W-:Y:S02]  /*7f8b0*/  STL.64 [R1+0xbc8], R6 ;  /* 0x000bc80601007387 */ /* 0x0009e40000100a00 */
[C---:B----4-:R-:W-:Y:S02]  /*7f8c0*/  HMMA.1688.F32.TF32 R4, R8.reuse, R44, R64 ;  /* 0x0000002c0804723c */ /* 0x050fe40000081040 */
[----:B------:R-:W-:Y:S04]  /*7f8d0*/  STL.64 [R1+0xbb0], R24 ;  /* 0x000bb01801007387 */ /* 0x000fe80000100a00 */
[----:B------:R1:W-:Y:S04]  /*7f8e0*/  STL.64 [R1+0xbb8], R26 ;  /* 0x000bb81a01007387 */ /* 0x0003e80000100a00 */
[----:B------:R-:W-:Y:S04]  /*7f8f0*/  STL.64 [R1+0xba0], R20 ;  /* 0x000ba01401007387 */ /* 0x000fe80000100a00 */
[----:B------:R2:W-:Y:S01]  /*7f900*/  STL.64 [R1+0xba8], R22 ;  /* 0x000ba81601007387 */ /* 0x0005e20000100a00 */
[C---:B-1----:R-:W-:Y:S08]  /*7f910*/  HMMA.1688.F32.TF32 R24, R8.reuse, R48, R72 ;  /* 0x000000300818723c */ /* 0x042ff00000081048 */
[----:B------:R-:W-:Y:S01]  /*7f920*/  STL.64 [R1+0xb90], R4 ;  /* 0x000b900401007387 */ /* 0x000fe20000100a00 */
[C---:B--2---:R-:W-:Y:S03]  /*7f930*/  HMMA.1688.F32.TF32 R20, R8.reuse, R52, R16 ;  /* 0x000000340814723c */ /* 0x044fe60000081010 */
[----:B------:R1:W-:Y:S05]  /*7f940*/  STL.64 [R1+0xb98], R6 ;  /* 0x000b980601007387 */ /* 0x0003ea0000100a00 */
[C---:B-1----:R-:W-:Y:S06]  /*7f950*/  HMMA.1688.F32.TF32 R4, R8.reuse, R56, R12 ;  /* 0x000000380804723c */ /* 0x042fec000008100c */
[----:B------:R-:W-:Y:S04]  /*7f960*/  STL.64 [R1+0xb80], R24 ;  /* 0x000b801801007387 */ /* 0x000fe80000100a00 */
[----:B------:R-:W-:Y:S04]  /*7f970*/  STL.64 [R1+0xb88], R26 ;  /* 0x000b881a01007387 */ /* 0x000fe80000100a00 */
        /* <DEDUP_REMOVED lines=99> */
[----:B-1----:R-:W2:Y:S04]  /*7ffb0*/  LDL.LU R60, [R1+0x3b0] ;  /* 0x0003b000013c7983 */ /* 0x002ea80000300800 */
[----:B------:R-:W2:Y:S04]  /*7ffc0*/  LDL.LU R61, [R1+0x3b4] ;  /* 0x0003b400013d7983 */ /* 0x000ea80000300800 */
[----:B------:R-:W2:Y:S04]  /*7ffd0*/  LDL.LU R62, [R1+0x3b8] ;  /* 0x0003b800013e7983 */ /* 0x000ea80000300800 */
[----:B------:R-:W2:Y:S01]  /*7ffe0*/  LDL.LU R63, [R1+0x3bc] ;  /* 0x0003bc00013f7983 */ /* 0x000ea20000300800 */
[C---:B---3--:R-:W-:Y:S11]  /*7fff0*/  HMMA.1688.F32.TF32 R68, R8.reuse, R64, R68 ;  /* 0x000000400844723c */ /* 0x048ff60000081044 */
[----:B------:R-:W-:Y:S11]  /*80000*/  @!UPT UIADD3 URZ, URZ, URZ, URZ ;  /* 0x0000003f3f3ff290 */ /* 0x000ff6000fffe03f */
[----:B------:R-:W-:Y:S01]  /*80010*/  @!UPT UIADD3 URZ, URZ, URZ, URZ ;  /* 0x0000003f3f3ff290 */ /* 0x000fe2000fffe03f */
[----:B------:R-:W-:Y:S04]  /*80020*/  STL.64 [R1+0xb40], R68 ;  /* 0x000b404401007387 */ /* 0x000fe80000100a00 */
[----:B------:R1:W-:Y:S04]  /*80030*/  STL.64 [R1+0xb48], R70 ;  /* 0x000b484601007387 */ /* 0x0003e80000100a00 */
[----:B-1----:R-:W3:Y:S04]  /*80040*/  LDL.LU.64 R70, [R1+0x7260] ;  /* 0x0072600001467983 */ /* 0x002ee80000300a00 */
[----:B------:R-:W3:Y:S04]  /*80050*/  LDL.LU.64 R68, [R1+0x7258] ;  /* 0x0072580001447983 */ /* 0x000ee80000300a00 */
[----:B--2---:R-:W-:Y:S04]  /*80060*/  STL.64 [R1+0x7138], R66 ;  /* 0x0071384201007387 */ /* 0x004fe80000100a00 */
        /* <DEDUP_REMOVED lines=16> */
[----:B------:R1:W-:Y:S02]  /*80170*/  STL.64 [R1+0xb28], R66 ;  /* 0x000b284201007387 */ /* 0x0003e40000100a00 */
[C---:B-1----:R-:W-:Y:S08]  /*80180*/  HMMA.1688.F32.TF32 R64, R8.reuse, R76, R60 ;  /* 0x0000004c0840723c */ /* 0x042ff0000008103c */
[C---:B------:R-:W-:Y:S08]  /*80190*/  HMMA.1688.F32.TF32 R60, R8.reuse, R80, R56 ;  /* 0x00000050083c723c */ /* 0x040ff00000081038 */
        /* <DEDUP_REMOVED lines=15> */
[C---:B-1----:R-:W-:Y:S08]  /*80290*/  HMMA.1688.F32.TF32 R20, R8.reuse, R104, R240 ;  /* 0x000000680814723c */ /* 0x042ff000000810f0 */
[C---:B------:R-:W-:Y:S01]  /*802a0*/  HMMA.1688.F32.TF32 R4, R8.reuse, R108, R192 ;  /* 0x0000006c0804723c */ /* 0x040fe200000810c0 */
        /* <DEDUP_REMOVED lines=10> */
[C---:B-1----:R-:W-:Y:S07]  /*80350*/  HMMA.1688.F32.TF32 R4, R8.reuse, R120, R180 ;  /* 0x000000780804723c */ /* 0x042fee00000810b4 */
        /* <DEDUP_REMOVED lines=17> */
[----:B------:R1:W-:Y:S01]  /*80470*/  STL.64 [R1+0xe18], R22 ;  /* 0x000e181601007387 */ /* 0x0003e20000100a00 */
[C---:B----4-:R-:W-:Y:S08]  /*80480*/  HMMA.1688.F32.TF32 R24, R8.reuse, R140, R172 ;  /* 0x0000008c0818723c */ /* 0x050ff000000810ac */
[----:B------:R-:W-:Y:S01]  /*80490*/  STL.64 [R1+0xe00], R4 ;  /* 0x000e000401007387 */ /* 0x000fe20000100a00 */
[C---:B-1----:R-:W-:Y:S03]  /*804a0*/  HMMA.1688.F32.TF32 R20, R8.reuse, R144, R16 ;  /* 0x000000900814723c */ /* 0x042fe60000081010 */
        /* <DEDUP_REMOVED lines=154> */
[C---:B------:R-:W-:Y:S08]  /*80e50*/  HMMA.1688.F32.TF32 R60, R8.reuse, R196, R60 ;  /* 0x000000c4083c723c */ /* 0x040ff0000008103c */
[C---:B------:R-:W-:Y:S08]  /*80e60*/  HMMA.1688.F32.TF32 R56, R8.reuse, R200, R56 ;  /* 0x000000c80838723c */ /* 0x040ff00000081038 */
[C---:B------:R-:W-:Y:S08]  /*80e70*/  HMMA.1688.F32.TF32 R24, R8.reuse, R204, R24 ;  /* 0x000000cc0818723c */ /* 0x040ff00000081018 */
[C---:B------:R-:W-:Y:S08]  /*80e80*/  HMMA.1688.F32.TF32 R20, R8.reuse, R208, R20 ;  /* 0x000000d00814723c */ /* 0x040ff00000081014 */
[C---:B------:R-:W-:Y:S08]  /*80e90*/  HMMA.1688.F32.TF32 R4, R8.reuse, R220, R4 ;  /* 0x000000dc0804723c */ /* 0x040ff00000081004 */
[C---:B------:R-:W-:Y:S08]  /*80ea0*/  HMMA.1688.F32.TF32 R16, R8.reuse, R228, R16 ;  /* 0x000000e40810723c */ /* 0x040ff00000081010 */
[C---:B--2---:R-:W-:Y:S01]  /*80eb0*/  HMMA.1688.F32.TF32 R120, R8.reuse, R188, R120 ;  /* 0x000000bc0878723c */ /* 0x044fe20000081078 */
[----:B------:R-:W-:Y:S04]  /*80ec0*/  STL.64 [R1+0x7118], R190 ;  /* 0x007118be01007387 */ /* 0x000fe80000100a00 */
[----:B------:R-:W-:Y:S11]  /*80ed0*/  STL.64 [R1+0x7110], R188 ;  /* 0x007110bc01007387 */ /* 0x000ff60000100a00 */
[----:B------:R-:W-:Y:S07]  /*80ee0*/  @!UPT UIADD3 URZ, URZ, URZ, URZ ;  /* 0x0000003f3f3ff290 */ /* 0x000fee000fffe03f */
        /* <DEDUP_REMOVED lines=19> */
[----:B------:R2:W-:Y:S01]  /*81020*/  STL.64 [R1+0xce8], R22 ;  /* 0x000ce81601007387 */ /* 0x0005e20000100a00 */
[C---:B-1----:R-:W-:Y:S08]  /*81030*/  HMMA.1688.F32.TF32 R24, R8.reuse, R216, R248 ;  /* 0x000000d80818723c */ /* 0x042ff000000810f8 */
[C---:B--2---:R-:W-:Y:S11]  /*81040*/  HMMA.1688.F32.TF32 R20, R8.reuse, R212, R244 ;  /* 0x000000d40814723c */ /* 0x044ff600000810f4 */
[----:B------:R-:W-:Y:S11]  /*81050*/  @!UPT UIADD3 URZ, URZ, URZ, URZ ;  /* 0x0000003f3f3ff290 */ /* 0x000ff6000fffe03f */
[----:B------:R-:W-:Y:S01]  /*81060*/  @!UPT UIADD3 URZ, URZ, URZ, URZ ;  /* 0x0000003f3f3ff290 */ /* 0x000fe2000fffe03f */
        /* <DEDUP_REMOVED lines=47> */
[----:B------:R-:W3:Y:S04]  /*81360*/  LDL.LU.64 R24, [R1+0x20] ;  /* 0x0000200001187983 */ /* 0x000ee80000300a00 */
[----:B------:R-:W3:Y:S04]  /*81370*/  LDL.LU.64 R20, [R1+0x10] ;  /* 0x0000100001147983 */ /* 0x000ee80000300a00 */
[----:B------:R-:W3:Y:S04]  /*81380*/  LDL.LU R16, [R1+0x18c0] ;  /* 0x0018c00001107983 */ /* 0x000ee80000300800 */
[----:B------:R-:W3:Y:S04]  /*81390*/  LDL.LU R17, [R1+0x18c4] ;  /* 0x0018c40001117983 */ /* 0x000ee80000300800 */
[----:B------:R-:W3:Y:S04]  /*813a0*/  LDL.LU R18, [R1+0x18c8] ;  /* 0x0018c80001127983 */ /* 0x000ee80000300800 */
[----:B------:R-:W3:Y:S04]  /*813b0*/  LDL.LU R19, [R1+0x18cc] ;  /* 0x0018cc0001137983 */ /* 0x000ee80000300800 */
[----:B------:R-:W3:Y:S04]  /*813c0*/  LDL.LU.64 R208, [R1] ;  /* 0x0000000001d07983 */ /* 0x000ee80000300a00 */
        /* <DEDUP_REMOVED lines=36> */
[----:B------:R-:W-:Y:S04]  /*81610*/  STL.64 [R1+0xc50], R248 ;  /* 0x000c50f801007387 */ /* 0x000fe80000100a00 */
[----:B------:R1:W-:Y:S04]  /*81620*/  STL.64 [R1+0xc58], R250 ;  /* 0x000c58fa01007387 */ /* 0x0003e80000100a00 */
[----:B-1----:R-:W2:Y:S04]  /*81630*/  LDL.LU.64 R250, [R1+0x7198] ;  /* 0x0071980001fa7983 */ /* 0x002ea80000300a00 */
[----:B------:R-:W3:Y:S02]  /*81640*/  LDL.LU.64 R248, [R1+0x7190] ;  /* 0x0071900001f87983 */ /* 0x000ee40000300a00 */
[----:B---3--:R-:W-:Y:S02]  /*81650*/  HMMA.1688.F32.TF32 R8, R8, R248, R12 ;  /* 0x000000f80808723c */ /* 0x008fe4000008100c */
[----:B------:R-:W3:Y:S04]  /*81660*/  LDL.LU.64 R14, [R1+0x7188] ;  /* 0x00718800010e7983 */ /* 0x000ee80000300a00 */
[----:B------:R-:W3:Y:S11]  /*81670*/  LDL.LU.64 R12, [R1+0x7180] ;  /* 0x00718000010c7983 */ /* 0x000ef60000300a00 */
[----:B------:R-:W-:Y:S06]  /*81680*/  @!UPT UIADD3 URZ, URZ, URZ, URZ ;  /* 0x0000003f3f3ff290 */ /* 0x000fec000fffe03f */
[----:B------:R1:W-:Y:S04]  /*81690*/  STL.64 [R1+0xa40], R8 ;  /* 0x000a400801007387 */ /* 0x0003e80000100a00 */
[----:B------:R2:W-:Y:S04]  /*816a0*/  STL.64 [R1+0xa48], R10 ;  /* 0x000a480a01007387 */ /* 0x0005e80000100a00 */
[----:B-1----:R-:W4:Y:S04]  /*816b0*/  LDL.LU R8, [R1+0x18d0] ;  /* 0x0018d00001087983 */ /* 0x002f280000300800 */
[----:B------:R-:W4:Y:S04]  /*816c0*/  LDL.LU R9, [R1+0x18d4] ;  /* 0x0018d40001097983 */ /* 0x000f280000300800 */
[----:B--2---:R-:W4:Y:S04]  /*816d0*/  LDL.LU R10, [R1+0x18d8] ;  /* 0x0018d800010a7983 */ /* 0x004f280000300800 */
[----:B------:R-:W4:Y:S01]  /*816e0*/  LDL.LU R11, [R1+0x18dc] ;  /* 0x0018dc00010b7983 */ /* 0x000f220000300800 */
[----:B------:R-:W-:Y:S01]  /*816f0*/  IMAD.MOV.U32 R3, RZ, RZ, R25 ;  /* 0x000000ffff037224 */ /* 0x000fe200078e0019 */
[----:B---3--:R-:W-:Y:S11]  /*81700*/  HMMA.1688.F32.TF32 R4, R12, R24, R4 ;  /* 0x000000180c04723c */ /* 0x008ff60000081004 */
[----:B------:R-:W-:Y:S11]  /*81710*/  @!UPT UIADD3 URZ, URZ, URZ, URZ ;  /* 0x0000003f3f3ff290 */ /* 0x000ff6000fffe03f */
[----:B------:R-:W-:Y:S01]  /*81720*/  @!UPT UIADD3 URZ, URZ, URZ, URZ ;  /* 0x0000003f3f3ff290 */ /* 0x000fe2000fffe03f */
[----:B------:R1:W-:Y:S04]  /*81730*/  STL.64 [R1+0x240], R4 ;  /* 0x0002400401007387 */ /* 0x0003e80000100a00 */
[----:B------:R2:W-:Y:S04]  /*81740*/  STL.64 [R1+0x248], R6 ;  /* 0x0002480601007387 */ /* 0x0005e80000100a00 */
[----:B------:R-:W3:Y:S01]  /*81750*/  LDL.LU.64 R26, [R1+0x7178] ;  /* 0x00717800011a7983 */ /* 0x000ee20000300a00 */
[----:B-1----:R-:W-:-:S03]  /*81760*/  MOV R4, R24 ;  /* 0x0000001800047202 */ /* 0x002fc60000000f00 */
[----:B------:R-:W3:Y:S01]  /*81770*/  LDL.LU.64 R24, [R1+0x7170] ;  /* 0x0071700001187983 */ /* 0x000ee20000300a00 */
[----:B------:R-:W-:Y:S01]  /*81780*/  MOV R5, R21 ;  /* 0x0000001500057202 */ /* 0x000fe20000000f00 */
[----:B--2---:R-:W-:Y:S02]  /*81790*/  IMAD.MOV.U32 R6, RZ, RZ, R20 ;  /* 0x000000ffff067224 */ /* 0x004fe400078e0014 */
[----:B------:R-:W2:Y:S01]  /*817a0*/  LDL.LU.64 R22, [R1+0x7168] ;  /* 0x0071680001167983 */ /* 0x000ea20000300a00 */
[C---:B----4-:R-:W-:Y:S03]  /*817b0*/  HMMA.1688.F32.TF32 R8, R12.reuse, R20, R8 ;  /* 0x000000140c08723c */ /* 0x050fe60000081008 */
[----:B------:R-:W4:Y:S11]  /*817c0*/  LDL.LU.64 R20, [R1+0x7160] ;  /* 0x0071600001147983 */ /* 0x000f360000300a00 */
[----:B------:R-:W-:Y:S09]  /*817d0*/  @!UPT UIADD3 URZ, URZ, URZ, URZ ;  /* 0x0000003f3f3ff290 */ /* 0x000ff2000fffe03f */
[----:B------:R1:W-:Y:S01]  /*817e0*/  STL.64 [R1+0x230], R8 ;  /* 0x0002300801007387 */ /* 0x0003e20000100a00 */
[----:B------:R-:W-:Y:S02]  /*817f0*/  IMAD.MOV.U32 R223, RZ, RZ, R10 ;  /* 0x000000ffffdf7224 */ /* 0x000fe400078e000a */
[----:B------:R-:W-:Y:S02]  /*81800*/  IMAD.MOV.U32 R222, RZ, RZ, R11 ;  /* 0x000000ffffde7224 */ /* 0x000fe400078e000b */
[C---:B-1----:R-:W-:Y:S11]  /*81810*/  HMMA.1688.F32.TF32 R8, R12.reuse, R208, R16 ;  /* 0x000000d00c08723c */ /* 0x042ff60000081010 */
[----:B------:R-:W-:Y:S11]  /*81820*/  @!UPT UIADD3 URZ, URZ, URZ, URZ ;  /* 0x0000003f3f3ff290 */ /* 0x000ff6000fffe03f */
[----:B------:R-:W-:Y:S01]  /*81830*/  @!UPT UIADD3 URZ, URZ, URZ, URZ ;  /* 0x0000003f3f3ff290 */ /* 0x000fe2000fffe03f */
[----:B------:R-:W-:Y:S04]  /*81840*/  STL.64 [R1+0x220], R8 ;  /* 0x0002200801007387 */ /* 0x000fe80000100a00 */
[----:B------:R4:W-:Y:S01]  /*81850*/  STL.64 [R1+0x228], R10 ;  /* 0x0002280a01007387 */ /* 0x0009e20000100a00 */
[C---:B------:R-:W-:Y:S08]  /*81860*/  HMMA.1688.F32.TF32 R188, R12.reuse, R32, R188 ;  /* 0x000000200cbc723c */ /* 0x040ff000000810bc */
[C---:B------:R-:W-:Y:S08]  /*81870*/  HMMA.1688.F32.TF32 R120, R12.reuse, R36, R120 ;  /* 0x000000240c78723c */ /* 0x040ff00000081078 */
[C---:B----4-:R-:W-:Y:S08]  /*81880*/  HMMA.1688.F32.TF32 R8, R12.reuse, R20, R204 ;  /* 0x000000140c08723c */ /* 0x050ff000000810cc */
[C---:B---3--:R-:W-:Y:S11]  /*81890*/  HMMA.1688.F32.TF32 R200, R12.reuse, R24, R200 ;  /* 0x000000180cc8723c */ /* 0x048ff600000810c8 */
[----:B------:R-:W-:Y:S05]  /*818a0*/  @!UPT UIADD3 URZ, URZ, URZ, URZ ;  /* 0x0000003f3f3ff290 */ /* 0x000fea000fffe03f */
[----:B------:R-:W-:Y:S01]  /*818b0*/  IMAD.MOV.U32 R198, RZ, RZ, R8 ;  /* 0x000000ffffc67224 */ /* 0x000fe200078e0008 */
[----:B------:R-:W-:Y:S01]  /*818c0*/  MOV R199, R9 ;  /* 0x0000000900c77202 */ /* 0x000fe20000000f00 */
[----:B------:R-:W-:Y:S02]  /*818d0*/  IMAD.MOV.U32 R247, RZ, RZ, R10 ;  /* 0x000000fffff77224 */ /* 0x000fe400078e000a */
[----:B------:R-:W-:Y:S02]  /*818e0*/  IMAD.MOV.U32 R246, RZ, RZ, R11 ;  /* 0x000000fffff67224 */ /* 0x000fe400078e000b */
[C---:B------:R-:W-:Y:S01]  /*818f0*/  HMMA.1688.F32.TF32 R8, R12.reuse, R28, R192 ;  /* 0x0000001c0c08723c */ /* 0x040fe200000810c0 */
[----:B------:R-:W-:Y:S04]  /*81900*/  STL.64 [R1+0x200], R200 ;  /* 0x000200c801007387 */ /* 0x000fe80000100a00 */
[----:B------:R-:W-:Y:S11]  /*81910*/  STL.64 [R1+0x208], R202 ;  /* 0x000208ca01007387 */ /* 0x000ff60000100a00 */
[----:B------:R-:W-:Y:S07]  /*81920*/  @!UPT UIADD3 URZ, URZ, URZ, URZ ;  /* 0x0000003f3f3ff290 */ /* 0x000fee000fffe03f */
        /* <DEDUP_REMOVED lines=17> */
[----:B------:R-:W3:Y:S01]  /*81a40*/  LDL.LU R120, [R1+0x1740] ;  /* 0x0017400001787983 */ /* 0x000ee20000300800 */
[----:B-1----:R-:W-:Y:S11]  /*81a50*/  HMMA.1688.F32.TF32 R8, R12, R48, R56 ;  /* 0x000000300c08723c */ /* 0x002ff60000081038 */
[----:B------:R-:W-:Y:S11]  /*81a60*/  @!UPT UIADD3 URZ, URZ, URZ, URZ ;  /* 0x0000003f3f3ff290 */ /* 0x000ff6000fffe03f */
[----:B------:R-:W-:Y:S01]  /*81a70*/  @!UPT UIADD3 URZ, URZ, URZ, URZ ;  /* 0x0000003f3f3ff290 */ /* 0x000fe2000fffe03f */
[----:B------:R1:W-:Y:S04]  /*81a80*/  STL.64 [R1+0x1a0], R8 ;  /* 0x0001a00801007387 */ /* 0x0003e80000100a00 */
[----:B------:R4:W-:Y:S04]  /*81a90*/  STL.64 [R1+0x1a8], R10 ;  /* 0x0001a80a01007387 */ /* 0x0009e80000100a00 */
        /* <DEDUP_REMOVED lines=49> */
[----:B------:R-:W-:Y:S04]  /*81db0*/  STL.64 [R1+0x7098], R50 ;  /* 0x0070983201007387 */ /* 0x000fe80000100a00 */
[----:B------:R1:W-:Y:S04]  /*81dc0*/  STL.64 [R1+0x7090], R48 ;  /* 0x0070903001007387 */ /* 0x0003e80000100a00 */
[----:B-1----:R-:W2:Y:S04]  /*81dd0*/  LDL.LU R48, [R1+0x17d0] ;  /* 0x0017d00001307983 */ /* 0x002ea80000300800 */
[----:B------:R-:W2:Y:S04]  /*81de0*/  LDL.LU R49, [R1+0x17d4] ;  /* 0x0017d40001317983 */ /* 0x000ea80000300800 */
[----:B------:R-:W2:Y:S04]  /*81df0*/  LDL.LU R50, [R1+0x17d8] ;  /* 0x0017d80001327983 */ /* 0x000ea80000300800 */
[----:B------:R-:W2:Y:S01]  /*81e00*/  LDL.LU R51, [R1+0x17dc] ;  /* 0x0017dc0001337983 */ /* 0x000ea20000300800 */
        /* <DEDUP_REMOVED lines=19> */
[----:B------:R-:W2:Y:S04]  /*81f40*/  LDL.LU.64 R60, [R1+0x7140] ;  /* 0x00714000013c7983 */ /* 0x000ea80000300a00 */
[----:B----4-:R-:W-:Y:S04]  /*81f50*/  STL.64 [R1+0x7078], R58 ;  /* 0x0070783a01007387 */ /* 0x010fe80000100a00 */
        /* <DEDUP_REMOVED lines=14> */
[----:B-1----:R-:W2:Y:S04]  /*82040*/  LDL.LU R60, [R1+0x1800] ;  /* 0x00180000013c7983 */ /* 0x002ea80000300800 */
[----:B------:R-:W2:Y:S04]  /*82050*/  LDL.LU R61, [R1+0x1804] ;  /* 0x00180400013d7983 */ /* 0x000ea80000300800 */
[----:B------:R-:W2:Y:S04]  /*82060*/  LDL.LU R62, [R1+0x1808] ;  /* 0x00180800013e7983 */ /* 0x000ea80000300800 */
[----:B------:R-:W2:Y:S01]  /*82070*/  LDL.LU R63, [R1+0x180c] ;  /* 0x00180c00013f7983 */ /* 0x000ea20000300800 */
[C---:B----4-:R-:W-:Y:S08]  /*82080*/  HMMA.1688.F32.TF32 R56, R12.reuse, R68, R56 ;  /* 0x000000440c38723c */ /* 0x050ff00000081038 */
[C---:B---3--:R-:W-:Y:S08]  /*82090*/  HMMA.1688.F32.TF32 R52, R12.reuse, R72, R52 ;  /* 0x000000480c34723c */ /* 0x048ff00000081034 */
[C---:B------:R-:W-:Y:S08]  /*820a0*/  HMMA.1688.F32.TF32 R48, R12.reuse, R76, R48 ;  /* 0x0000004c0c30723c */ /* 0x040ff00000081030 */
[C---:B------:R-:W-:Y:S08]  /*820b0*/  HMMA.1688.F32.TF32 R44, R12.reuse, R80, R44 ;  /* 0x000000500c2c723c */ /* 0x040ff0000008102c */
[C---:B------:R-:W-:Y:S08]  /*820c0*/  HMMA.1688.F32.TF32 R40, R12.reuse, R84, R40 ;  /* 0x000000540c28723c */ /* 0x040ff00000081028 */
[C---:B------:R-:W-:Y:S01]  /*820d0*/  HMMA.1688.F32.TF32 R8, R12.reuse, R88, R8 ;  /* 0x000000580c08723c */ /* 0x040fe20000081008 */
[----:B--2---:R-:W-:Y:S04]  /*820e0*/  STL.64 [R1+0x7058], R66 ;  /* 0x0070584201007387 */ /* 0x004fe80000100a00 */
[----:B------:R-:W-:Y:S03]  /*820f0*/  STL.64 [R1+0x7050], R64 ;  /* 0x0070504001007387 */ /* 0x000fe60000100a00 */
[C---:B------:R-:W-:Y:S11]  /*82100*/  HMMA.1688.F32.TF32 R60, R12.reuse, R64, R60 ;  /* 0x000000400c3c723c */ /* 0x040ff6000008103c */
        /* <DEDUP_REMOVED lines=34> */
[----:B------:R1:W-:Y:S04]  /*82330*/  STL.64 [R1+0xc0], R44 ;  /* 0x0000c02c01007387 */ /* 0x0003e80000100a00 */
[----:B------:R2:W-:Y:S04]  /*82340*/  STL.64 [R1+0xc8], R46 ;  /* 0x0000c82e01007387 */ /* 0x0005e80000100a00 */
[----:B------:R-:W3:Y:S04]  /*82350*/  LDL.LU R204, [R1+0x1650] ;  /* 0x0016500001cc7983 */ /* 0x000ee80000300800 */
[----:B------:R4:W-:Y:S04]  /*82360*/  STL.64 [R1+0xb0], R40 ;  /* 0x0000b02801007387 */ /* 0x0009e80000100a00 */
[----:B------:R1:W-:Y:S04]  /*82370*/  STL.64 [R1+0xb8], R42 ;  /* 0x0000b82a01007387 */ /* 0x0003e80000100a00 */
[----:B------:R1:W-:Y:S04]  /*82380*/  STL.64 [R1+0xa0], R8 ;  /* 0x0000a00801007387 */ /* 0x0003e80000100a00 */
[----:B------:R1:W-:Y:S04]  /*82390*/  STL.64 [R1+0xa8], R10 ;  /* 0x0000a80a01007387 */ /* 0x0003e80000100a00 */
[----:B------:R-:W3:Y:S04]  /*823a0*/  LDL.LU R205, [R1+0x1654] ;  /* 0x0016540001cd7983 */ /* 0x000ee80000300800 */
[----:B------:R-:W3:Y:S04]  /*823b0*/  LDL.LU R206, [R1+0x1658] ;  /* 0x0016580001ce7983 */ /* 0x000ee80000300800 */
[----:B------:R-:W3:Y:S04]  /*823c0*/  LDL.LU R207, [R1+0x165c] ;  /* 0x00165c0001cf7983 */ /* 0x000ee80000300800 */
[----:B-1----:R-:W3:Y:S04]  /*823d0*/  LDL.LU R44, [R1+0x1690] ;  /* 0x00169000012c7983 */ /* 0x002ee80000300800 */
        /* <DEDUP_REMOVED lines=77> */
[C---:B------:R-:W-:Y:S08]  /*828b0*/  HMMA.1688.F32.TF32 R44, R12.reuse, R152, R44 ;  /* 0x000000980c2c723c */ /* 0x040ff0000008102c */
[C---:B----4-:R-:W-:Y:S08]  /*828c0*/  HMMA.1688.F32.TF32 R40, R12.reuse, R156, R40 ;  /* 0x0000009c0c28723c */ /* 0x050ff00000081028 */
        /* <DEDUP_REMOVED lines=51> */
[----:B-1----:R-:W-:Y:S02]  /*82c00*/  HMMA.1688.F32.TF32 R8, R12, R176, R192 ;  /* 0x000000b00c08723c */ /* 0x002fe400000810c0 */
[----:B------:R-:W-:Y:S04]  /*82c10*/  STL.64 [R1+0x6fb0], R178 ;  /* 0x006fb0b201007387 */ /* 0x000fe80000100a00 */
[----:B------:R-:W-:Y:S11]  /*82c20*/  STL.64 [R1+0x6fa8], R176 ;  /* 0x006fa8b001007387 */ /* 0x000ff60000100a00 */
[----:B------:R-:W-:Y:S06]  /*82c30*/  @!UPT UIADD3 URZ, URZ, URZ, URZ ;  /* 0x0000003f3f3ff290 */ /* 0x000fec000fffe03f */
        /* <DEDUP_REMOVED lines=122> */
[----:B------:R-:W2:Y:S01]  /*833e0*/  LDL.LU.64 R192, [R1+0x7100] ;  /* 0x0071000001c07983 */ /* 0x000ea20000300a00 */
[C---:B------:R-:W-:Y:S08]  /*833f0*/  HMMA.1688.F32.TF32 R200, R12.reuse, R196, R200 ;  /* 0x000000c40cc8723c */ /* 0x040ff000000810c8 */
        /* <DEDUP_REMOVED lines=59> */
[C---:B--2---:R-:W-:Y:S08]  /*837b0*/  HMMA.1688.F32.TF32 R12, R16.reuse, R64, R68 ;  /* 0x00000040100c723c */ /* 0x044ff00000081044 */
[C---:B------:R-:W-:Y:S08]  /*837c0*/  HMMA.1688.F32.TF32 R56, R16.reuse, R56, R60 ;  /* 0x000000381038723c */ /* 0x040ff0000008103c */
[C---:B----4-:R-:W-:Y:S07]  /*837d0*/  HMMA.1688.F32.TF32 R48, R16.reuse, R48, R52 ;  /* 0x000000301030723c */ /* 0x050fee0000081034 */
[----:B------:R-:W-:Y:S04]  /*837e0*/  STL.64 [R1+0xa30], R12 ;  /* 0x000a300c01007387 */ /* 0x000fe80000100a00 */
[----:B------:R1:W-:Y:S02]  /*837f0*/  STL.64 [R1+0xa38], R14 ;  /* 0x000a380e01007387 */ /* 0x0003e40000100a00 */
[C---:B-1----:R-:W-:Y:S02]  /*83800*/  HMMA.1688.F32.TF32 R12, R16.reuse, R20, R44 ;  /* 0x00000014100c723c */ /* 0x042fe4000008102c */
[----:B------:R-:W-:Y:S04]  /*83810*/  STL.64 [R1+0xa20], R56 ;  /* 0x000a203801007387 */ /* 0x000fe80000100a00 */
[----:B------:R-:W-:Y:S04]  /*83820*/  STL.64 [R1+0xa28], R58 ;  /* 0x000a283a01007387 */ /* 0x000fe80000100a00 */
[----:B------:R-:W-:Y:S01]  /*83830*/  STL.64 [R1+0xa10], R48 ;  /* 0x000a103001007387 */ /* 0x000fe20000100a00 */
[C---:B------:R-:W-:Y:S03]  /*83840*/  HMMA.1688.F32.TF32 R40, R16.reuse, R24, R40 ;  /* 0x000000181028723c */ /* 0x040fe60000081028 */
[----:B------:R-:W-:Y:S04]  /*83850*/  STL.64 [R1+0xa18], R50 ;  /* 0x000a183201007387 */ /* 0x000fe80000100a00 */
[----:B------:R-:W2:Y:S05]  /*83860*/  LDL R21, [R1+0x1934] ;  /* 0x0019340001157983 */ /* 0x000eaa0000100800 */
[----:B------:R-:W-:Y:S04]  /*83870*/  STL.64 [R1+0xa00], R12 ;  /* 0x000a000c01007387 */ /* 0x000fe80000100a00 */
[----:B------:R1:W-:Y:S02]  /*83880*/  STL.64 [R1+0xa08], R14 ;  /* 0x000a080e01007387 */ /* 0x0003e40000100a00 */
[C---:B-1----:R-:W-:Y:S08]  /*83890*/  HMMA.1688.F32.TF32 R12, R16.reuse, R28, R8 ;  /* 0x0000001c100c723c */ /* 0x042ff00000081008 */
[C---:B------:R-:W-:Y:S01]  /*838a0*/  HMMA.1688.F32.TF32 R8, R16.reuse, R32, R4 ;  /* 0x000000201008723c */ /* 0x040fe20000081004 */
[----:B------:R-:W-:Y:S04]  /*838b0*/  STL.64 [R1+0x9f0], R40 ;  /* 0x0009f02801007387 */ /* 0x000fe80000100a00 */
[----:B------:R-:W-:Y:S04]  /*838c0*/  STL.64 [R1+0x9f8], R42 ;  /* 0x0009f82a01007387 */ /* 0x000fe80000100a00 */
[----:B------:R-:W4:Y:S06]  /*838d0*/  LDL.LU R4, [R1+0x1040] ;  /* 0x0010400001047983 */ /* 0x000f2c0000300800 */
[----:B------:R1:W-:Y:S04]  /*838e0*/  STL.64 [R1+0x9e0], R12 ;  /* 0x0009e00c01007387 */ /* 0x0003e80000100a00 */
[----:B------:R1:W-:Y:S04]  /*838f0*/  STL.64 [R1+0x9e8], R14 ;  /* 0x0009e80e01007387 */ /* 0x0003e80000100a00 */
[----:B------:R1:W-:Y:S04]  /*83900*/  STL.64 [R1+0x9d0], R8 ;  /* 0x0009d00801007387 */ /* 0x0003e80000100a00 */
[----:B------:R1:W-:Y:S04]  /*83910*/  STL.64 [R1+0x9d8], R10 ;  /* 0x0009d80a01007387 */ /* 0x0003e80000100a00 */
        /* <DEDUP_REMOVED lines=88> */
[----:B------:R-:W3:Y:S04]  /*83ea0*/  LDL.LU R32, [R1+0x1160] ;  /* 0x0011600001207983 */ /* 0x000ee80000300800 */
[----:B------:R-:W3:Y:S04]  /*83eb0*/  LDL.LU R33, [R1+0x1164] ;  /* 0x0011640001217983 */ /* 0x000ee80000300800 */
[----:B-1----:R-:W3:Y:S04]  /*83ec0*/  LDL.LU R34, [R1+0x1168] ;  /* 0x0011680001227983 */ /* 0x002ee80000300800 */
[----:B------:R-:W3:Y:S01]  /*83ed0*/  LDL.LU R35, [R1+0x116c] ;  /* 0x00116c0001237983 */ /* 0x000ee20000300800 */
[C---:B--2---:R-:W-:Y:S11]  /*83ee0*/  HMMA.1688.F32.TF32 R40, R16.reuse, R36, R40 ;  /* 0x000000241028723c */ /* 0x044ff60000081028 */
[----:B------:R-:W-:Y:S11]  /*83ef0*/  @!UPT UIADD3 URZ, URZ, URZ, URZ ;  /* 0x0000003f3f3ff290 */ /* 0x000ff6000fffe03f */
[----:B------:R-:W-:Y:S01]  /*83f00*/  @!UPT UIADD3 URZ, URZ, URZ, URZ ;  /* 0x0000003f3f3ff290 */ /* 0x000fe2000fffe03f */
[----:B------:R-:W-:Y:S04]  /*83f10*/  STL.64 [R1+0x9c0], R40 ;  /* 0x0009c02801007387 */ /* 0x000fe80000100a00 */
[----:B------:R1:W-:Y:S04]  /*83f20*/  STL.64 [R1+0x9c8], R42 ;  /* 0x0009c82a01007387 */ /* 0x0003e80000100a00 */
[----:B-1----:R-:W2:Y:S04]  /*83f30*/  LDL.LU.64 R42, [R1+0x70b8] ;  /* 0x0070b800012a7983 */ /* 0x002ea80000300a00 */
[----:B------:R-:W3:Y:S02]  /*83f40*/  LDL.LU.64 R40, [R1+0x70b0] ;  /* 0x0070b00001287983 */ /* 0x000ee40000300a00 */
[C---:B---3--:R-:W-:Y:S11]  /*83f50*/  HMMA.1688.F32.TF32 R44, R16.reuse, R40, R44 ;  /* 0x00000028102c723c */ /* 0x048ff6000008102c */
[----:B------:R-:W-:Y:S11]  /*83f60*/  @!UPT UIADD3 URZ, URZ, URZ, URZ ;  /* 0x0000003f3f3ff290 */ /* 0x000ff6000fffe03f */
[----:B------:R-:W-:Y:S01]  /*83f70*/  @!UPT UIADD3 URZ, URZ, URZ, URZ ;  /* 0x0000003f3f3ff290 */ /* 0x000fe2000fffe03f */
[----:B------:R-:W-:Y:S04]  /*83f80*/  STL.64 [R1+0x9b0], R44 ;  /* 0x0009b02c01007387 */ /* 0x000fe80000100a00 */
[----:B------:R1:W-:Y:S04]  /*83f90*/  STL.64 [R1+0x9b8], R46 ;  /* 0x0009b82e01007387 */ /* 0x0003e80000100a00 */
[----:B-1----:R-:W3:Y:S04]  /*83fa0*/  LDL.LU.64 R46, [R1+0x70a8] ;  /* 0x0070a800012e7983 */ /* 0x002ee80000300a00 */
[----:B------:R-:W3:Y:S04]  /*83fb0*/  LDL.LU.64 R44, [R1+0x70a0] ;  /* 0x0070a000012c7983 */ /* 0x000ee80000300a00 */
[----:B--2---:R1:W-:Y:S04]  /*83fc0*/  STL.64 [R1+0x6f58], R42 ;  /* 0x006f582a01007387 */ /* 0x0043e80000100a00 */
[----:B------:R-:W2:Y:S04]  /*83fd0*/  LDL.LU R40, [R1+0x1170] ;  /* 0x0011700001287983 */ /* 0x000ea80000300800 */
[----:B------:R-:W2:Y:S04]  /*83fe0*/  LDL.LU R41, [R1+0x1174] ;  /* 0x0011740001297983 */ /* 0x000ea80000300800 */
[----:B-1----:R-:W2:Y:S04]  /*83ff0*/  LDL.LU R42, [R1+0x1178] ;  /* 0x00117800012a7983 */ /* 0x002ea80000300800 */
[----:B------:R-:W2:Y:S01]  /*84000*/  LDL.LU R43, [R1+0x117c] ;  /* 0x00117c00012b7983 */ /* 0x000ea20000300800 */
[C---:B---3--:R-:W-:Y:S11]  /*84010*/  HMMA.1688.F32.TF32 R48, R16.reuse, R44, R48 ;  /* 0x0000002c1030723c */ /* 0x048ff60000081030 */
[----:B------:R-:W-:Y:S11]  /*84020*/  @!UPT UIADD3 URZ, URZ, URZ, URZ ;  /* 0x0000003f3f3ff290 */ /* 0x000ff6000fffe03f */
[----:B------:R-:W-:Y:S01]  /*84030*/  @!UPT UIADD3 URZ, URZ, URZ, URZ ;  /* 0x0000003f3f3ff290 */ /* 0x000fe2000fffe03f */
[----:B------:R-:W-:Y:S04]  /*84040*/  STL.64 [R1+0x9a0], R48 ;  /* 0x0009a03001007387 */ /* 0x000fe80000100a00 */
[----:B------:R1:W-:Y:S04]  /*84050*/  STL.64 [R1+0x9a8], R50 ;  /* 0x0009a83201007387 */ /* 0x0003e80000100a00 */
[----:B-1----:R-:W3:Y:S04]  /*84060*/  LDL.LU.64 R50, [R1+0x7098] ;  /* 0x0070980001327983 */ /* 0x002ee80000300a00 */
[----:B------:R-:W2:Y:S04]  /*84070*/  LDL.LU.64 R48, [R1+0x7090] ;  /* 0x0070900001307983 */ /* 0x000ea80000300a00 */
        /* <DEDUP_REMOVED lines=12> */
[----:B---3--:R1:W-:Y:S04]  /*84140*/  STL.64 [R1+0x6f68], R50 ;  /* 0x006f683201007387 */ /* 0x0083e80000100a00 */
        /* <DEDUP_REMOVED lines=96> */
[----:B------:R-:W-:Y:S04]  /*84750*/  STL.64 [R1+0x850], R32 ;  /* 0x0008502001007387 */ /* 0x000fe80000100a00 */
[----:B------:R-:W-:Y:S04]  /*84760*/  STL.64 [R1+0x858], R34 ;  /* 0x0008582201007387 */ /* 0x000fe80000100a00 */
[----:B------:R-:W-:Y:S04]  /*84770*/  STL.64 [R1+0x840], R12 ;  /* 0x0008400c01007387 */ /* 0x000fe80000100a00 */
[----:B------:R-:W-:Y:S04]  /*84780*/  STL.64 [R1+0x848], R14 ;  /* 0x0008480e01007387 */ /* 0x000fe80000100a00 */
        /* <DEDUP_REMOVED lines=72> */
[C---:B--2---:R-:W-:Y:S08]  /*84c10*/  HMMA.1688.F32.TF32 R4, R16.reuse, R144, R4 ;  /* 0x000000901004723c */ /* 0x044ff00000081004 */
[C---:B----4-:R-:W-:Y:S11]  /*84c20*/  HMMA.1688.F32.TF32 R152, R16.reuse, R148, R152 ;  /* 0x000000941098723c */ /* 0x050ff60000081098 */
[----:B------:R-:W-:Y:S04]  /*84c30*/  @!UPT UIADD3 URZ, URZ, URZ, URZ ;  /* 0x0000003f3f3ff290 */ /* 0x000fe8000fffe03f */
[----:B------:R-:W-:Y:S04]  /*84c40*/  STL.64 [R1+0x810], R4 ;  /* 0x0008100401007387 */ /* 0x000fe80000100a00 */
[----:B------:R-:W-:Y:S04]  /*84c50*/  STL.64 [R1+0x818], R6 ;  /* 0x0008180601007387 */ /* 0x000fe80000100a00 */
[----:B------:R-:W-:Y:S04]  /*84c60*/  LDS R5, [R2+0x41800] ;  /* 0x0418000002057984 */ /* 0x000fe80000000800 */
[----:B------:R1:W-:Y:S04]  /*84c70*/  LDS R7, [R2+0x41c00] ;  /* 0x041c000002077984 */ /* 0x0003e80000000800 */
[----:B------:R-:W-:Y:S04]  /*84c80*/  LDS R4, [R21+0x41800] ;  /* 0x0418000015047984 */ /* 0x000fe80000000800 */
[----:B-1----:R-:W2:Y:S04]  /*84c90*/  LDL.LU R2, [R1+0x7018] ;  /* 0x0070180001027983 */ /* 0x002ea80000300800 */
[----:B------:R-:W-:Y:S04]  /*84ca0*/  STL.64 [R1+0xc40], R152 ;  /* 0x000c409801007387 */ /* 0x000fe80000100a00 */
[----:B------:R1:W-:Y:S04]  /*84cb0*/  STL.64 [R1+0xc48], R154 ;  /* 0x000c489a01007387 */ /* 0x0003e80000100a00 */
[----:B------:R-:W4:Y:S04]  /*84cc0*/  LDS R6, [R21+0x41c00] ;  /* 0x041c000015067984 */ /* 0x000f280000000800 */
        /* <DEDUP_REMOVED lines=62> */
[----:B------:R1:W-:Y:S02]  /*850b0*/  STL.64 [R1+0xf38], R54 ;  /* 0x000f383601007387 */ /* 0x0003e40000100a00 */
[C---:B-1----:R-:W-:Y:S08]  /*850c0*/  HMMA.1688.F32.TF32 R52, R16.reuse, R188, R48 ;  /* 0x000000bc1034723c */ /* 0x042ff00000081030 */
[C---:B------:R-:W-:Y:S01]  /*850d0*/  HMMA.1688.F32.TF32 R48, R16.reuse, R192, R40 ;  /* 0x000000c01030723c */ /* 0x040fe20000081028 */
[----:B------:R-:W2:Y:S11]  /*850e0*/  LDL.LU R40, [R1+0x1010] ;  /* 0x0010100001287983 */ /* 0x000eb60000300800 */
[----:B------:R-:W-:Y:S03]  /*850f0*/  @!UPT UIADD3 URZ, URZ, URZ, URZ ;  /* 0x0000003f3f3ff290 */ /* 0x000fe6000fffe03f */
[----:B------:R-:W-:Y:S04]  /*85100*/  STL.64 [R1+0xf40], R52 ;  /* 0x000f403401007387 */ /* 0x000fe80000100a00 */
[----:B------:R-:W-:Y:S04]  /*85110*/  STL.64 [R1+0xf48], R54 ;  /* 0x000f483601007387 */ /* 0x000fe80000100a00 */
[----:B------:R-:W-:Y:S04]  /*85120*/  STL.64 [R1+0xf50], R48 ;  /* 0x000f503001007387 */ /* 0x000fe80000100a00 */
[----:B------:R1:W-:Y:S04]  /*85130*/  STL.64 [R1+0xf58], R50 ;  /* 0x000f583201007387 */ /* 0x0003e80000100a00 */
[----:B------:R-:W2:Y:S04]  /*85140*/  LDL.LU R41, [R1+0x1014] ;  /* 0x0010140001297983 */ /* 0x000ea80000300800 */
[----:B------:R-:W2:Y:S01]  /*85150*/  LDL.LU R42, [R1+0x1018] ;  /* 0x00101800012a7983 */ /* 0x000ea20000300800 */
[C---:B-1----:R-:W-:Y:S03]  /*85160*/  HMMA.1688.F32.TF32 R48, R16.reuse, R196, R32 ;  /* 0x000000c41030723c */ /* 0x042fe60000081020 */
[----:B------:R-:W2:Y:S04]  /*85170*/  LDL.LU R43, [R1+0x101c] ;  /* 0x00101c00012b7983 */ /* 0x000ea80000300800 */
[----:B------:R-:W3:Y:S11]  /*85180*/  LDL.LU R32, [R1+0x1000] ;  /* 0x0010000001207983 */ /* 0x000ef60000300800 */
[----:B------:R-:W-:Y:S05]  /*85190*/  @!UPT UIADD3 URZ, URZ, URZ, URZ ;  /* 0x0000003f3f3ff290 */ /* 0x000fea000fffe03f */
[----:B------:R-:W-:Y:S04]  /*851a0*/  STL.64 [R1+0xf70], R48 ;  /* 0x000f703001007387 */ /* 0x000fe80000100a00 */
[----:B------:R-:W-:Y:S04]  /*851b0*/  STL.64 [R1+0xf78], R50 ;  /* 0x000f783201007387 */ /* 0x000fe80000100a00 */
[----:B------:R-:W3:Y:S01]  /*851c0*/  LDL.LU R33, [R1+0x1004] ;  /* 0x0010040001217983 */ /* 0x000ee20000300800 */
[C---:B------:R-:W-:Y:S08]  /*851d0*/  HMMA.1688.F32.TF32 R44, R16.reuse, R200, R44 ;  /* 0x000000c8102c723c */ /* 0x040ff0000008102c */
[C---:B------:R-:W-:Y:S08]  /*851e0*/  HMMA.1688.F32.TF32 R12, R16.reuse, R204, R12 ;  /* 0x000000cc100c723c */ /* 0x040ff0000008100c */
[----:B------:R-:W-:Y:S01]  /*851f0*/  HMMA.1688.F32.TF32 R8, R16, R208, R8 ;  /* 0x000000d01008723c */ /* 0x000fe20000081008 */
[----:B------:R-:W-:Y:S01]  /*85200*/  MOV R34, R2 ;  /* 0x0000000200227202 */ /* 0x000fe20000000f00 */
[----:B------:R-:W-:-:S05]  /*85210*/  IMAD.MOV.U32 R35, RZ, RZ, R0 ;  /* 0x000000ffff237224 */ /* 0x000fca00078e0000 */
[----:B------:R1:W-:Y:S04]  /*85220*/  STL.64 [R1+0xf80], R44 ;  /* 0x000f802c01007387 */ /* 0x0003e80000100a00 */
[----:B------:R4:W-:Y:S04]  /*85230*/  STL.64 [R1+0xf88], R46 ;  /* 0x000f882e01007387 */ /* 0x0009e80000100a00 */
[----:B------:R4:W-:Y:S04]  /*85240*/  STL.64 [R1+0xfa0], R12 ;  /* 0x000fa00c01007387 */ /* 0x0009e80000100a00 */
[----:B-1----:R-:W3:Y:S04]  /*85250*/  LDL.LU R44, [R1+0xff0] ;  /* 0x000ff000012c7983 */ /* 0x002ee80000300800 */
[----:B------:R-:W3:Y:S01]  /*85260*/  LDL.LU R45, [R1+0xff4] ;  /* 0x000ff400012d7983 */ /* 0x000ee20000300800 */
[----:B------:R-:W-:-:S03]  /*85270*/  IMAD.MOV.U32 R24, RZ, RZ, R8 ;  /* 0x000000ffff187224 */ /* 0x000fc600078e0008 */
[----:B----4-:R-:W4:Y:S01]  /*85280*/  LDL.LU R46, [R1+0xff8] ;  /* 0x000ff800012e7983 */ /* 0x010f220000300800 */
[----:B------:R-:W-:Y:S01]  /*85290*/  IMAD.MOV.U32 R3, RZ, RZ, R9 ;  /* 0x000000ffff037224 */ /* 0x000fe200078e0009 */
[----:B------:R-:W-:Y:S02]  /*852a0*/  MOV R2, R10 ;  /* 0x0000000a00027202 */ /* 0x000fe40000000f00 */
[----:B------:R-:W4:Y:S01]  /*852b0*/  LDL.LU R47, [R1+0xffc] ;  /* 0x000ffc00012f7983 */ /* 0x000f220000300800 */
[----:B------:R-:W-:-:S03]  /*852c0*/  IMAD.MOV.U32 R0, RZ, RZ, R11 ;  /* 0x000000ffff007224 */ /* 0x000fc600078e000b */
[----:B------:R-:W4:Y:S04]  /*852d0*/  LDL.LU R8, [R1+0xfd0] ;  /* 0x000fd00001087983 */ /* 0x000f280000300800 */
        /* <DEDUP_REMOVED lines=8> */
[----:B------:R-:W4:Y:S04]  /*85360*/  LDL.LU R15, [R1+0xfec] ;  /* 0x000fec00010f7983 */ /* 0x000f280000300800 */
[----:B------:R-:W-:Y:S04]  /*85370*/  STL [R1+0x6b2c], R0 ;  /* 0x006b2c0001007387 */ /* 0x000fe80000100800 */
[----:B------:R-:W-:Y:S04]  /*85380*/  STL [R1+0x6b28], R2 ;  /* 0x006b280201007387 */ /* 0x000fe80000100800 */
[----:B------:R1:W-:Y:S04]  /*85390*/  STL [R1+0x6954], R3 ;  /* 0x0069540301007387 */ /* 0x0003e80000100800 */
[----:B------:R1:W-:Y:S01]  /*853a0*/  STL [R1+0x6950], R24 ;  /* 0x0069501801007387 */ /* 0x0003e20000100800 */
[C---:B--2---:R-:W-:Y:S08]  /*853b0*/  HMMA.1688.F32.TF32 R40, R16.reuse, R212, R40 ;  /* 0x000000d41028723c */ /* 0x044ff00000081028 */
[----:B---3--:R-:W-:Y:S11]  /*853c0*/  HMMA.1688.F32.TF32 R32, R16, R216, R32 ;  /* 0x000000d81020723c */ /* 0x008ff60000081020 */
[----:B------:R-:W-:Y:S05]  /*853d0*/  @!UPT UIADD3 URZ, URZ, URZ, URZ ;  /* 0x0000003f3f3ff290 */ /* 0x000fea000fffe03f */
        /* <DEDUP_REMOVED lines=8> */
[----:B------:R-:W-:Y:S01]  /*85460*/  MOV R180, R32 ;  /* 0x0000002000b47202 */ /* 0x000fe20000000f00 */
[----:B------:R-:W-:-:S02]  /*85470*/  IMAD.MOV.U32 R173, RZ, RZ, R33 ;  /* 0x000000ffffad7224 */ /* 0x000fc400078e0021 */
[----:B------:R-:W3:Y:S01]  /*85480*/  LDL.LU R32, [R1+0xfb0] ;  /* 0x000fb00001207983 */ /* 0x000ee20000300800 */
[----:B------:R-:W-:Y:S01]  /*85490*/  IMAD.MOV.U32 R172, RZ, RZ, R34 ;  /* 0x000000ffffac7224 */ /* 0x000fe200078e0022 */
[----:B------:R-:W-:Y:S02]  /*854a0*/  MOV R165, R35 ;  /* 0x0000002300a57202 */ /* 0x000fe40000000f00 */
[----:B------:R-:W3:Y:S04]  /*854b0*/  LDL.LU R33, [R1+0xfb4] ;  /* 0x000fb40001217983 */ /* 0x000ee80000300800 */
[----:B------:R-:W3:Y:S04]  /*854c0*/  LDL.LU R34, [R1+0xfb8] ;  /* 0x000fb80001227983 */ /* 0x000ee80000300800 */
[----:B------:R-:W3:Y:S01]  /*854d0*/  LDL.LU R35, [R1+0xfbc] ;  /* 0x000fbc0001237983 */ /* 0x000ee20000300800 */
[C---:B----4-:R-:W-:Y:S08]  /*854e0*/  HMMA.1688.F32.TF32 R44, R16.reuse, R220, R44 ;  /* 0x000000dc102c723c */ /* 0x050ff0000008102c */
[C---:B------:R-:W-:Y:S08]  /*854f0*/  HMMA.1688.F32.TF32 R8, R16.reuse, R228, R8 ;  /* 0x000000e41008723c */ /* 0x040ff00000081008 */
[----:B------:R-:W-:Y:S01]  /*85500*/  HMMA.1688.F32.TF32 R12, R16, R224, R12 ;  /* 0x000000e0100c723c */ /* 0x000fe2000008100c */
[----:B------:R-:W-:Y:S07]  /*85510*/  STL.64 [R1+0x6de0], R174 ;  /* 0x006de0ae01007387 */ /* 0x000fee0000100a00 */
[----:B------:R-:W-:Y:S01]  /*85520*/  IMAD.MOV.U32 R196, RZ, RZ, R44 ;  /* 0x000000ffffc47224 */ /* 0x000fe200078e002c */
[----:B------:R-:W-:Y:S01]  /*85530*/  MOV R188, R46 ;  /* 0x0000002e00bc7202 */ /* 0x000fe20000000f00 */
[----:B------:R-:W-:Y:S01]  /*85540*/  IMAD.MOV.U32 R189, RZ, RZ, R45 ;  /* 0x000000ffffbd7224 */ /* 0x000fe200078e002d */
[----:B------:R-:W-:Y:S01]  /*85550*/  STL.64 [R1+0x6dd8], R172 ;  /* 0x006dd8ac01007387 */ /* 0x000fe20000100a00 */
[----:B------:R-:W-:-:S03]  /*85560*/  IMAD.MOV.U32 R181, RZ, RZ, R47 ;  /* 0x000000ffffb57224 */ /* 0x000fc600078e002f */
[----:B------:R-:W4:Y:S01]  /*85570*/  LDL.LU R44, [R1+0xf90] ;  /* 0x000f9000012c7983 */ /* 0x000f220000300800 */
[----:B------:R-:W-:-:S03]  /*85580*/  IMAD.MOV.U32 R47, RZ, RZ, R252 ;  /* 0x000000ffff2f7224 */ /* 0x000fc600078e00fc */
[----:B------:R-:W4:Y:S04]  /*85590*/  LDL.LU R45, [R1+0xf94] ;  /* 0x000f9400012d7983 */ /* 0x000f280000300800 */
[----:B------:R-:W4:Y:S04]  /*855a0*/  LDL.LU R46, [R1+0xf98] ;  /* 0x000f9800012e7983 */ /* 0x000f280000300800 */
[----:B------:R1:W-:Y:S02]  /*855b0*/  STL.64 [R1+0xfd8], R10 ;  /* 0x000fd80a01007387 */ /* 0x0003e40000100a00 */
[----:B-1----:R-:W-:Y:S01]  /*855c0*/  MOV R3, R12 ;  /* 0x0000000c00037202 */ /* 0x002fe20000000f00 */
[----:B------:R-:W-:Y:S01]  /*855d0*/  IMAD.MOV.U32 R24, RZ, RZ, R13 ;  /* 0x000000ffff187224 */ /* 0x000fe200078e000d */
[----:B------:R-:W4:Y:S01]  /*855e0*/  LDL.LU R12, [R1+0xf60] ;  /* 0x000f6000010c7983 */ /* 0x000f220000300800 */
[----:B------:R-:W-:Y:S01]  /*855f0*/  IMAD.MOV.U32 R252, RZ, RZ, R14 ;  /* 0x000000fffffc7224 */ /* 0x000fe200078e000e */
[----:B------:R-:W-:-:S02]  /*85600*/  MOV R197, R15 ;  /* 0x0000000f00c57202 */ /* 0x000fc40000000f00 */
        /* <DEDUP_REMOVED lines=9> */
[----:B------:R-:W-:Y:S04]  /*856a0*/  STL [R1+0x690c], R225 ;  /* 0x00690ce101007387 */ /* 0x000fe80000100800 */
[----:B------:R-:W-:Y:S01]  /*856b0*/  STL [R1+0x6908], R224 ;  /* 0x006908e001007387 */ /* 0x000fe20000100800 */
[C---:B--2---:R-:W-:Y:S08]  /*856c0*/  HMMA.1688.F32.TF32 R40, R16.reuse, R232, R40 ;  /* 0x000000e81028723c */ /* 0x044ff00000081028 */
[C---:B---3--:R-:W-:Y:S11]  /*856d0*/  HMMA.1688.F32.TF32 R32, R16.reuse, R236, R32 ;  /* 0x000000ec1020723c */ /* 0x048ff60000081020 */
[----:B------:R-:W-:Y:S05]  /*856e0*/  @!UPT UIADD3 URZ, URZ, URZ, URZ ;  /* 0x0000003f3f3ff290 */ /* 0x000fea000fffe03f */
[----:B------:R-:W-:Y:S01]  /*856f0*/  IMAD.MOV.U32 R221, RZ, RZ, R41 ;  /* 0x000000ffffdd7224 */ /* 0x000fe200078e0029 */
[----:B------:R-:W-:Y:S01]  /*85700*/  MOV R220, R40 ;  /* 0x0000002800dc7202 */ /* 0x000fe20000000f00 */
[----:B------:R1:W-:Y:S04]  /*85710*/  STL.64 [R1+0xfc8], R42 ;  /* 0x000fc82a01007387 */ /* 0x0003e80000100a00 */
[----:B------:R-:W-:Y:S04]  /*85720*/  STL [R1+0x6914], R221 ;  /* 0x006914dd01007387 */ /* 0x000fe80000100800 */
[----:B------:R-:W-:Y:S04]  /*85730*/  STL [R1+0x6910], R220 ;  /* 0x006910dc01007387 */ /* 0x000fe80000100800 */
[----:B------:R2:W-:Y:S04]  /*85740*/  STL.64 [R1+0xfb8], R34 ;  /* 0x000fb82201007387 */ /* 0x0005e80000100a00 */
[----:B------:R-:W3:Y:S04]  /*85750*/  LDL.LU R40, [R1+0xf00] ;  /* 0x000f000001287983 */ /* 0x000ee80000300800 */
[----:B------:R-:W3:Y:S04]  /*85760*/  LDL.LU R41, [R1+0xf04] ;  /* 0x000f040001297983 */ /* 0x000ee80000300800 */
[----:B-1----:R-:W3:Y:S04]  /*85770*/  LDL.LU R42, [R1+0xf08] ;  /* 0x000f0800012a7983 */ /* 0x002ee80000300800 */
[----:B------:R-:W3:Y:S04]  /*85780*/  LDL.LU R43, [R1+0xf0c] ;  /* 0x000f0c00012b7983 */ /* 0x000ee80000300800 */
[----:B--2---:R-:W3:Y:S01]  /*85790*/  LDL.64 R34, [R1+0x58] ;  /* 0x0000580001227983 */ /* 0x004ee20000100a00 */
[----:B----4-:R-:W-:Y:S01]  /*857a0*/  HMMA.1688.F32.TF32 R44, R16, R240, R44 ;  /* 0x000000f0102c723c */ /* 0x010fe2000008102c */
[----:B------:R-:W-:Y:S01]  /*857b0*/  MOV R217, R33 ;  /* 0x0000002100d97202 */ /* 0x000fe20000000f00 */
[----:B------:R-:W-:-:S06]  /*857c0*/  IMAD.MOV.U32 R216, RZ, RZ, R32 ;  /* 0x000000ffffd87224 */ /* 0x000fcc00078e0020 */
[C---:B------:R-:W-:Y:S11]  /*857d0*/  HMMA.1688.F32.TF32 R12, R16.reuse, R244, R12 ;  /* 0x000000f4100c723c */ /* 0x040ff6000008100c */
[----:B------:R-:W-:Y:S05]  /*857e0*/  @!UPT UIADD3 URZ, URZ, URZ, URZ ;  /* 0x0000003f3f3ff290 */ /* 0x000fea000fffe03f */
[----:B------:R-:W-:Y:S01]  /*857f0*/  IMAD.MOV.U32 R224, RZ, RZ, R47 ;  /* 0x000000ffffe07224 */ /* 0x000fe200078e002f */
[----:B------:R-:W-:Y:S01]  /*85800*/  HMMA.1688.F32.TF32 R8, R16, R248, R8 ;  /* 0x000000f81008723c */ /* 0x000fe20000081008 */
[----:B------:R-:W-:Y:S01]  /*85810*/  MOV R225, R46 ;  /* 0x0000002e00e17202 */ /* 0x000fe20000000f00 */
[----:B------:R-:W-:Y:S01]  /*85820*/  IMAD.MOV.U32 R213, RZ, RZ, R45 ;  /* 0x000000ffffd57224 */ /* 0x000fe200078e002d */
[----:B------:R-:W-:Y:S01]  /*85830*/  STL [R1+0x691c], R217 ;  /* 0x00691cd901007387 */ /* 0x000fe20000100800 */
[----:B------:R-:W-:-:S03]  /*85840*/  IMAD.MOV.U32 R212, RZ, RZ, R44 ;  /* 0x000000ffffd47224 */ /* 0x000fc600078e002c */
[----:B------:R-:W-:Y:S01]  /*85850*/  STL [R1+0x6918], R216 ;  /* 0x006918d801007387 */ /* 0x000fe20000100800 */
[----:B------:R-:W-:Y:S01]  /*85860*/  MOV R209, R13 ;  /* 0x0000000d00d17202 */ /* 0x000fe20000000f00 */
[----:B------:R-:W-:Y:S02]  /*85870*/  IMAD.MOV.U32 R208, RZ, RZ, R12 ;  /* 0x000000ffffd07224 */ /* 0x000fe400078e000c */
[----:B------:R-:W-:Y:S04]  /*85880*/  STL [R1+0x692c], R224 ;  /* 0x00692ce001007387 */ /* 0x000fe80000100800 */
[----:B------:R-:W-:Y:S04]  /*85890*/  STL [R1+0x6928], R225 ;  /* 0x006928e101007387 */ /* 0x000fe80000100800 */
[----:B------:R-:W-:Y:S04]  /*858a0*/  STL [R1+0x6924], R213 ;  /* 0x006924d501007387 */ /* 0x000fe80000100800 */
[----:B------:R-:W-:Y:S01]  /*858b0*/  STL [R1+0x6920], R212 ;  /* 0x006920d401007387 */ /* 0x000fe20000100800 */
[----:B------:R-:W-:-:S03]  /*858c0*/  IMAD.MOV.U32 R204, RZ, RZ, R8 ;  /* 0x000000ffffcc7224 */ /* 0x000fc600078e0008 */
[----:B------:R1:W-:Y:S01]  /*858d0*/  STL.64 [R1+0xf68], R14 ;  /* 0x000f680e01007387 */ /* 0x0003e20000100a00 */
[----:B------:R-:W-:-:S03]  /*858e0*/  IMAD.MOV.U32 R205, RZ, RZ, R9 ;  /* 0x000000ffffcd7224 */ /* 0x000fc600078e0009 */
[----:B------:R-:W-:Y:S01]  /*858f0*/  STL [R1+0x6934], R209 ;  /* 0x006934d101007387 */ /* 0x000fe20000100800 */
[----:B------:R-:W-:-:S03]  /*85900*/  MOV R221, R10 ;  /* 0x0000000a00dd7202 */ /* 0x000fc60000000f00 */
[----:B------:R-:W-:Y:S01]  /*85910*/  STL [R1+0x6930], R208 ;  /* 0x006930d001007387 */ /* 0x000fe20000100800 */
[----:B------:R-:W-:-:S03]  /*85920*/  IMAD.MOV.U32 R220, RZ, RZ, R11 ;  /* 0x000000ffffdc7224 */ /* 0x000fc600078e000b */
[----:B------:R-:W2:Y:S04]  /*85930*/  LDL.LU R8, [R1+0xc30] ;  /* 0x000c300001087983 */ /* 0x000ea80000300800 */
[----:B------:R-:W2:Y:S04]  /*85940*/  LDL.LU R9, [R1+0xc34] ;  /* 0x000c340001097983 */ /* 0x000ea80000300800 */
[----:B------:R-:W2:Y:S04]  /*85950*/  LDL.LU R10, [R1+0xc38] ;  /* 0x000c3800010a7983 */ /* 0x000ea80000300800 */
[----:B------:R-:W2:Y:S04]  /*85960*/  LDL.LU R11, [R1+0xc3c] ;  /* 0x000c3c00010b7983 */ /* 0x000ea80000300800 */
[----:B------:R-:W4:Y:S04]  /*85970*/  LDL.LU R12, [R1+0xe80] ;  /* 0x000e8000010c7983 */ /* 0x000f280000300800 */
[----:B------:R-:W4:Y:S04]  /*85980*/  LDL.LU R13, [R1+0xe84] ;  /* 0x000e8400010d7983 */ /* 0x000f280000300800 */
[----:B-1----:R-:W4:Y:S04]  /*85990*/  LDL.LU R14, [R1+0xe88] ;  /* 0x000e8800010e7983 */ /* 0x002f280000300800 */
[----:B------:R-:W4:Y:S04]  /*859a0*/  LDL.LU R15, [R1+0xe8c] ;  /* 0x000e8c00010f7983 */ /* 0x000f280000300800 */
[----:B------:R-:W4:Y:S04]  /*859b0*/  LDL.64 R54, [R1+0x48] ;  /* 0x0000480001367983 */ /* 0x000f280000100a00 */
[----:B------:R1:W-:Y:S04]  /*859c0*/  STL.64 [R1+0x6cd0], R250 ;  /* 0x006cd0fa01007387 */ /* 0x0003e80000100a00 */
[----:B------:R-:W-:Y:S04]  /*859d0*/  STL [R1+0x6944], R220 ;  /* 0x006944dc01007387 */ /* 0x000fe80000100800 */
[----:B------:R-:W-:Y:S04]  /*859e0*/  STL [R1+0x6940], R221 ;  /* 0x006940dd01007387 */ /* 0x000fe80000100800 */
[----:B------:R-:W-:Y:S04]  /*859f0*/  STL [R1+0x693c], R205 ;  /* 0x00693ccd01007387 */ /* 0x000fe80000100800 */
[----:B------:R-:W-:Y:S01]  /*85a00*/  STL [R1+0x6938], R204 ;  /* 0x006938cc01007387 */ /* 0x000fe20000100800 */
[----:B---3--:R-:W-:Y:S01]  /*85a10*/  HMMA.1688.F32.TF32 R16, R4, R34, R40 ;  /* 0x000000220410723c */ /* 0x008fe20000081028 */
[----:B------:R-:W-:Y:S01]  /*85a20*/  IMAD.MOV.U32 R2, RZ, RZ, R34 ;  /* 0x000000ffff027224 */ /* 0x000fe200078e0022 */
[----:B------:R-:W-:Y:S11]  /*85a30*/  MOV R0, R35 ;  /* 0x0000002300007202 */ /* 0x000ff60000000f00 */
[----:B------:R-:W-:Y:S11]  /*85a40*/  @!UPT UIADD3 URZ, URZ, URZ, URZ ;  /* 0x0000003f3f3ff290 */ /* 0x000ff6000fffe03f */
[----:B------:R-:W-:Y:S01]  /*85a50*/  IMAD.MOV.U32 R200, RZ, RZ, R16 ;  /* 0x000000ffffc87224 */ /* 0x000fe200078e0010 */
[----:B------:R-:W-:Y:S01]  /*85a60*/  MOV R217, R18 ;  /* 0x0000001200d97202 */ /* 0x000fe20000000f00 */
[----:B------:R-:W-:Y:S01]  /*85a70*/  IMAD.MOV.U32 R201, RZ, RZ, R17 ;  /* 0x000000ffffc97224 */ /* 0x000fe200078e0011 */
[----:B------:R-:W3:Y:S01]  /*85a80*/  LDL.LU R16, [R1+0x610] ;  /* 0x0006100001107983 */ /* 0x000ee20000300800 */
[----:B------:R-:W-:-:S03]  /*85a90*/  IMAD.MOV.U32 R216, RZ, RZ, R19 ;  /* 0x000000ffffd87224 */ /* 0x000fc600078e0013 */
[----:B------:R-:W3:Y:S04]  /*85aa0*/  LDL.LU R17, [R1+0x614] ;  /* 0x0006140001117983 */ /* 0x000ee80000300800 */
[----:B------:R-:W3:Y:S04]  /*85ab0*/  LDL.LU R18, [R1+0x618] ;  /* 0x0006180001127983 */ /* 0x000ee80000300800 */
[----:B------:R-:W3:Y:S04]  /*85ac0*/  LDL.LU R19, [R1+0x61c] ;  /* 0x00061c0001137983 */ /* 0x000ee80000300800 */
[----:B------:R-:W3:Y:S04]  /*85ad0*/  LDL.64 R50, [R1+0x28] ;  /* 0x0000280001327983 */ /* 0x000ee80000100a00 */
[----:B------:R-:W2:Y:S04]  /*85ae0*/  LDL.LU R40, [R1+0x600] ;  /* 0x0006000001287983 */ /* 0x000ea80000300800 */
[----:B------:R-:W2:Y:S04]  /*85af0*/  LDL.LU R41, [R1+0x604] ;  /* 0x0006040001297983 */ /* 0x000ea80000300800 */
[----:B------:R-:W2:Y:S04]  /*85b00*/  LDL.LU R42, [R1+0x608] ;  /* 0x00060800012a7983 */ /* 0x000ea80000300800 */
[----:B------:R-:W2:Y:S04]  /*85b10*/  LDL.LU R43, [R1+0x60c] ;  /* 0x00060c00012b7983 */ /* 0x000ea80000300800 */
[----:B------:R-:W2:Y:S04]  /*85b20*/  LDL.64 R46, [R1+0x18] ;  /* 0x00001800012e7983 */ /* 0x000ea80000100a00 */
[----:B------:R-:W2:Y:S04]  /*85b30*/  LDL.LU R248, [R1+0x5f0] ;  /* 0x0005f00001f87983 */ /* 0x000ea80000300800 */
[----:B------:R-:W2:Y:S04]  /*85b40*/  LDL.LU R249, [R1+0x5f4] ;  /* 0x0005f40001f97983 */ /* 0x000ea80000300800 */
[----:B-1----:R-:W2:Y:S04]  /*85b50*/  LDL.LU R250, [R1+0x5f8] ;  /* 0x0005f80001fa7983 */ /* 0x002ea80000300800 */
[----:B------:R-:W2:Y:S04]  /*85b60*/  LDL.LU R251, [R1+0x5fc] ;  /* 0x0005fc0001fb7983 */ /* 0x000ea80000300800 */
[----:B------:R-:W2:Y:S04]  /*85b70*/  LDL.64 R34, [R1+0x8] ;  /* 0x0000080001227983 */ /* 0x000ea80000100a00 */
[----:B------:R1:W-:Y:S04]  /*85b80*/  STL.64 [R1+0x6d50], R218 ;  /* 0x006d50da01007387 */ /* 0x0003e80000100a00 */
[----:B------:R-:W-:Y:S04]  /*85b90*/  STL.64 [R1+0x6d48], R216 ;  /* 0x006d48d801007387 */ /* 0x000fe80000100a00 */
[----:B-1----:R-:W2:Y:S04]  /*85ba0*/  LDL.64 R218, [R1+0x38] ;  /* 0x0000380001da7983 */ /* 0x002ea80000100a00 */
[----:B------:R-:W-:Y:S01]  /*85bb0*/  STL [R1+0x694c], R201 ;  /* 0x00694cc901007387 */ /* 0x000fe20000100800 */
[----:B----4-:R-:W-:Y:S03]  /*85bc0*/  HMMA.1688.F32.TF32 R172, R4, R54, R12 ;  /* 0x0000003604ac723c */ /* 0x010fe6000008100c */
[----:B------:R-:W-:Y:S04]  /*85bd0*/  STL [R1+0x6948], R200 ;  /* 0x006948c801007387 */ /* 0x000fe80000100800 */
[----:B------:R-:W-:Y:S01]  /*85be0*/  IMAD.MOV.U32 R13, RZ, RZ, R54 ;  /* 0x000000ffff0d7224 */ /* 0x000fe200078e0036 */
[----:B------:R-:W-:-:S02]  /*85bf0*/  MOV R12, R55 ;  /* 0x00000037000c7202 */ /* 0x000fc40000000f00 */
[----:B------:R-:W4:Y:S11]  /*85c00*/  LDL.LU.64 R54, [R1+0x6f80] ;  /* 0x006f800001367983 */ /* 0x000f360000300a00 */
[----:B------:R-:W-:Y:S02]  /*85c10*/  @!UPT UIADD3 URZ, URZ, URZ, URZ ;  /* 0x0000003f3f3ff290 */ /* 0x000fe4000fffe03f */
[----:B------:R1:W-:Y:S01]  /*85c20*/  STL.64 [R1+0xe88], R174 ;  /* 0x000e88ae01007387 */ /* 0x0003e20000100a00 */
[----:B------:R-:W-:Y:S02]  /*85c30*/  IMAD.MOV.U32 R192, RZ, RZ, R172 ;  /* 0x000000ffffc07224 */ /* 0x000fe400078e00ac */
[----:B------:R-:W-:Y:S01]  /*85c40*/  IMAD.MOV.U32 R193, RZ, RZ, R173 ;  /* 0x000000ffffc17224 */ /* 0x000fe200078e00ad */
[----:B------:R-:W4:Y:S04]  /*85c50*/  LDL.LU R172, [R1+0x5e0] ;  /* 0x0005e00001ac7983 */ /* 0x000f280000300800 */
[----:B------:R-:W4:Y:S04]  /*85c60*/  LDL.LU R173, [R1+0x5e4] ;  /* 0x0005e40001ad7983 */ /* 0x000f280000300800 */
[----:B-1----:R-:W4:Y:S04]  /*85c70*/  LDL.LU R174, [R1+0x5e8] ;  /* 0x0005e80001ae7983 */ /* 0x002f280000300800 */
[----:B------:R-:W4:Y:S01]  /*85c80*/  LDL.LU R175, [R1+0x5ec] ;  /* 0x0005ec0001af7983 */ /* 0x000f220000300800 */
[----:B--2---:R-:W-:Y:S01]  /*85c90*/  HMMA.1688.F32.TF32 R8, R4, R218, R8 ;  /* 0x000000da0408723c */ /* 0x004fe20000081008 */
[----:B------:R-:W-:Y:S01]  /*85ca0*/  MOV R15, R218 ;  /* 0x000000da000f7202 */ /* 0x000fe20000000f00 */
[----:B------:R-:W-:Y:S11]  /*85cb0*/  IMAD.MOV.U32 R14, RZ, RZ, R219 ;  /* 0x000000ffff0e7224 */ /* 0x000ff600078e00db */
[----:B------:R-:W-:Y:S10]  /*85cc0*/  @!UPT UIADD3 URZ, URZ, URZ, URZ ;  /* 0x0000003f3f3ff290 */ /* 0x000ff4000fffe03f */
[----:B------:R1:W-:Y:S01]  /*85cd0*/  STL.64 [R1+0xc38], R10 ;  /* 0x000c380a01007387 */ /* 0x0003e20000100a00 */
[----:B------:R-:W-:Y:S01]  /*85ce0*/  IMAD.MOV.U32 R184, RZ, RZ, R8 ;  /* 0x000000ffffb87224 */ /* 0x000fe200078e0008 */
[----:B------:R-:W-:Y:S01]  /*85cf0*/  MOV R185, R9 ;  /* 0x0000000900b97202 */ /* 0x000fe20000000f00 */
[----:B------:R-:W-:Y:S02]  /*85d00*/  IMAD.MOV.U32 R8, RZ, RZ, R26 ;  /* 0x000000ffff087224 */ /* 0x000fe400078e001a */
[----:B------:R-:W2:Y:S01]  /*85d10*/  LDL.LU R26, [R1+0x6f7c] ;  /* 0x006f7c00011a7983 */ /* 0x000ea20000300800 */
[----:B------:R-:W-:-:S03]  /*85d20*/  IMAD.MOV.U32 R9, RZ, RZ, R27 ;  /* 0x000000ffff097224 */ /* 0x000fc600078e001b */
[----:B------:R-:W2:Y:S01]  /*85d30*/  LDL.LU R27, [R1+0x6f78] ;  /* 0x006f7800011b7983 */ /* 0x000ea20000300800 */
[----:B-1----:R-:W-:Y:S01]  /*85d40*/  MOV R10, R22 ;  /* 0x00000016000a7202 */ /* 0x002fe20000000f00 */
[----:B------:R-:W-:Y:S02]  /*85d50*/  IMAD.MOV.U32 R11, RZ, RZ, R23 ;  /* 0x000000ffff0b7224 */ /* 0x000fe400078e0017 */
[----:B------:R-:W4:Y:S04]  /*85d60*/  LDL.LU R22, [R1+0x6f74] ;  /* 0x006f740001167983 */ /* 0x000f280000300800 */
[----:B------:R-:W4:Y:S01]  /*85d70*/  LDL.LU R23, [R1+0x6f70] ;  /* 0x006f700001177983 */ /* 0x000f220000300800 */
[C---:B---3--:R-:W-:Y:S08]  /*85d80*/  HMMA.1688.F32.TF32 R216, R4.reuse, R50, R16 ;  /* 0x0000003204d8723c */ /* 0x048ff00000081010 */
[----:B------:R-:W-:Y:S01]  /*85d90*/  HMMA.1688.F32.TF32 R40, R4, R46, R40 ;  /* 0x0000002e0428723c */ /* 0x000fe20000081028 */
[----:B------:R-:W-:Y:S01]  /*85da0*/  IMAD.MOV.U32 R17, RZ, RZ, R50 ;  /* 0x000000ffff117224 */ /* 0x000fe200078e0032 */
[----:B------:R-:W-:-:S02]  /*85db0*/  MOV R16, R51 ;  /* 0x0000003300107202 */ /* 0x000fc40000000f00 */
[----:B------:R-:W3:Y:S11]  /*85dc0*/  LDL.LU.64 R50, [R1+0x6f68] ;  /* 0x006f680001327983 */ /* 0x000ef60000300a00 */
[----:B------:R-:W-:Y:S01]  /*85dd0*/  STL.64 [R1+0x618], R218 ;  /* 0x000618da01007387 */ /* 0x000fe20000100a00 */
[----:B------:R-:W-:-:S02]  /*85de0*/  IMAD.MOV.U32 R176, RZ, RZ, R216 ;  /* 0x000000ffffb07224 */ /* 0x000fc400078e00d8 */
[----:B------:R-:W-:Y:S01]  /*85df0*/  IMAD.MOV.U32 R177, RZ, RZ, R217 ;  /* 0x000000ffffb17224 */ /* 0x000fe200078e00d9 */
[----:B------:R-:W-:Y:S01]  /*85e00*/  MOV R217, R46 ;  /* 0x0000002e00d97202 */ /* 0x000fe20000000f00 */
[----:B------:R-:W-:Y:S02]  /*85e10*/  IMAD.MOV.U32 R216, RZ, RZ, R47 ;  /* 0x000000ffffd87224 */ /* 0x000fe400078e002f */
[----:B------:R-:W3:Y:S04]  /*85e20*/  LDL.LU.64 R46, [R1+0x6f60] ;  /* 0x006f6000012e7983 */ /* 0x000ee80000300a00 */
[----:B------:R1:W-:Y:S04]  /*85e30*/  STL.64 [R1+0x608], R42 ;  /* 0x0006082a01007387 */ /* 0x0003e80000100a00 */
[----:B-1----:R-:W3:Y:S01]  /*85e40*/  LDL.LU.64 R42, [R1+0x6f58] ;  /* 0x006f5800012a7983 */ /* 0x002ee20000300a00 */
[----:B------:R-:W-:Y:S01]  /*85e50*/  HMMA.1688.F32.TF32 R248, R4, R34, R248 ;  /* 0x0000002204f8723c */ /* 0x000fe200000810f8 */
[----:B------:R-:W-:-:S02]  /*85e60*/  IMAD.MOV.U32 R18, RZ, RZ, R34 ;  /* 0x000000ffff127224 */ /* 0x000fc400078e0022 */
[----:B------:R-:W-:Y:S02]  /*85e70*/  IMAD.MOV.U32 R218, RZ, RZ, R35 ;  /* 0x000000ffffda7224 */ /* 0x000fe400078e0023 */
[----:B------:R-:W3:Y:S04]  /*85e80*/  LDL.LU.64 R34, [R1+0x6f50] ;  /* 0x006f500001227983 */ /* 0x000ee80000300a00 */
[----:B------:R-:W-:Y:S11]  /*85e90*/  STL.64 [R1+0x6d00], R238 ;  /* 0x006d00ee01007387 */ /* 0x000ff60000100a00 */
[----:B------:R-:W-:Y:S04]  /*85ea0*/  @!UPT UIADD3 URZ, URZ, URZ, URZ ;  /* 0x0000003f3f3ff290 */ /* 0x000fe8000fffe03f */
[----:B------:R-:W-:Y:S01]  /*85eb0*/  IMAD.MOV.U32 R237, RZ, RZ, R250 ;  /* 0x000000ffffed7224 */ /* 0x000fe200078e00fa */
[----:B------:R-:W-:Y:S01]  /*85ec0*/  MOV R236, R251 ;  /* 0x000000fb00ec7202 */ /* 0x000fe20000000f00 */
[----:B------:R-:W-:Y:S01]  /*85ed0*/  IMAD.MOV.U32 R240, RZ, RZ, R249 ;  /* 0x000000fffff07224 */ /* 0x000fe200078e00f9 */
[----:B------:R-:W-:-:S03]  /*85ee0*/  MOV R241, R248 ;  /* 0x000000f800f17202 */ /* 0x000fc60000000f00 */
[----:B------:R-:W-:Y:S04]  /*85ef0*/  STL.64 [R1+0x6cf8], R236 ;  /* 0x006cf8ec01007387 */ /* 0x000fe80000100a00 */
[----:B------:R-:W-:Y:S04]  /*85f00*/  STL.64 [R1+0x6cf0], R242 ;  /* 0x006cf0f201007387 */ /* 0x000fe80000100a00 */
[----:B------:R-:W-:Y:S04]  /*85f10*/  STL.64 [R1+0x6ce8], R240 ;  /* 0x006ce8f001007387 */ /* 0x000fe80000100a00 */
[----:B------:R-:W-:Y:S01]  /*85f20*/  STL.64 [R1+0x6d60], R214 ;  /* 0x006d60d601007387 */ /* 0x000fe20000100a00 */
[C---:B----4-:R-:W-:Y:S08]  /*85f30*/  HMMA.1688.F32.TF32 R172, R4.reuse, R22, R172 ;  /* 0x0000001604ac723c */ /* 0x050ff000000810ac */
[----:B--2---:R-:W-:Y:S11]  /*85f40*/  HMMA.1688.F32.TF32 R8, R4, R26, R8 ;  /* 0x0000001a0408723c */ /* 0x004ff60000081008 */
[----:B------:R-:W-:Y:S05]  /*85f50*/  @!UPT UIADD3 URZ, URZ, URZ, URZ ;  /* 0x0000003f3f3ff290 */ /* 0x000fea000fffe03f */
[----:B------:R-:W-:Y:S01]  /*85f60*/  MOV R213, R174 ;  /* 0x000000ae00d57202 */ /* 0x000fe20000000f00 */
[----:B------:R-:W-:Y:S02]  /*85f70*/  IMAD.MOV.U32 R212, RZ, RZ, R175 ;  /* 0x000000ffffd47224 */ /* 0x000fe400078e00af */
[----:B------:R-:W-:Y:S02]  /*85f80*/  IMAD.MOV.U32 R224, RZ, RZ, R172 ;  /* 0x000000ffffe07224 */ /* 0x000fe400078e00ac */
[----:B------:R-:W-:Y:S01]  /*85f90*/  IMAD.MOV.U32 R225, RZ, RZ, R173 ;  /* 0x000000ffffe17224 */ /* 0x000fe200078e00ad */
[----:B------:R1:W-:Y:S02]  /*85fa0*/  STL.64 [R1+0x6d58], R212 ;  /* 0x006d58d401007387 */ /* 0x0003e40000100a00 */
[----:B------:R-:W-:Y:S01]  /*85fb0*/  IMAD.MOV.U32 R205, RZ, RZ, R8 ;  /* 0x000000ffffcd7224 */ /* 0x000fe200078e0008 */
[----:B------:R-:W-:Y:S01]  /*85fc0*/  MOV R204, R9 ;  /* 0x0000000900cc7202 */ /* 0x000fe20000000f00 */
[----:B-1----:R-:W2:Y:S04]  /*85fd0*/  LDL.LU R212, [R1+0x5c0] ;  /* 0x0005c00001d47983 */ /* 0x002ea80000300800 */
[----:B------:R-:W2:Y:S04]  /*85fe0*/  LDL.LU R213, [R1+0x5c4] ;  /* 0x0005c40001d57983 */ /* 0x000ea80000300800 */
[----:B------:R-:W2:Y:S04]  /*85ff0*/  LDL.LU R214, [R1+0x5c8] ;  /* 0x0005c80001d67983 */ /* 0x000ea80000300800 */
[----:B------:R-:W2:Y:S04]  /*86000*/  LDL.LU R215, [R1+0x5cc] ;  /* 0x0005cc0001d77983 */ /* 0x000ea80000300800 */
[----:B------:R1:W-:Y:S04]  /*86010*/  STL.64 [R1+0x6d30], R226 ;  /* 0x006d30e201007387 */ /* 0x0003e80000100a00 */
[----:B------:R-:W-:Y:S01]  /*86020*/  STL.64 [R1+0x6d28], R224 ;  /* 0x006d28e001007387 */ /* 0x000fe20000100a00 */
[----:B------:R-:W-:-:S03]  /*86030*/  MOV R8, R39 ;  /* 0x0000002700087202 */ /* 0x000fc60000000f00 */
[----:B------:R-:W4:Y:S01]  /*86040*/  LDL.LU R240, [R1+0x5b0] ;  /* 0x0005b00001f07983 */ /* 0x000f220000300800 */
[----:B------:R-:W-:-:S03]  /*86050*/  IMAD.MOV.U32 R209, RZ, RZ, R10 ;  /* 0x000000ffffd17224 */ /* 0x000fc600078e000a */
[----:B------:R-:W4:Y:S01]  /*86060*/  LDL.LU R241, [R1+0x5b4] ;  /* 0x0005b40001f17983 */ /* 0x000f220000300800 */
[----:B------:R-:W-:-:S03]  /*86070*/  IMAD.MOV.U32 R9, RZ, RZ, R38 ;  /* 0x000000ffff097224 */ /* 0x000fc600078e0026 */
[----:B------:R-:W4:Y:S01]  /*86080*/  LDL.LU R242, [R1+0x5b8] ;  /* 0x0005b80001f27983 */ /* 0x000f220000300800 */
[----:B------:R-:W-:-:S03]  /*86090*/  IMAD.MOV.U32 R208, RZ, RZ, R11 ;  /* 0x000000ffffd07224 */ /* 0x000fc600078e000b */
[----:B------:R-:W4:Y:S01]  /*860a0*/  LDL.LU R243, [R1+0x5bc] ;  /* 0x0005bc0001f37983 */ /* 0x000f220000300800 */
[----:B---3--:R-:W-:Y:S01]  /*860b0*/  IMAD.MOV.U32 R10, RZ, RZ, R42 ;  /* 0x000000ffff0a7224 */ /* 0x008fe200078e002a */
[----:B------:R-:W-:Y:S02]  /*860c0*/  MOV R11, R43 ;  /* 0x0000002b000b7202 */ /* 0x000fe40000000f00 */
[----:B------:R-:W3:Y:S04]  /*860d0*/  LDL.LU R39, [R1+0x6f4c] ;  /* 0x006f4c0001277983 */ /* 0x000ee80000300800 */
[----:B------:R-:W2:Y:S04]  /*860e0*/  LDL.LU R38, [R1+0x6f48] ;  /* 0x006f480001267983 */ /* 0x000ea80000300800 */
[----:B------:R-:W4:Y:S04]  /*860f0*/  LDL.LU R42, [R1+0x6f44] ;  /* 0x006f4400012a7983 */ /* 0x000f280000300800 */
[----:B------:R-:W4:Y:S04]  /*86100*/  LDL.LU R43, [R1+0x6f40] ;  /* 0x006f4000012b7983 */ /* 0x000f280000300800 */
[----:B------:R-:W4:Y:S04]  /*86110*/  LDL.LU R236, [R1+0x5a0] ;  /* 0x0005a00001ec7983 */ /* 0x000f280000300800 */
[----:B------:R-:W4:Y:S04]  /*86120*/  LDL.LU R237, [R1+0x5a4] ;  /* 0x0005a40001ed7983 */ /* 0x000f280000300800 */
[----:B------:R-:W4:Y:S04]  /*86130*/  LDL.LU R238, [R1+0x5a8] ;  /* 0x0005a80001ee7983 */ /* 0x000f280000300800 */
[----:B------:R-:W4:Y:S01]  /*86140*/  LDL.LU R239, [R1+0x5ac] ;  /* 0x0005ac0001ef7983 */ /* 0x000f220000300800 */
[----:B------:R-:W-:Y:S01]  /*86150*/  IMAD.MOV.U32 R172, RZ, RZ, R30 ;  /* 0x000000ffffac7224 */ /* 0x000fe200078e001e */
[----:B------:R-:W-:Y:S01]  /*86160*/  MOV R173, R31 ;  /* 0x0000001f00ad7202 */ /* 0x000fe20000000f00 */
[----:B------:R-:W-:-:S02]  /*86170*/  IMAD.MOV.U32 R174, RZ, RZ, R34 ;  /* 0x000000ffffae7224 */ /* 0x000fc400078e0022 */
[----:B------:R-:W-:Y:S02]  /*86180*/  IMAD.MOV.U32 R175, RZ, RZ, R35 ;  /* 0x000000ffffaf7224 */ /* 0x000fe400078e0023 */
[----:B---3--:R-:W-:Y:S01]  /*86190*/  IMAD.MOV.U32 R251, RZ, RZ, R39 ;  /* 0x000000fffffb7224 */ /* 0x008fe200078e0027 */
[----:B--2---:R-:W-:Y:S01]  /*861a0*/  MOV R250, R38 ;  /* 0x0000002600fa7202 */ /* 0x004fe20000000f00 */
[----:B----4-:R-:W-:Y:S02]  /*861b0*/  IMAD.MOV.U32 R248, RZ, RZ, R42 ;  /* 0x000000fffff87224 */ /* 0x010fe400078e002a */
[----:B------:R-:W2:Y:S01]  /*861c0*/  LDL.LU R42, [R1+0x6f3c] ;  /* 0x006f3c00012a7983 */ /* 0x000ea20000300800 */
[----:B------:R-:W-:-:S03]  /*861d0*/  IMAD.MOV.U32 R249, RZ, RZ, R43 ;  /* 0x000000fffff97224 */ /* 0x000fc600078e002b */
[----:B------:R-:W2:Y:S04]  /*861e0*/  LDL.LU R43, [R1+0x6f38] ;  /* 0x006f3800012b7983 */ /* 0x000ea80000300800 */
[----:B------:R-:W3:Y:S04]  /*861f0*/  LDL.LU R38, [R1+0x6f34] ;  /* 0x006f340001267983 */ /* 0x000ee80000300800 */
[----:B------:R-:W3:Y:S04]  /*86200*/  LDL.LU R39, [R1+0x6f30] ;  /* 0x006f300001277983 */ /* 0x000ee80000300800 */
[----:B------:R-:W4:Y:S04]  /*86210*/  LDL.LU R30, [R1+0x6f2c] ;  /* 0x006f2c00011e7983 */ /* 0x000f280000300800 */
[----:B------:R-:W4:Y:S04]  /*86220*/  LDL.LU R31, [R1+0x6f28] ;  /* 0x006f2800011f7983 */ /* 0x000f280000300800 */
[----:B------:R-:W2:Y:S04]  /*86230*/  LDL.LU R34, [R1+0x6f24] ;  /* 0x006f240001227983 */ /* 0x000ea80000300800 */
[----:B------:R-:W2:Y:S04]  /*86240*/  LDL.LU R35, [R1+0x6f20] ;  /* 0x006f200001237983 */ /* 0x000ea80000300800 */
[----:B------:R-:W-:Y:S04]  /*86250*/  STL.64 [R1+0x6d90], R206 ;  /* 0x006d90ce01007387 */ /* 0x000fe80000100a00 */
[----:B------:R-:W-:Y:S04]  /*86260*/  STL.64 [R1+0x6d88], R204 ;  /* 0x006d88cc01007387 */ /* 0x000fe80000100a00 */
[----:B------:R-:W-:Y:S04]  /*86270*/  STL.64 [R1+0x6d80], R210 ;  /* 0x006d80d201007387 */ /* 0x000fe80000100a00 */
[----:B------:R-:W-:Y:S04]  /*86280*/  STL.64 [R1+0x6d78], R208 ;  /* 0x006d78d001007387 */ /* 0x000fe80000100a00 */
[----:B------:R-:W-:Y:S04]  /*86290*/  STL.64 [R1+0x6ce0], R26 ;  /* 0x006ce01a01007387 */ /* 0x000fe80000100a00 */
[----:B------:R2:W-:Y:S04]  /*862a0*/  STL.64 [R1+0x6cd8], R24 ;  /* 0x006cd81801007387 */ /* 0x0005e80000100a00 */
[----:B------:R-:W-:Y:S01]  /*862b0*/  STL.64 [R1+0x6d40], R230 ;  /* 0x006d40e601007387 */ /* 0x000fe20000100a00 */
[----:B-1----:R-:W-:Y:S01]  /*862c0*/  IMAD.MOV.U32 R226, RZ, RZ, R110 ;  /* 0x000000ffffe27224 */ /* 0x002fe200078e006e */
[----:B------:R-:W-:Y:S01]  /*862d0*/  MOV R227, R58 ;  /* 0x0000003a00e37202 */ /* 0x000fe20000000f00 */
[C---:B--2---:R-:W-:Y:S11]  /*862e0*/  HMMA.1688.F32.TF32 R24, R4.reuse, R34, R240 ;  /* 0x000000220418723c */ /* 0x044ff600000810f0 */
[----:B------:R-:W-:Y:S11]  /*862f0*/  @!UPT UIADD3 URZ, URZ, URZ, URZ ;  /* 0x0000003f3f3ff290 */ /* 0x000ff6000fffe03f */
[----:B------:R-:W-:Y:S02]  /*86300*/  @!UPT UIADD3 URZ, URZ, URZ, URZ ;  /* 0x0000003f3f3ff290 */ /* 0x000fe4000fffe03f */
[----:B------:R-:W-:Y:S01]  /*86310*/  IMAD.MOV.U32 R201, RZ, RZ, R24 ;  /* 0x000000ffffc97224 */ /* 0x000fe200078e0018 */
[----:B------:R-:W-:Y:S01]  /*86320*/  MOV R220, R26 ;  /* 0x0000001a00dc7202 */ /* 0x000fe20000000f00 */
[----:B------:R-:W-:Y:S02]  /*86330*/  IMAD.MOV.U32 R200, RZ, RZ, R25 ;  /* 0x000000ffffc87224 */ /* 0x000fe400078e0019 */
[----:B------:R-:W-:Y:S02]  /*86340*/  IMAD.MOV.U32 R221, RZ, RZ, R27 ;  /* 0x000000ffffdd7224 */ /* 0x000fe400078e001b */
[C---:B---3--:R-:W-:Y:S11]  /*86350*/  HMMA.1688.F32.TF32 R24, R4.reuse, R38, R236 ;  /* 0x000000260418723c */ /* 0x048ff600000810ec */
[----:B------:R-:W-:Y:S11]  /*86360*/  @!UPT UIADD3 URZ, URZ, URZ, URZ ;  /* 0x0000003f3f3ff290 */ /* 0x000ff6000fffe03f */
[----:B------:R-:W-:Y:S02]  /*86370*/  @!UPT UIADD3 URZ, URZ, URZ, URZ ;  /* 0x0000003f3f3ff290 */ /* 0x000fe4000fffe03f */
[----:B------:R-:W-:Y:S01]  /*86380*/  IMAD.MOV.U32 R145, RZ, RZ, R24 ;  /* 0x000000ffff917224 */ /* 0x000fe200078e0018 */
[----:B------:R-:W-:Y:S01]  /*86390*/  MOV R144, R25 ;  /* 0x0000001900907202 */ /* 0x000fe20000000f00 */
[----:B------:R-:W-:Y:S02]  /*863a0*/  IMAD.MOV.U32 R141, RZ, RZ, R26 ;  /* 0x000000ffff8d7224 */ /* 0x000fe400078e001a */
[----:B------:R-:W-:Y:S02]  /*863b0*/  IMAD.MOV.U32 R140, RZ, RZ, R27 ;  /* 0x000000ffff8c7224 */ /* 0x000fe400078e001b */
[C---:B------:R-:W-:Y:S08]  /*863c0*/  HMMA.1688.F32.TF32 R24, R4.reuse, R42, R248 ;  /* 0x0000002a0418723c */ /* 0x040ff000000810f8 */
[C---:B----4-:R-:W-:Y:S11]  /*863d0*/  HMMA.1688.F32.TF32 R212, R4.reuse, R30, R212 ;  /* 0x0000001e04d4723c */ /* 0x050ff600000810d4 */
[----:B------:R-:W-:Y:S05]  /*863e0*/  @!UPT UIADD3 URZ, URZ, URZ, URZ ;  /* 0x0000003f3f3ff290 */ /* 0x000fea000fffe03f */
[----:B------:R-:W-:Y:S01]  /*863f0*/  MOV R153, R24 ;  /* 0x0000001800997202 */ /* 0x000fe20000000f00 */
[----:B------:R-:W-:Y:S01]  /*86400*/  IMAD.MOV.U32 R152, RZ, RZ, R25 ;  /* 0x000000ffff987224 */ /* 0x000fe200078e0019 */
[----:B------:R-:W-:Y:S01]  /*86410*/  MOV R148, R27 ;  /* 0x0000001b00947202 */ /* 0x000fe20000000f00 */
[----:B------:R-:W-:Y:S02]  /*86420*/  IMAD.MOV.U32 R149, RZ, RZ, R26 ;  /* 0x000000ffff957224 */ /* 0x000fe400078e001a */
[C---:B------:R-:W-:Y:S03]  /*86430*/  HMMA.1688.F32.TF32 R24, R4.reuse, R46, R172 ;  /* 0x0000002e0418723c */ /* 0x040fe600000810ac */
[----:B------:R-:W-:Y:S01]  /*86440*/  IMAD.MOV.U32 R229, RZ, RZ, R214 ;  /* 0x000000ffffe57224 */ /* 0x000fe200078e00d6 */
[----:B------:R-:W-:Y:S01]  /*86450*/  MOV R228, R215 ;  /* 0x000000d700e47202 */ /* 0x000fe20000000f00 */
[----:B------:R-:W-:Y:S01]  /*86460*/  IMAD.MOV.U32 R232, RZ, RZ, R213 ;  /* 0x000000ffffe87224 */ /* 0x000fe200078e00d5 */
[----:B------:R-:W-:Y:S11]  /*86470*/  MOV R233, R212 ;  /* 0x000000d400e97202 */ /* 0x000ff60000000f00 */
[----:B------:R-:W-:Y:S07]  /*86480*/  @!UPT UIADD3 URZ, URZ, URZ, URZ ;  /* 0x0000003f3f3ff290 */ /* 0x000fee000fffe03f */
[----:B------:R-:W-:Y:S01]  /*86490*/  IMAD.MOV.U32 R161, RZ, RZ, R24 ;  /* 0x000000ffffa17224 */ /* 0x000fe200078e0018 */
[----:B------:R-:W-:Y:S01]  /*864a0*/  MOV R157, R26 ;  /* 0x0000001a009d7202 */ /* 0x000fe20000000f00 */
[----:B------:R-:W-:Y:S02]  /*864b0*/  IMAD.MOV.U32 R160, RZ, RZ, R25 ;  /* 0x000000ffffa07224 */ /* 0x000fe400078e0019 */
[----:B------:R-:W-:Y:S02]  /*864c0*/  IMAD.MOV.U32 R156, RZ, RZ, R27 ;  /* 0x000000ffff9c7224 */ /* 0x000fe400078e001b */
        /* <DEDUP_REMOVED lines=8> */
[----:B------:R-:W2:Y:S04]  /*86550*/  LDL.LU R8, [R1+0x4f0] ;  /* 0x0004f00001087983 */ /* 0x000ea80000300800 */
        /* <DEDUP_REMOVED lines=33> */
[----:B------:R-:W-:-:S03]  /*86770*/  IMAD.MOV.U32 R212, RZ, RZ, R59 ;  /* 0x000000ffffd47224 */ /* 0x000fc600078e003b */
[----:B------:R-:W2:Y:S01]  /*86780*/  LDL.LU R224, [R1+0x4e0] ;  /* 0x0004e00001e07983 */ /* 0x000ea20000300800 */
[----:B------:R-:W-:-:S03]  /*86790*/  IMAD.MOV.U32 R213, RZ, RZ, R54 ;  /* 0x000000ffffd57224 */ /* 0x000fc600078e0036 */
[----:B------:R-:W2:Y:S01]  /*867a0*/  LDL.LU R225, [R1+0x4e4] ;  /* 0x0004e40001e17983 */ /* 0x000ea20000300800 */
[----:B------:R-:W-:-:S03]  /*867b0*/  MOV R214, R55 ;  /* 0x0000003700d67202 */ /* 0x000fc60000000f00 */
[----:B------:R-:W2:Y:S04]  /*867c0*/  LDL.LU R110, [R1+0x6f1c] ;  /* 0x006f1c00016e7983 */ /* 0x000ea80000300800 */
[----:B------:R-:W4:Y:S04]  /*867d0*/  LDL.LU R58, [R1+0x6f18] ;  /* 0x006f1800013a7983 */ /* 0x000f280000300800 */
[----:B------:R-:W4:Y:S04]  /*867e0*/  LDL.LU R59, [R1+0x6f14] ;  /* 0x006f1400013b7983 */ /* 0x000f280000300800 */
[----:B------:R-:W2:Y:S04]  /*867f0*/  LDL.LU R54, [R1+0x6f10] ;  /* 0x006f100001367983 */ /* 0x000ea80000300800 */
[----:B------:R-:W2:Y:S01]  /*86800*/  LDL.LU R55, [R1+0x6f0c] ;  /* 0x006f0c0001377983 */ /* 0x000ea20000300800 */
[----:B------:R-:W-:Y:S01]  /*86810*/  IMAD.MOV.U32 R215, RZ, RZ, R102 ;  /* 0x000000ffffd77224 */ /* 0x000fe200078e0066 */
[----:B------:R-:W-:Y:S01]  /*86820*/  MOV R249, R90 ;  /* 0x0000005a00f97202 */ /* 0x000fe20000000f00 */
[----:B------:R-:W-:Y:S01]  /*86830*/  IMAD.MOV.U32 R248, RZ, RZ, R98 ;  /* 0x000000fffff87224 */ /* 0x000fe200078e0062 */
[----:B------:R-:W3:Y:S01]  /*86840*/  LDL.LU R102, [R1+0x6f08] ;  /* 0x006f080001667983 */ /* 0x000ee20000300800 */
[----:B------:R-:W-:-:S03]  /*86850*/  IMAD.MOV.U32 R250, RZ, RZ, R86 ;  /* 0x000000fffffa7224 */ /* 0x000fc600078e0056 */
[----:B------:R-:W3:Y:S01]  /*86860*/  LDL.LU R98, [R1+0x6f04] ;  /* 0x006f040001627983 */ /* 0x000ee20000300800 */
[----:B------:R-:W-:-:S03]  /*86870*/  IMAD.MOV.U32 R251, RZ, RZ, R78 ;  /* 0x000000fffffb7224 */ /* 0x000fc600078e004e */
[----:B------:R-:W3:Y:S04]  /*86880*/  LDL.LU R90, [R1+0x6f00] ;  /* 0x006f0000015a7983 */ /* 0x000ee80000300800 */
[----:B------:R-:W3:Y:S04]  /*86890*/  LDL.LU R86, [R1+0x6efc] ;  /* 0x006efc0001567983 */ /* 0x000ee80000300800 */
[----:B------:R-:W3:Y:S01]  /*868a0*/  LDL.LU R78, [R1+0x6ef8] ;  /* 0x006ef800014e7983 */ /* 0x000ee20000300800 */
[C---:B----4-:R-:W-:Y:S08]  /*868b0*/  HMMA.1688.F32.TF32 R28, R4.reuse, R58, R236 ;  /* 0x0000003a041c723c */ /* 0x050ff000000810ec */
[----:B--2---:R-:W-:Y:S07]  /*868c0*/  HMMA.1688.F32.TF32 R200, R4, R54, R240 ;  /* 0x0000003604c8723c */ /* 0x004fee00000810f0 */
[----:B------:R-:W-:Y:S01]  /*868d0*/  MOV R240, R74 ;  /* 0x0000004a00f07202 */ /* 0x000fe20000000f00 */
[----:B------:R-:W-:-:S02]  /*868e0*/  IMAD.MOV.U32 R241, RZ, RZ, R62 ;  /* 0x000000fffff17224 */ /* 0x000fc400078e003e */
[----:B------:R-:W-:Y:S11]  /*868f0*/  IMAD.MOV.U32 R242, RZ, RZ, R63 ;  /* 0x000000fffff27224 */ /* 0x000ff600078e003f */
[----:B------:R-:W-:Y:S02]  /*86900*/  @!UPT UIADD3 URZ, URZ, URZ, URZ ;  /* 0x0000003f3f3ff290 */ /* 0x000fe4000fffe03f */
[----:B------:R-:W-:Y:S04]  /*86910*/  STL.64 [R1+0x1040], R200 ;  /* 0x001040c801007387 */ /* 0x000fe80000100a00 */
[----:B------:R-:W-:Y:S04]  /*86920*/  STL.64 [R1+0x1048], R202 ;  /* 0x001048ca01007387 */ /* 0x000fe80000100a00 */
[----:B------:R-:W3:Y:S04]  /*86930*/  LDL.LU R74, [R1+0x6ef4] ;  /* 0x006ef400014a7983 */ /* 0x000ee80000300800 */
[----:B------:R-:W-:Y:S04]  /*86940*/  STL.64 [R1+0x1030], R28 ;  /* 0x0010301c01007387 */ /* 0x000fe80000100a00 */
[----:B------:R1:W-:Y:S04]  /*86950*/  STL.64 [R1+0x1038], R30 ;  /* 0x0010381e01007387 */ /* 0x0003e80000100a00 */
[----:B------:R-:W1:Y:S04]  /*86960*/  LDL.LU R62, [R1+0x6ef0] ;  /* 0x006ef000013e7983 */ /* 0x000e680000300800 */
[----:B------:R-:W1:Y:S01]  /*86970*/  LDL.LU R63, [R1+0x6eec] ;  /* 0x006eec00013f7983 */ /* 0x000e620000300800 */
[----:B------:R-:W-:Y:S01]  /*86980*/  MOV R243, R75 ;  /* 0x0000004b00f37202 */ /* 0x000fe20000000f00 */
[----:B------:R-:W-:-:S02]  /*86990*/  IMAD.MOV.U32 R236, RZ, RZ, R70 ;  /* 0x000000ffffec7224 */ /* 0x000fc400078e0046 */
[----:B------:R-:W3:Y:S01]  /*869a0*/  LDL.LU R75, [R1+0x6ee8] ;  /* 0x006ee800014b7983 */ /* 0x000ee20000300800 */
[----:B------:R-:W-:Y:S01]  /*869b0*/  IMAD.MOV.U32 R237, RZ, RZ, R71 ;  /* 0x000000ffffed7224 */ /* 0x000fe200078e0047 */
[----:B------:R-:W-:Y:S02]  /*869c0*/  MOV R238, R66 ;  /* 0x0000004200ee7202 */ /* 0x000fe40000000f00 */
[----:B------:R-:W3:Y:S01]  /*869d0*/  LDL.LU R70, [R1+0x6ee4] ;  /* 0x006ee40001467983 */ /* 0x000ee20000300800 */
[----:B------:R-:W-:-:S03]  /*869e0*/  IMAD.MOV.U32 R239, RZ, RZ, R67 ;  /* 0x000000ffffef7224 */ /* 0x000fc600078e0043 */
[----:B------:R-:W3:Y:S04]  /*869f0*/  LDL.LU R71, [R1+0x6ee0] ;  /* 0x006ee00001477983 */ /* 0x000ee80000300800 */
[----:B------:R-:W4:Y:S04]  /*86a00*/  LDL.LU R66, [R1+0x6edc] ;  /* 0x006edc0001427983 */ /* 0x000f280000300800 */
[----:B------:R-:W4:Y:S01]  /*86a10*/  LDL.LU R67, [R1+0x6ed8] ;  /* 0x006ed80001437983 */ /* 0x000f220000300800 */
[----:B-1----:R-:W-:Y:S07]  /*86a20*/  HMMA.1688.F32.TF32 R28, R4, R62, R172 ;  /* 0x0000003e041c723c */ /* 0x002fee00000810ac */
[----:B------:R-:W-:-:S02]  /*86a30*/  IMAD.MOV.U32 R172, RZ, RZ, R79 ;  /* 0x000000ffffac7224 */ /* 0x000fc400078e004f */
[----:B------:R-:W2:Y:S01]  /*86a40*/  LDL.LU R79, [R1+0x6ed4] ;  /* 0x006ed400014f7983 */ /* 0x000ea20000300800 */
[----:B------:R-:W-:Y:S01]  /*86a50*/  MOV R173, R82 ;  /* 0x0000005200ad7202 */ /* 0x000fe20000000f00 */
[----:B------:R-:W-:Y:S11]  /*86a60*/  IMAD.MOV.U32 R174, RZ, RZ, R83 ;  /* 0x000000ffffae7224 */ /* 0x000ff600078e0053 */
[----:B------:R-:W-:Y:S01]  /*86a70*/  @!UPT UIADD3 URZ, URZ, URZ, URZ ;  /* 0x0000003f3f3ff290 */ /* 0x000fe2000fffe03f */
[----:B------:R-:W-:Y:S04]  /*86a80*/  STL.64 [R1+0x5a0], R28 ;  /* 0x0005a01c01007387 */ /* 0x000fe80000100a00 */
[----:B------:R4:W-:Y:S04]  /*86a90*/  STL.64 [R1+0x5a8], R30 ;  /* 0x0005a81e01007387 */ /* 0x0009e80000100a00 */
[----:B------:R-:W2:Y:S04]  /*86aa0*/  LDL.LU R82, [R1+0x6ed0] ;  /* 0x006ed00001527983 */ /* 0x000ea80000300800 */
[----:B------:R-:W2:Y:S01]  /*86ab0*/  LDL.LU R83, [R1+0x6ecc] ;  /* 0x006ecc0001537983 */ /* 0x000ea20000300800 */
[----:B----4-:R-:W-:Y:S01]  /*86ac0*/  HMMA.1688.F32.TF32 R28, R4, R66, R228 ;  /* 0x00000042041c723c */ /* 0x010fe200000810e4 */
[----:B------:R-:W-:-:S02]  /*86ad0*/  IMAD.MOV.U32 R175, RZ, RZ, R87 ;  /* 0x000000ffffaf7224 */ /* 0x000fc400078e0057 */
[----:B------:R-:W4:Y:S05]  /*86ae0*/  LDL.LU R87, [R1+0x6ec8] ;  /* 0x006ec80001577983 */ /* 0x000f2a0000300800 */
[C---:B---3--:R-:W-:Y:S08]  /*86af0*/  HMMA.1688.F32.TF32 R24, R4.reuse, R70, R24 ;  /* 0x000000460418723c */ /* 0x048ff00000081018 */
[C---:B------:R-:W-:Y:S07]  /*86b00*/  HMMA.1688.F32.TF32 R200, R4.reuse, R74, R208 ;  /* 0x0000004a04c8723c */ /* 0x040fee00000810d0 */
[----:B------:R-:W-:Y:S04]  /*86b10*/  STL.64 [R1+0x590], R28 ;  /* 0x0005901c01007387 */ /* 0x000fe80000100a00 */
[----:B------:R2:W-:Y:S04]  /*86b20*/  STL.64 [R1+0x598], R30 ;  /* 0x0005981e01007387 */ /* 0x0005e80000100a00 */
[----:B------:R-:W-:Y:S04]  /*86b30*/  STL.64 [R1+0x580], R24 ;  /* 0x0005801801007387 */ /* 0x000fe80000100a00 */
[----:B------:R1:W-:Y:S04]  /*86b40*/  STL.64 [R1+0x588], R26 ;  /* 0x0005881a01007387 */ /* 0x0003e80000100a00 */
[----:B------:R-:W-:Y:S04]  /*86b50*/  STL.64 [R1+0x570], R200 ;  /* 0x000570c801007387 */ /* 0x000fe80000100a00 */
[----:B------:R-:W-:Y:S01]  /*86b60*/  STL.64 [R1+0x578], R202 ;  /* 0x000578ca01007387 */ /* 0x000fe20000100a00 */
[C---:B--2---:R-:W-:Y:S11]  /*86b70*/  HMMA.1688.F32.TF32 R28, R4.reuse, R78, R204 ;  /* 0x0000004e041c723c */ /* 0x044ff600000810cc */
[----:B------:R-:W-:Y:S11]  /*86b80*/  @!UPT UIADD3 URZ, URZ, URZ, URZ ;  /* 0x0000003f3f3ff290 */ /* 0x000ff6000fffe03f */
[----:B------:R-:W-:Y:S01]  /*86b90*/  @!UPT UIADD3 URZ, URZ, URZ, URZ ;  /* 0x0000003f3f3ff290 */ /* 0x000fe2000fffe03f */
[----:B------:R-:W-:Y:S01]  /*86ba0*/  STL.64 [R1+0x560], R28 ;  /* 0x0005601c01007387 */ /* 0x000fe20000100a00 */
[----:B-1----:R-:W-:Y:S03]  /*86bb0*/  HMMA.1688.F32.TF32 R24, R4, R82, R8 ;  /* 0x000000520418723c */ /* 0x002fe60000081008 */
[----:B------:R-:W-:Y:S04]  /*86bc0*/  STL.64 [R1+0x568], R30 ;  /* 0x0005681e01007387 */ /* 0x000fe80000100a00 */
[----:B------:R-:W-:Y:S02]  /*86bd0*/  MOV R8, R91 ;  /* 0x0000005b00087202 */ /* 0x000fe40000000f00 */
[----:B------:R-:W2:Y:S01]  /*86be0*/  LDL.LU R91, [R1+0x6ec4] ;  /* 0x006ec400015b7983 */ /* 0x000ea20000300800 */
[----:B------:R-:W-:-:S02]  /*86bf0*/  IMAD.MOV.U32 R9, RZ, RZ, R94 ;  /* 0x000000ffff097224 */ /* 0x000fc400078e005e */
[----:B------:R-:W-:-:S11]  /*86c00*/  IMAD.MOV.U32 R10, RZ, RZ, R95 ;  /* 0x000000ffff0a7224 */ /* 0x000fd600078e005f */
[----:B------:R-:W-:Y:S04]  /*86c10*/  STL.64 [R1+0x550], R24 ;  /* 0x0005501801007387 */ /* 0x000fe80000100a00 */
[----:B------:R4:W-:Y:S04]  /*86c20*/  STL.64 [R1+0x558], R26 ;  /* 0x0005581a01007387 */ /* 0x0009e80000100a00 */
[----:B------:R-:W3:Y:S04]  /*86c30*/  LDL.LU R94, [R1+0x6ec0] ;  /* 0x006ec000015e7983 */ /* 0x000ee80000300800 */
[----:B------:R-:W3:Y:S01]  /*86c40*/  LDL.LU R95, [R1+0x6ebc] ;  /* 0x006ebc00015f7983 */ /* 0x000ee20000300800 */
[----:B----4-:R-:W-:Y:S01]  /*86c50*/  HMMA.1688.F32.TF32 R24, R4, R86, R224 ;  /* 0x000000560418723c */ /* 0x010fe200000810e0 */
[----:B------:R-:W-:-:S02]  /*86c60*/  MOV R11, R99 ;  /* 0x00000063000b7202 */ /* 0x000fc40000000f00 */
[----:B------:R-:W4:Y:S11]  /*86c70*/  LDL.LU R99, [R1+0x6eb8] ;  /* 0x006eb80001637983 */ /* 0x000f360000300800 */
[----:B------:R-:W-:Y:S09]  /*86c80*/  @!UPT UIADD3 URZ, URZ, URZ, URZ ;  /* 0x0000003f3f3ff290 */ /* 0x000ff2000fffe03f */
[----:B------:R2:W-:Y:S01]  /*86c90*/  STL.64 [R1+0x548], R26 ;  /* 0x0005481a01007387 */ /* 0x0005e20000100a00 */
[----:B------:R-:W-:Y:S02]  /*86ca0*/  IMAD.MOV.U32 R244, RZ, RZ, R24 ;  /* 0x000000fffff47224 */ /* 0x000fe400078e0018 */
[----:B------:R-:W-:Y:S02]  /*86cb0*/  IMAD.MOV.U32 R245, RZ, RZ, R25 ;  /* 0x000000fffff57224 */ /* 0x000fe400078e0019 */
[C---:B--2---:R-:W-:Y:S11]  /*86cc0*/  HMMA.1688.F32.TF32 R24, R4.reuse, R90, R212 ;  /* 0x0000005a0418723c */ /* 0x044ff600000810d4 */
[----:B------:R-:W-:Y:S11]  /*86cd0*/  @!UPT UIADD3 URZ, URZ, URZ, URZ ;  /* 0x0000003f3f3ff290 */ /* 0x000ff6000fffe03f */
[----:B------:R-:W-:Y:S01]  /*86ce0*/  @!UPT UIADD3 URZ, URZ, URZ, URZ ;  /* 0x0000003f3f3ff290 */ /* 0x000fe2000fffe03f */
[----:B------:R3:W-:Y:S01]  /*86cf0*/  STL.64 [R1+0x538], R26 ;  /* 0x0005381a01007387 */ /* 0x0007e20000100a00 */
[----:B------:R-:W-:Y:S01]  /*86d00*/  MOV R136, R24 ;  /* 0x0000001800887202 */ /* 0x000fe20000000f00 */
[----:B------:R-:W-:Y:S02]  /*86d10*/  IMAD.MOV.U32 R137, RZ, RZ, R25 ;  /* 0x000000ffff897224 */ /* 0x000fe400078e0019 */
[----:B---3--:R-:W-:Y:S07]  /*86d20*/  HMMA.1688.F32.TF32 R24, R4, R94, R248 ;  /* 0x0000005e0418723c */ /* 0x008fee00000810f8 */
[----:B------:R-:W-:Y:S11]  /*86d30*/  IMAD.MOV.U32 R248, RZ, RZ, R103 ;  /* 0x000000fffff87224 */ /* 0x000ff600078e0067 */
[----:B------:R-:W-:Y:S05]  /*86d40*/  @!UPT UIADD3 URZ, URZ, URZ, URZ ;  /* 0x0000003f3f3ff290 */ /* 0x000fea000fffe03f */
[----:B------:R4:W-:Y:S04]  /*86d50*/  STL.64 [R1+0x528], R26 ;  /* 0x0005281a01007387 */ /* 0x0009e80000100a00 */
[----:B------:R-:W2:Y:S01]  /*86d60*/  LDL.LU R103, [R1+0x6eb4] ;  /* 0x006eb40001677983 */ /* 0x000ea20000300800 */
[----:B------:R-:W-:Y:S01]  /*86d70*/  IMAD.MOV.U32 R249, RZ, RZ, R111 ;  /* 0x000000fffff97224 */ /* 0x000fe200078e006f */
[----:B------:R-:W-:Y:S02]  /*86d80*/  MOV R250, R106 ;  /* 0x0000006a00fa7202 */ /* 0x000fe40000000f00 */
[----:B------:R-:W3:Y:S01]  /*86d90*/  LDL.LU R111, [R1+0x6eb0] ;  /* 0x006eb000016f7983 */ /* 0x000ee20000300800 */
[----:B------:R-:W-:-:S03]  /*86da0*/  IMAD.MOV.U32 R251, RZ, RZ, R107 ;  /* 0x000000fffffb7224 */ /* 0x000fc600078e006b */
[----:B------:R-:W3:Y:S04]  /*86db0*/  LDL.LU R106, [R1+0x6eac] ;  /* 0x006eac00016a7983 */ /* 0x000ee80000300800 */
[----:B------:R-:W3:Y:S01]  /*86dc0*/  LDL.LU R107, [R1+0x6ea8] ;  /* 0x006ea800016b7983 */ /* 0x000ee20000300800 */
[----:B------:R-:W-:Y:S01]  /*86dd0*/  IMAD.MOV.U32 R132, RZ, RZ, R24 ;  /* 0x000000ffff847224 */ /* 0x000fe200078e0018 */
[----:B------:R-:W-:Y:S02]  /*86de0*/  MOV R133, R25 ;  /* 0x0000001900857202 */ /* 0x000fe40000000f00 */
[C---:B----4-:R-:W-:Y:S11]  /*86df0*/  HMMA.1688.F32.TF32 R24, R4.reuse, R98, R240 ;  /* 0x000000620418723c */ /* 0x050ff600000810f0 */
[----:B------:R-:W-:Y:S11]  /*86e00*/  @!UPT UIADD3 URZ, URZ, URZ, URZ ;  /* 0x0000003f3f3ff290 */ /* 0x000ff6000fffe03f */
[----:B------:R-:W-:Y:S01]  /*86e10*/  @!UPT UIADD3 URZ, URZ, URZ, URZ ;  /* 0x0000003f3f3ff290 */ /* 0x000fe2000fffe03f */
[----:B------:R2:W-:Y:S01]  /*86e20*/  STL.64 [R1+0x518], R26 ;  /* 0x0005181a01007387 */ /* 0x0005e20000100a00 */
[----:B------:R-:W-:Y:S01]  /*86e30*/  IMAD.MOV.U32 R128, RZ, RZ, R24 ;  /* 0x000000ffff807224 */ /* 0x000fe200078e0018 */
[----:B------:R-:W-:Y:S01]  /*86e40*/  MOV R129, R25 ;  /* 0x0000001900817202 */ /* 0x000fe20000000f00 */
[----:B------:R-:W-:Y:S01]  /*86e50*/  IMAD.MOV.U32 R214, RZ, RZ, R115 ;  /* 0x000000ffffd67224 */ /* 0x000fe200078e0073 */
[----:B------:R-:W-:Y:S01]  /*86e60*/  MOV R213, R114 ;  /* 0x0000007200d57202 */ /* 0x000fe20000000f00 */
[----:B------:R-:W-:Y:S01]  /*86e70*/  IMAD.MOV.U32 R243, RZ, RZ, R143 ;  /* 0x000000fffff37224 */ /* 0x000fe200078e008f */
[----:B------:R-:W-:Y:S01]  /*86e80*/  MOV R242, R142 ;  /* 0x0000008e00f27202 */ /* 0x000fe20000000f00 */
[C---:B--2---:R-:W-:Y:S08]  /*86e90*/  HMMA.1688.F32.TF32 R24, R4.reuse, R102, R236 ;  /* 0x000000660418723c */ /* 0x044ff000000810ec */
[C---:B---3--:R-:W-:Y:S11]  /*86ea0*/  HMMA.1688.F32.TF32 R8, R4.reuse, R110, R8 ;  /* 0x0000006e0408723c */ /* 0x048ff60000081008 */
[----:B------:R-:W-:Y:S04]  /*86eb0*/  @!UPT UIADD3 URZ, URZ, URZ, URZ ;  /* 0x0000003f3f3ff290 */ /* 0x000fe8000fffe03f */
[----:B------:R1:W-:Y:S01]  /*86ec0*/  STL [R1+0x508], R26 ;  /* 0x0005081a01007387 */ /* 0x0003e20000100800 */
[----:B------:R-:W-:Y:S01]  /*86ed0*/  IMAD.MOV.U32 R124, RZ, RZ, R24 ;  /* 0x000000ffff7c7224 */ /* 0x000fe200078e0018 */
[----:B------:R-:W-:Y:S01]  /*86ee0*/  MOV R121, R27 ;  /* 0x0000001b00797202 */ /* 0x000fe20000000f00 */
[----:B------:R-:W-:Y:S01]  /*86ef0*/  IMAD.MOV.U32 R125, RZ, RZ, R25 ;  /* 0x000000ffff7d7224 */ /* 0x000fe200078e0019 */
[----:B------:R-:W2:Y:S01]  /*86f00*/  LDL R19, [R1+0x1924] ;  /* 0x0019240001137983 */ /* 0x000ea20000100800 */
[----:B-1----:R-:W-:Y:S03]  /*86f10*/  HMMA.1688.F32.TF32 R24, R4, R106, R172 ;  /* 0x0000006a0418723c */ /* 0x002fe600000810ac */
[----:B------:R-:W3:Y:S04]  /*86f20*/  LDL.LU R172, [R1+0x460] ;  /* 0x0004600001ac7983 */ /* 0x000ee80000300800 */
[----:B------:R-:W3:Y:S04]  /*86f30*/  LDL.LU R173, [R1+0x464] ;  /* 0x0004640001ad7983 */ /* 0x000ee80000300800 */
[----:B------:R-:W3:Y:S04]  /*86f40*/  LDL.LU R174, [R1+0x468] ;  /* 0x0004680001ae7983 */ /* 0x000ee80000300800 */
[----:B------:R-:W3:Y:S04]  /*86f50*/  LDL.LU R175, [R1+0x46c] ;  /* 0x00046c0001af7983 */ /* 0x000ee80000300800 */
[----:B------:R-:W4:Y:S04]  /*86f60*/  LDL.LU R212, [R1+0x450] ;  /* 0x0004500001d47983 */ /* 0x000f280000300800 */
[----:B------:R-:W2:Y:S04]  /*86f70*/  LDL.LU R114, [R1+0x6ea4] ;  /* 0x006ea40001727983 */ /* 0x000ea80000300800 */
[----:B------:R-:W2:Y:S01]  /*86f80*/  LDL.LU R115, [R1+0x6ea0] ;  /* 0x006ea00001737983 */ /* 0x000ea20000300800 */
[----:B------:R-:W-:Y:S01]  /*86f90*/  IMAD.MOV.U32 R80, RZ, RZ, R8 ;  /* 0x000000ffff507224 */ /* 0x000fe200078e0008 */
[----:B------:R-:W-:-:S02]  /*86fa0*/  MOV R81, R9 ;  /* 0x0000000900517202 */ /* 0x000fc40000000f00 */
[----:B------:R-:W4:Y:S01]  /*86fb0*/  LDL.LU R215, [R1+0x45c] ;  /* 0x00045c0001d77983 */ /* 0x000f220000300800 */
[----:B------:R-:W-:-:S03]  /*86fc0*/  IMAD.MOV.U32 R112, RZ, RZ, R10 ;  /* 0x000000ffff707224 */ /* 0x000fc600078e000a */
[----:B------:R-:W3:Y:S01]  /*86fd0*/  LDL.LU R8, [R1+0x440] ;  /* 0x0004400001087983 */ /* 0x000ee20000300800 */
[----:B------:R-:W-:-:S03]  /*86fe0*/  IMAD.MOV.U32 R109, RZ, RZ, R11 ;  /* 0x000000ffff6d7224 */ /* 0x000fc600078e000b */
        /* <DEDUP_REMOVED lines=13> */
[----:B------:R-:W-:Y:S01]  /*870c0*/  IMAD.MOV.U32 R84, RZ, RZ, R24 ;  /* 0x000000ffff547224 */ /* 0x000fe200078e0018 */
[----:B------:R-:W-:Y:S01]  /*870d0*/  MOV R116, R26 ;  /* 0x0000001a00747202 */ /* 0x000fe20000000f00 */
[----:B------:R-:W-:-:S02]  /*870e0*/  IMAD.MOV.U32 R85, RZ, RZ, R25 ;  /* 0x000000ffff557224 */ /* 0x000fc400078e0019 */
[----:B------:R-:W-:Y:S02]  /*870f0*/  IMAD.MOV.U32 R113, RZ, RZ, R27 ;  /* 0x000000ffff717224 */ /* 0x000fe400078e001b */
[----:B------:R-:W-:Y:S02]  /*87100*/  IMAD.MOV.U32 R239, RZ, RZ, R139 ;  /* 0x000000ffffef7224 */ /* 0x000fe400078e008b */
[----:B------:R-:W4:Y:S01]  /*87110*/  LDL.LU R139, [R1+0x6e88] ;  /* 0x006e8800018b7983 */ /* 0x000f220000300800 */
[----:B--2---:R-:W-:Y:S07]  /*87120*/  HMMA.1688.F32.TF32 R24, R4, R114, R248 ;  /* 0x000000720418723c */ /* 0x004fee00000810f8 */
[----:B------:R-:W-:Y:S01]  /*87130*/  MOV R248, R134 ;  /* 0x0000008600f87202 */ /* 0x000fe20000000f00 */
[----:B------:R-:W-:Y:S01]  /*87140*/  IMAD.MOV.U32 R249, RZ, RZ, R126 ;  /* 0x000000fffff97224 */ /* 0x000fe200078e007e */
[----:B------:R-:W2:Y:S01]  /*87150*/  LDL.LU R134, [R1+0x6e84] ;  /* 0x006e840001867983 */ /* 0x000ea20000300800 */
[----:B------:R-:W-:Y:S01]  /*87160*/  IMAD.MOV.U32 R250, RZ, RZ, R122 ;  /* 0x000000fffffa7224 */ /* 0x000fe200078e007a */
[----:B------:R-:W-:-:S02]  /*87170*/  MOV R251, R123 ;  /* 0x0000007b00fb7202 */ /* 0x000fc40000000f00 */
[----:B------:R-:W2:Y:S04]  /*87180*/  LDL.LU R126, [R1+0x6e80] ;  /* 0x006e8000017e7983 */ /* 0x000ea80000300800 */
[----:B------:R-:W4:Y:S04]  /*87190*/  LDL.LU R122, [R1+0x6e7c] ;  /* 0x006e7c00017a7983 */ /* 0x000f280000300800 */
[----:B------:R-:W4:Y:S03]  /*871a0*/  LDL.LU R123, [R1+0x6e78] ;  /* 0x006e7800017b7983 */ /* 0x000f260000300800 */
[----:B------:R-:W-:Y:S01]  /*871b0*/  IMAD.MOV.U32 R76, RZ, RZ, R24 ;  /* 0x000000ffff4c7224 */ /* 0x000fe200078e0018 */
[----:B------:R-:W-:Y:S01]  /*871c0*/  MOV R77, R25 ;  /* 0x00000019004d7202 */ /* 0x000fe20000000f00 */
[----:B------:R-:W-:-:S02]  /*871d0*/  IMAD.MOV.U32 R108, RZ, RZ, R26 ;  /* 0x000000ffff6c7224 */ /* 0x000fc400078e001a */
[----:B------:R-:W-:Y:S02]  /*871e0*/  IMAD.MOV.U32 R105, RZ, RZ, R27 ;  /* 0x000000ffff697224 */ /* 0x000fe400078e001b */
[----:B---3--:R-:W-:Y:S07]  /*871f0*/  HMMA.1688.F32.TF32 R24, R4, R118, R172 ;  /* 0x000000760418723c */ /* 0x008fee00000810ac */
[----:B------:R-:W-:Y:S01]  /*87200*/  IMAD.MOV.U32 R172, RZ, RZ, R127 ;  /* 0x000000ffffac7224 */ /* 0x000fe200078e007f */
[----:B------:R-:W-:Y:S01]  /*87210*/  MOV R173, R135 ;  /* 0x0000008700ad7202 */ /* 0x000fe20000000f00 */
[----:B------:R-:W3:Y:S01]  /*87220*/  LDL.LU R127, [R1+0x6e74] ;  /* 0x006e7400017f7983 */ /* 0x000ee20000300800 */
[----:B------:R-:W-:-:S02]  /*87230*/  IMAD.MOV.U32 R174, RZ, RZ, R130 ;  /* 0x000000ffffae7224 */ /* 0x000fc400078e0082 */
[----:B------:R-:W-:Y:S01]  /*87240*/  IMAD.MOV.U32 R175, RZ, RZ, R131 ;  /* 0x000000ffffaf7224 */ /* 0x000fe200078e0083 */
[----:B------:R-:W2:Y:S04]  /*87250*/  LDL.LU R135, [R1+0x6e70] ;  /* 0x006e700001877983 */ /* 0x000ea80000300800 */
[----:B------:R-:W2:Y:S04]  /*87260*/  LDL.LU R130, [R1+0x6e6c] ;  /* 0x006e6c0001827983 */ /* 0x000ea80000300800 */
[----:B------:R-:W2:Y:S03]  /*87270*/  LDL.LU R131, [R1+0x6e68] ;  /* 0x006e680001837983 */ /* 0x000ea60000300800 */
[----:B------:R-:W-:Y:S01]  /*87280*/  IMAD.MOV.U32 R72, RZ, RZ, R24 ;  /* 0x000000ffff487224 */ /* 0x000fe200078e0018 */
[----:B------:R-:W-:Y:S01]  /*87290*/  MOV R104, R26 ;  /* 0x0000001a00687202 */ /* 0x000fe20000000f00 */
[----:B------:R-:W-:-:S02]  /*872a0*/  IMAD.MOV.U32 R73, RZ, RZ, R25 ;  /* 0x000000ffff497224 */ /* 0x000fc400078e0019 */
[----:B------:R-:W-:Y:S01]  /*872b0*/  IMAD.MOV.U32 R101, RZ, RZ, R27 ;  /* 0x000000ffff657224 */ /* 0x000fe200078e001b */
[----:B------:R-:W-:Y:S01]  /*872c0*/  STL [R1+0x6958], R19 ;  /* 0x0069581301007387 */ /* 0x000fe20000100800 */
[----:B------:R-:W-:Y:S01]  /*872d0*/  IMAD.MOV.U32 R204, RZ, RZ, R191 ;  /* 0x000000ffffcc7224 */ /* 0x000fe200078e00bf */
[----:B------:R-:W-:Y:S01]  /*872e0*/  MOV R206, R195 ;  /* 0x000000c300ce7202 */ /* 0x000fe20000000f00 */
[----:B------:R-:W-:Y:S02]  /*872f0*/  IMAD.MOV.U32 R205, RZ, RZ, R190 ;  /* 0x000000ffffcd7224 */ /* 0x000fe400078e00be */
[----:B------:R-:W-:Y:S01]  /*87300*/  IMAD.MOV.U32 R207, RZ, RZ, R194 ;  /* 0x000000ffffcf7224 */ /* 0x000fe200078e00c2 */
[C---:B----4-:R-:W-:Y:S11]  /*87310*/  HMMA.1688.F32.TF32 R24, R4.reuse, R122, R212 ;  /* 0x0000007a0418723c */ /* 0x050ff600000810d4 */
[----:B------:R-:W-:Y:S11]  /*87320*/  @!UPT UIADD3 URZ, URZ, URZ, URZ ;  /* 0x0000003f3f3ff290 */ /* 0x000ff6000fffe03f */
[----:B------:R-:W-:Y:S02]  /*87330*/  @!UPT UIADD3 URZ, URZ, URZ, URZ ;  /* 0x0000003f3f3ff290 */ /* 0x000fe4000fffe03f */
[----:B------:R-:W-:Y:S01]  /*87340*/  MOV R68, R24 ;  /* 0x0000001800447202 */ /* 0x000fe20000000f00 */
[----:B------:R-:W-:Y:S01]  /*87350*/  IMAD.MOV.U32 R69, RZ, RZ, R25 ;  /* 0x000000ffff457224 */ /* 0x000fe200078e0019 */
[----:B------:R-:W-:Y:S01]  /*87360*/  MOV R97, R27 ;  /* 0x0000001b00617202 */ /* 0x000fe20000000f00 */
[----:B------:R-:W-:Y:S02]  /*87370*/  IMAD.MOV.U32 R100, RZ, RZ, R26 ;  /* 0x000000ffff647224 */ /* 0x000fe400078e001a */
[C---:B--2---:R-:W-:Y:S11]  /*87380*/  HMMA.1688.F32.TF32 R24, R4.reuse, R130, R240 ;  /* 0x000000820418723c */ /* 0x044ff600000810f0 */
[----:B------:R-:W-:Y:S11]  /*87390*/  @!UPT UIADD3 URZ, URZ, URZ, URZ ;  /* 0x0000003f3f3ff290 */ /* 0x000ff6000fffe03f */
[----:B------:R-:W-:Y:S02]  /*873a0*/  @!UPT UIADD3 URZ, URZ, URZ, URZ ;  /* 0x0000003f3f3ff290 */ /* 0x000fe4000fffe03f */
[----:B------:R-:W-:Y:S01]  /*873b0*/  IMAD.MOV.U32 R60, RZ, RZ, R24 ;  /* 0x000000ffff3c7224 */ /* 0x000fe200078e0018 */
[----:B------:R-:W-:Y:S01]  /*873c0*/  MOV R61, R25 ;  /* 0x00000019003d7202 */ /* 0x000fe20000000f00 */
[----:B------:R-:W-:Y:S02]  /*873d0*/  IMAD.MOV.U32 R92, RZ, RZ, R26 ;  /* 0x000000ffff5c7224 */ /* 0x000fe400078e001a */
[----:B------:R-:W-:Y:S02]  /*873e0*/  IMAD.MOV.U32 R89, RZ, RZ, R27 ;  /* 0x000000ffff597224 */ /* 0x000fe400078e001b */
[----:B------:R-:W-:Y:S07]  /*873f0*/  HMMA.1688.F32.TF32 R24, R4, R134, R236 ;  /* 0x000000860418723c */ /* 0x000fee00000810ec */
[----:B------:R-:W-:Y:S01]  /*87400*/  MOV R236, R183 ;  /* 0x000000b700ec7202 */ /* 0x000fe20000000f00 */
[----:B------:R-:W-:Y:S01]  /*87410*/  IMAD.MOV.U32 R237, RZ, RZ, R182 ;  /* 0x000000ffffed7224 */ /* 0x000fe200078e00b6 */
[----:B------:R-:W2:Y:S01]  /*87420*/  LDL.LU R183, [R1+0x6e64] ;  /* 0x006e640001b77983 */ /* 0x000ea20000300800 */
[----:B------:R-:W-:Y:S01]  /*87430*/  IMAD.MOV.U32 R238, RZ, RZ, R187 ;  /* 0x000000ffffee7224 */ /* 0x000fe200078e00bb */
[----:B------:R-:W-:-:S02]  /*87440*/  MOV R239, R186 ;  /* 0x000000ba00ef7202 */ /* 0x000fc40000000f00 */
[----:B------:R-:W4:Y:S04]  /*87450*/  LDL.LU R182, [R1+0x6e60] ;  /* 0x006e600001b67983 */ /* 0x000f280000300800 */
[----:B------:R-:W3:Y:S04]  /*87460*/  LDL.LU R187, [R1+0x6e5c] ;  /* 0x006e5c0001bb7983 */ /* 0x000ee80000300800 */
[----:B------:R-:W3:Y:S04]  /*87470*/  LDL.LU R186, [R1+0x6e58] ;  /* 0x006e580001ba7983 */ /* 0x000ee80000300800 */
[----:B------:R-:W3:Y:S04]  /*87480*/  LDL.LU R191, [R1+0x6e54] ;  /* 0x006e540001bf7983 */ /* 0x000ee80000300800 */
[----:B------:R-:W3:Y:S04]  /*87490*/  LDL.LU R190, [R1+0x6e50] ;  /* 0x006e500001be7983 */ /* 0x000ee80000300800 */
[----:B------:R-:W3:Y:S04]  /*874a0*/  LDL.LU R195, [R1+0x6e4c] ;  /* 0x006e4c0001c37983 */ /* 0x000ee80000300800 */
[----:B------:R-:W3:Y:S01]  /*874b0*/  LDL.LU R194, [R1+0x6e48] ;  /* 0x006e480001c27983 */ /* 0x000ee20000300800 */
[----:B------:R-:W-:Y:S01]  /*874c0*/  MOV R56, R24 ;  /* 0x0000001800387202 */ /* 0x000fe20000000f00 */
[----:B------:R-:W-:Y:S01]  /*874d0*/  IMAD.MOV.U32 R57, RZ, RZ, R25 ;  /* 0x000000ffff397224 */ /* 0x000fe200078e0019 */
[----:B------:R-:W-:Y:S01]  /*874e0*/  MOV R117, R27 ;  /* 0x0000001b00757202 */ /* 0x000fe20000000f00 */
[----:B------:R-:W-:Y:S01]  /*874f0*/  IMAD.MOV.U32 R120, RZ, RZ, R26 ;  /* 0x000000ffff787224 */ /* 0x000fe200078e001a */
[----:B------:R-:W3:Y:S01]  /*87500*/  LDL.LU R228, [R1+0x770] ;  /* 0x0007700001e47983 */ /* 0x000ee20000300800 */
[----:B------:R-:W-:Y:S03]  /*87510*/  HMMA.1688.F32.TF32 R24, R4, R138, R248 ;  /* 0x0000008a0418723c */ /* 0x000fe600000810f8 */
[----:B------:R-:W3:Y:S04]  /*87520*/  LDL.LU R229, [R1+0x774] ;  /* 0x0007740001e57983 */ /* 0x000ee80000300800 */
[----:B------:R-:W3:Y:S04]  /*87530*/  LDL.LU R230, [R1+0x778] ;  /* 0x0007780001e67983 */ /* 0x000ee80000300800 */
[----:B------:R-:W3:Y:S04]  /*87540*/  LDL.LU R231, [R1+0x77c] ;  /* 0x00077c0001e77983 */ /* 0x000ee80000300800 */
[----:B------:R-:W3:Y:S04]  /*87550*/  LDL.LU R232, [R1+0x780] ;  /* 0x0007800001e87983 */ /* 0x000ee80000300800 */
[----:B------:R-:W3:Y:S04]  /*87560*/  LDL.LU R233, [R1+0x784] ;  /* 0x0007840001e97983 */ /* 0x000ee80000300800 */
[----:B------:R-:W3:Y:S01]  /*87570*/  LDL.LU R234, [R1+0x788] ;  /* 0x0007880001ea7983 */ /* 0x000ee20000300800 */
[----:B------:R-:W-:Y:S01]  /*87580*/  IMAD.MOV.U32 R52, RZ, RZ, R24 ;  /* 0x000000ffff347224 */ /* 0x000fe200078e0018 */
[----:B------:R-:W-:Y:S01]  /*87590*/  MOV R88, R26 ;  /* 0x0000001a00587202 */ /* 0x000fe20000000f00 */
[----:B------:R-:W-:Y:S01]  /*875a0*/  IMAD.MOV.U32 R53, RZ, RZ, R25 ;  /* 0x000000ffff357224 */ /* 0x000fe200078e0019 */
[----:B------:R-:W3:Y:S01]  /*875b0*/  LDL.LU R235, [R1+0x78c] ;  /* 0x00078c0001eb7983 */ /* 0x000ee20000300800 */
[----:B------:R-:W-:-:S02]  /*875c0*/  IMAD.MOV.U32 R49, RZ, RZ, R27 ;  /* 0x000000ffff317224 */ /* 0x000fc400078e001b */
[----:B------:R-:W-:Y:S01]  /*875d0*/  HMMA.1688.F32.TF32 R24, R4, R142, R172 ;  /* 0x0000008e0418723c */ /* 0x000fe200000810ac */
        /* <DEDUP_REMOVED lines=28> */
[----:B--2---:R-:W-:Y:S01]  /*877a0*/  MOV R211, R183 ;  /* 0x000000b700d37202 */ /* 0x004fe20000000f00 */
[----:B----4-:R-:W-:Y:S02]  /*877b0*/  IMAD.MOV.U32 R210, RZ, RZ, R182 ;  /* 0x000000ffffd27224 */ /* 0x010fe400078e00b6 */
[----:B---3--:R-:W-:Y:S01]  /*877c0*/  IMAD.MOV.U32 R209, RZ, RZ, R187 ;  /* 0x000000ffffd17224 */ /* 0x008fe200078e00bb */
[----:B------:R-:W-:Y:S01]  /*877d0*/  MOV R208, R186 ;  /* 0x000000ba00d07202 */ /* 0x000fe20000000f00 */
[----:B------:R-:W-:-:S02]  /*877e0*/  IMAD.MOV.U32 R27, RZ, RZ, R191 ;  /* 0x000000ffff1b7224 */ /* 0x000fc400078e00bf */
[----:B------:R-:W-:Y:S01]  /*877f0*/  IMAD.MOV.U32 R26, RZ, RZ, R190 ;  /* 0x000000ffff1a7224 */ /* 0x000fe200078e00be */
[----:B------:R-:W-:Y:S01]  /*87800*/  MOV R25, R195 ;  /* 0x000000c300197202 */ /* 0x000fe20000000f00 */
[----:B------:R-:W-:Y:S02]  /*87810*/  IMAD.MOV.U32 R24, RZ, RZ, R194 ;  /* 0x000000ffff187224 */ /* 0x000fe400078e00c2 */
        /* <DEDUP_REMOVED lines=19> */
[----:B------:R-:W-:Y:S01]  /*87950*/  MOV R243, R154 ;  /* 0x0000009a00f37202 */ /* 0x000fe20000000f00 */
[----:B------:R-:W-:-:S02]  /*87960*/  IMAD.MOV.U32 R248, RZ, RZ, R150 ;  /* 0x000000fffff87224 */ /* 0x000fc400078e0096 */
[----:B------:R-:W3:Y:S01]  /*87970*/  LDL.LU R154, [R1+0x6df8] ;  /* 0x006df800019a7983 */ /* 0x000ee20000300800 */
[----:B------:R-:W-:-:S03]  /*87980*/  IMAD.MOV.U32 R249, RZ, RZ, R151 ;  /* 0x000000fffff97224 */ /* 0x000fc600078e0097 */
[----:B------:R-:W3:Y:S01]  /*87990*/  LDL.LU R150, [R1+0x6df4] ;  /* 0x006df40001967983 */ /* 0x000ee20000300800 */
[----:B------:R-:W-:-:S03]  /*879a0*/  MOV R250, R155 ;  /* 0x0000009b00fa7202 */ /* 0x000fc60000000f00 */
[----:B------:R-:W3:Y:S04]  /*879b0*/  LDL.LU R151, [R1+0x6df0] ;  /* 0x006df00001977983 */ /* 0x000ee80000300800 */
[----:B------:R-:W3:Y:S01]  /*879c0*/  LDL.LU R155, [R1+0x6dec] ;  /* 0x006dec00019b7983 */ /* 0x000ee20000300800 */
[----:B------:R-:W-:-:S03]  /*879d0*/  IMAD.MOV.U32 R251, RZ, RZ, R159 ;  /* 0x000000fffffb7224 */ /* 0x000fc600078e009f */
[----:B------:R-:W3:Y:S01]  /*879e0*/  LDL.LU R159, [R1+0x6de8] ;  /* 0x006de800019f7983 */ /* 0x000ee20000300800 */
[----:B------:R-:W-:Y:S01]  /*879f0*/  MOV R169, R41 ;  /* 0x0000002900a97202 */ /* 0x000fe20000000f00 */
[C---:B--2---:R-:W-:Y:S11]  /*87a00*/  HMMA.1688.F32.TF32 R172, R4.reuse, R146, R172 ;  /* 0x0000009204ac723c */ /* 0x044ff600000810ac */
[----:B------:R-:W-:Y:S11]  /*87a10*/  @!UPT UIADD3 URZ, URZ, URZ, URZ ;  /* 0x0000003f3f3ff290 */ /* 0x000ff6000fffe03f */
[----:B------:R-:W-:Y:S02]  /*87a20*/  @!UPT UIADD3 URZ, URZ, URZ, URZ ;  /* 0x0000003f3f3ff290 */ /* 0x000fe4000fffe03f */
[----:B------:R-:W-:Y:S02]  /*87a30*/  IMAD.MOV.U32 R44, RZ, RZ, R174 ;  /* 0x000000ffff2c7224 */ /* 0x000fe400078e00ae */
[----:B------:R-:W-:Y:S02]  /*87a40*/  IMAD.MOV.U32 R41, RZ, RZ, R175 ;  /* 0x000000ffff297224 */ /* 0x000fe400078e00af */
[----:B------:R-:W2:Y:S01]  /*87a50*/  LDL.LU.64 R174, [R1+0x6de0] ;  /* 0x006de00001ae7983 */ /* 0x000ea20000300a00 */
[----:B------:R-:W-:Y:S01]  /*87a60*/  IMAD.MOV.U32 R48, RZ, RZ, R172 ;  /* 0x000000ffff307224 */ /* 0x000fe200078e00ac */
[----:B------:R-:W-:Y:S02]  /*87a70*/  MOV R45, R173 ;  /* 0x000000ad002d7202 */ /* 0x000fe40000000f00 */
[----:B------:R-:W4:Y:S01]  /*87a80*/  LDL.LU.64 R172, [R1+0x6dd8] ;  /* 0x006dd80001ac7983 */ /* 0x000f220000300a00 */
[C---:B---3--:R-:W-:Y:S08]  /*87a90*/  HMMA.1688.F32.TF32 R200, R4.reuse, R150, R200 ;  /* 0x0000009604c8723c */ /* 0x048ff000000810c8 */
[C---:B------:R-:W-:Y:S11]  /*87aa0*/  HMMA.1688.F32.TF32 R28, R4.reuse, R154, R28 ;  /* 0x0000009a041c723c */ /* 0x040ff6000008101c */
[----:B------:R-:W-:Y:S04]  /*87ab0*/  @!UPT UIADD3 URZ, URZ, URZ, URZ ;  /* 0x0000003f3f3ff290 */ /* 0x000fe8000fffe03f */
[----:B------:R-:W-:Y:S04]  /*87ac0*/  STL.64 [R1+0x7b0], R200 ;  /* 0x0007b0c801007387 */ /* 0x000fe80000100a00 */
[----:B------:R1:W-:Y:S04]  /*87ad0*/  STL.64 [R1+0x7b8], R202 ;  /* 0x0007b8ca01007387 */ /* 0x0003e80000100a00 */
[----:B------:R-:W-:Y:S04]  /*87ae0*/  STL.64 [R1+0x7a0], R28 ;  /* 0x0007a01c01007387 */ /* 0x000fe80000100a00 */
[----:B------:R3:W-:Y:S01]  /*87af0*/  STL.64 [R1+0x7a8], R30 ;  /* 0x0007a81e01007387 */ /* 0x0007e20000100a00 */
[C---:B-1----:R-:W-:Y:S08]  /*87b00*/  HMMA.1688.F32.TF32 R200, R4.reuse, R158, R232 ;  /* 0x0000009e04c8723c */ /* 0x042ff000000810e8 */
[C---:B---3--:R-:W-:Y:S08]  /*87b10*/  HMMA.1688.F32.TF32 R28, R4.reuse, R162, R228 ;  /* 0x000000a2041c723c */ /* 0x048ff000000810e4 */
[C---:B------:R-:W-:Y:S01]  /*87b20*/  HMMA.1688.F32.TF32 R24, R4.reuse, R166, R24 ;  /* 0x000000a60418723c */ /* 0x040fe20000081018 */
[----:B------:R-:W-:Y:S06]  /*87b30*/  STL.64 [R1+0x6cc8], R162 ;  /* 0x006cc8a201007387 */ /* 0x000fec0000100a00 */
        /* <DEDUP_REMOVED lines=15> */
[C---:B--2---:R-:W-:Y:S02]  /*87c30*/  HMMA.1688.F32.TF32 R24, R4.reuse, R174, R204 ;  /* 0x000000ae0418723c */ /* 0x044fe400000810cc */
[----:B------:R-:W-:Y:S04]  /*87c40*/  STL.64 [R1+0x6c98], R174 ;  /* 0x006c98ae01007387 */ /* 0x000fe80000100a00 */
[----:B----4-:R-:W-:Y:S11]  /*87c50*/  STL.64 [R1+0x6c90], R172 ;  /* 0x006c90ac01007387 */ /* 0x010ff60000100a00 */
        /* <DEDUP_REMOVED lines=27> */
[----:B-1----:R-:W-:Y:S01]  /*87e10*/  HMMA.1688.F32.TF32 R24, R4, R194, R248 ;  /* 0x000000c20418723c */ /* 0x002fe200000810f8 */
[----:B------:R-:W-:Y:S01]  /*87e20*/  MOV R170, R223 ;  /* 0x000000df00aa7202 */ /* 0x000fe20000000f00 */
[----:B------:R-:W-:Y:S02]  /*87e30*/  IMAD.MOV.U32 R191, RZ, RZ, R12 ;  /* 0x000000ffffbf7224 */ /* 0x000fe400078e000c */
[----:B------:R-:W-:-:S02]  /*87e40*/  IMAD.MOV.U32 R171, RZ, RZ, R222 ;  /* 0x000000ffffab7224 */ /* 0x000fc400078e00de */
[----:B------:R-:W-:Y:S11]  /*87e50*/  IMAD.MOV.U32 R190, RZ, RZ, R13 ;  /* 0x000000ffffbe7224 */ /* 0x000ff600078e000d */
[----:B------:R-:W-:Y:S06]  /*87e60*/  @!UPT UIADD3 URZ, URZ, URZ, URZ ;  /* 0x0000003f3f3ff290 */ /* 0x000fec000fffe03f */
[----:B------:R1:W-:Y:S04]  /*87e70*/  STL.64 [R1+0x700], R24 ;  /* 0x0007001801007387 */ /* 0x0003e80000100a00 */
[----:B------:R2:W-:Y:S04]  /*87e80*/  STL.64 [R1+0x708], R26 ;  /* 0x0007081a01007387 */ /* 0x0005e80000100a00 */
        /* <DEDUP_REMOVED lines=19> */
[----:B------:R-:W3:Y:S01]  /*87fc0*/  LDL.LU R199, [R1+0x6dc8] ;  /* 0x006dc80001c77983 */ /* 0x000ee20000300800 */
[----:B------:R-:W-:Y:S01]  /*87fd0*/  MOV R183, R14 ;  /* 0x0000000e00b77202 */ /* 0x000fe20000000f00 */
[----:B------:R-:W-:-:S02]  /*87fe0*/  IMAD.MOV.U32 R182, RZ, RZ, R15 ;  /* 0x000000ffffb67224 */ /* 0x000fc400078e000f */
[----:B------:R-:W-:Y:S02]  /*87ff0*/  IMAD.MOV.U32 R14, RZ, RZ, R247 ;  /* 0x000000ffff0e7224 */ /* 0x000fe400078e00f7 */
[----:B------:R-:W4:Y:S01]  /*88000*/  LDL.LU R247, [R1+0x6dc4] ;  /* 0x006dc40001f77983 */ /* 0x000f220000300800 */
[----:B------:R-:W-:-:S03]  /*88010*/  IMAD.MOV.U32 R15, RZ, RZ, R246 ;  /* 0x000000ffff0f7224 */ /* 0x000fc600078e00f6 */
[----:B------:R-:W4:Y:S04]  /*88020*/  LDL.LU R246, [R1+0x6dc0] ;  /* 0x006dc00001f67983 */ /* 0x000f280000300800 */
[----:B------:R-:W4:Y:S04]  /*88030*/  LDL.LU R248, [R1+0x620] ;  /* 0x0006200001f87983 */ /* 0x000f280000300800 */
[----:B------:R-:W4:Y:S01]  /*88040*/  LDL.LU R249, [R1+0x624] ;  /* 0x0006240001f97983 */ /* 0x000f220000300800 */
[----:B--2---:R-:W-:-:S03]  /*88050*/  MOV R250, R198 ;  /* 0x000000c600fa7202 */ /* 0x004fc60000000f00 */
[----:B------:R-:W2:Y:S01]  /*88060*/  LDL.LU R198, [R1+0x6dbc] ;  /* 0x006dbc0001c67983 */ /* 0x000ea20000300800 */
[----:B---3--:R-:W-:-:S03]  /*88070*/  IMAD.MOV.U32 R251, RZ, RZ, R199 ;  /* 0x000000fffffb7224 */ /* 0x008fc600078e00c7 */
[----:B------:R-:W3:Y:S04]  /*88080*/  LDL.LU R199, [R1+0x6db8] ;  /* 0x006db80001c77983 */ /* 0x000ee80000300800 */
[----:B-1----:R-:W4:Y:S04]  /*88090*/  LDL.LU R24, [R1+0x630] ;  /* 0x0006300001187983 */ /* 0x002f280000300800 */
[----:B------:R-:W4:Y:S04]  /*880a0*/  LDL.LU R25, [R1+0x634] ;  /* 0x0006340001197983 */ /* 0x000f280000300800 */
[----:B------:R-:W4:Y:S04]  /*880b0*/  LDL.LU R26, [R1+0x638] ;  /* 0x00063800011a7983 */ /* 0x000f280000300800 */
[----:B------:R-:W4:Y:S04]  /*880c0*/  LDL.LU R27, [R1+0x63c] ;  /* 0x00063c00011b7983 */ /* 0x000f280000300800 */
[----:B------:R-:W4:Y:S04]  /*880d0*/  LDL.LU R240, [R1+0x640] ;  /* 0x0006400001f07983 */ /* 0x000f280000300800 */
[----:B------:R-:W4:Y:S01]  /*880e0*/  LDL.LU R241, [R1+0x644] ;  /* 0x0006440001f17983 */ /* 0x000f220000300800 */
[----:B------:R-:W-:Y:S01]  /*880f0*/  HMMA.1688.F32.TF32 R8, R4, R126, R8 ;  /* 0x0000007e0408723c */ /* 0x000fe20000081008 */
[----:B--2---:R-:W-:Y:S01]  /*88100*/  MOV R243, R198 ;  /* 0x000000c600f37202 */ /* 0x004fe20000000f00 */
[----:B---3--:R-:W-:-:S02]  /*88110*/  IMAD.MOV.U32 R242, RZ, RZ, R199 ;  /* 0x000000fffff27224 */ /* 0x008fc400078e00c7 */
[----:B------:R-:W2:Y:S04]  /*88120*/  LDL.LU R199, [R1+0x6db4] ;  /* 0x006db40001c77983 */ /* 0x000ea80000300800 */
        /* <DEDUP_REMOVED lines=32> */
[----:B------:R-:W4:Y:S01]  /*88330*/  LDL.LU R213, [R1+0x6b4] ;  /* 0x0006b40001d57983 */ /* 0x000f220000300800 */
[----:B------:R-:W-:-:S03]  /*88340*/  IMAD.MOV.U32 R167, RZ, RZ, R216 ;  /* 0x000000ffffa77224 */ /* 0x000fc600078e00d8 */
[----:B------:R-:W4:Y:S01]  /*88350*/  LDL.LU R214, [R1+0x6b8] ;  /* 0x0006b80001d67983 */ /* 0x000f220000300800 */
[----:B------:R-:W-:-:S03]  /*88360*/  IMAD.MOV.U32 R166, RZ, RZ, R217 ;  /* 0x000000ffffa67224 */ /* 0x000fc600078e00d9 */
[----:B------:R-:W4:Y:S04]  /*88370*/  LDL.LU R215, [R1+0x6bc] ;  /* 0x0006bc0001d77983 */ /* 0x000f280000300800 */
[----:B------:R-:W-:Y:S04]  /*88380*/  LDS R9, [R19+0x41880] ;  /* 0x0418800013097984 */ /* 0x000fe80000000800 */
[----:B------:R1:W-:Y:S04]  /*88390*/  LDS R11, [R19+0x41c80] ;  /* 0x041c8000130b7984 */ /* 0x0003e80000000800 */
[----:B------:R-:W4:Y:S01]  /*883a0*/  LDL.LU R216, [R1+0x6a0] ;  /* 0x0006a00001d87983 */ /* 0x000f220000300800 */
[----:B-1----:R-:W-:-:S03]  /*883b0*/  MOV R19, R218 ;  /* 0x000000da00137202 */ /* 0x002fc60000000f00 */
[----:B------:R-:W4:Y:S04]  /*883c0*/  LDL.LU R217, [R1+0x6a4] ;  /* 0x0006a40001d97983 */ /* 0x000f280000300800 */
[----:B------:R-:W4:Y:S04]  /*883d0*/  LDL.LU R218, [R1+0x6a8] ;  /* 0x0006a80001da7983 */ /* 0x000f280000300800 */
[----:B------:R-:W4:Y:S04]  /*883e0*/  LDL.LU R219, [R1+0x6ac] ;  /* 0x0006ac0001db7983 */ /* 0x000f280000300800 */
[----:B------:R-:W4:Y:S04]  /*883f0*/  LDL.LU R28, [R1+0x660] ;  /* 0x00066000011c7983 */ /* 0x000f280000300800 */
[----:B------:R-:W4:Y:S01]  /*88400*/  LDL.LU R29, [R1+0x664] ;  /* 0x00066400011d7983 */ /* 0x000f220000300800 */
[----:B--2---:R-:W-:-:S02]  /*88410*/  IMAD.MOV.U32 R31, RZ, RZ, R199 ;  /* 0x000000ffff1f7224 */ /* 0x004fc400078e00c7 */
[----:B---3--:R-:W-:Y:S02]  /*88420*/  IMAD.MOV.U32 R30, RZ, RZ, R198 ;  /* 0x000000ffff1e7224 */ /* 0x008fe400078e00c6 */
[----:B------:R-:W4:Y:S04]  /*88430*/  LDL.LU R198, [R1+0x6dac] ;  /* 0x006dac0001c67983 */ /* 0x000f280000300800 */
[----:B------:R-:W4:Y:S04]  /*88440*/  LDL.LU R199, [R1+0x6da8] ;  /* 0x006da80001c77983 */ /* 0x000f280000300800 */
        /* <DEDUP_REMOVED lines=11> */
[----:B-1----:R-:W3:Y:S04]  /*88500*/  LDL.LU.64 R202, [R1+0x6da0] ;  /* 0x006da00001ca7983 */ /* 0x002ee80000300a00 */
[----:B------:R-:W4:Y:S04]  /*88510*/  LDL.LU.64 R200, [R1+0x6d98] ;  /* 0x006d980001c87983 */ /* 0x000f280000300a00 */
[----:B------:R-:W-:Y:S04]  /*88520*/  STL.64 [R1+0x6c38], R198 ;  /* 0x006c38c601007387 */ /* 0x000fe80000100a00 */
[----:B------:R-:W-:Y:S01]  /*88530*/  STL.64 [R1+0x6c30], R196 ;  /* 0x006c30c401007387 */ /* 0x000fe20000100a00 */
[C---:B---3--:R-:W-:Y:S11]  /*88540*/  HMMA.1688.F32.TF32 R204, R4.reuse, R202, R204 ;  /* 0x000000ca04cc723c */ /* 0x048ff600000810cc */
[----:B------:R-:W-:Y:S11]  /*88550*/  @!UPT UIADD3 URZ, URZ, URZ, URZ ;  /* 0x0000003f3f3ff290 */ /* 0x000ff6000fffe03f */
[----:B------:R-:W-:Y:S01]  /*88560*/  @!UPT UIADD3 URZ, URZ, URZ, URZ ;  /* 0x0000003f3f3ff290 */ /* 0x000fe2000fffe03f */
[----:B------:R-:W-:Y:S04]  /*88570*/  STL.64 [R1+0x6e0], R204 ;  /* 0x0006e0cc01007387 */ /* 0x000fe80000100a00 */
[----:B------:R1:W-:Y:S04]  /*88580*/  STL.64 [R1+0x6e8], R206 ;  /* 0x0006e8ce01007387 */ /* 0x0003e80000100a00 */
[----:B-1----:R-:W3:Y:S04]  /*88590*/  LDL.LU.64 R206, [R1+0x6d90] ;  /* 0x006d900001ce7983 */ /* 0x002ee80000300a00 */
[----:B------:R-:W2:Y:S04]  /*885a0*/  LDL.LU.64 R204, [R1+0x6d88] ;  /* 0x006d880001cc7983 */ /* 0x000ea80000300a00 */
[----:B------:R-:W-:Y:S04]  /*885b0*/  STL.64 [R1+0x6c28], R202 ;  /* 0x006c28ca01007387 */ /* 0x000fe80000100a00 */
[----:B----4-:R1:W-:Y:S04]  /*885c0*/  STL.64 [R1+0x6c20], R200 ;  /* 0x006c20c801007387 */ /* 0x0103e80000100a00 */
[----:B-1----:R-:W4:Y:S04]  /*885d0*/  LDL.LU R200, [R1+0xee0] ;  /* 0x000ee00001c87983 */ /* 0x002f280000300800 */
[----:B------:R-:W4:Y:S04]  /*885e0*/  LDL.LU R201, [R1+0xee4] ;  /* 0x000ee40001c97983 */ /* 0x000f280000300800 */
[----:B------:R-:W4:Y:S04]  /*885f0*/  LDL.LU R202, [R1+0xee8] ;  /* 0x000ee80001ca7983 */ /* 0x000f280000300800 */
[----:B------:R-:W4:Y:S01]  /*88600*/  LDL.LU R203, [R1+0xeec] ;  /* 0x000eec0001cb7983 */ /* 0x000f220000300800 */
[----:B---3--:R-:W-:Y:S11]  /*88610*/  HMMA.1688.F32.TF32 R208, R4, R206, R208 ;  /* 0x000000ce04d0723c */ /* 0x008ff600000810d0 */
[----:B------:R-:W-:Y:S11]  /*88620*/  @!UPT UIADD3 URZ, URZ, URZ, URZ ;  /* 0x0000003f3f3ff290 */ /* 0x000ff6000fffe03f */
[----:B------:R-:W-:Y:S01]  /*88630*/  @!UPT UIADD3 URZ, URZ, URZ, URZ ;  /* 0x0000003f3f3ff290 */ /* 0x000fe2000fffe03f */
[----:B------:R-:W-:Y:S04]  /*88640*/  STL.64 [R1+0x6d0], R208 ;  /* 0x0006d0d001007387 */ /* 0x000fe80000100a00 */
[----:B------:R1:W-:Y:S04]  /*88650*/  STL.64 [R1+0x6d8], R210 ;  /* 0x0006d8d201007387 */ /* 0x0003e80000100a00 */
[----:B-1----:R-:W3:Y:S04]  /*88660*/  LDL.LU.64 R210, [R1+0x6d80] ;  /* 0x006d800001d27983 */ /* 0x002ee80000300a00 */
[----:B------:R-:W4:Y:S04]  /*88670*/  LDL.LU.64 R208, [R1+0x6d78] ;  /* 0x006d780001d07983 */ /* 0x000f280000300a00 */
[----:B------:R1:W-:Y:S04]  /*88680*/  STL.64 [R1+0x6c18], R206 ;  /* 0x006c18ce01007387 */ /* 0x0003e80000100a00 */
[----:B--2---:R2:W-:Y:S01]  /*88690*/  STL.64 [R1+0x6c10], R204 ;  /* 0x006c10cc01007387 */ /* 0x0045e20000100a00 */
[----:B-1----:R-:W-:-:S02]  /*886a0*/  IMAD.MOV.U32 R206, RZ, RZ, R222 ;  /* 0x000000ffffce7224 */ /* 0x002fc400078e00de */
[----:B--2---:R-:W-:Y:S01]  /*886b0*/  IMAD.MOV.U32 R204, RZ, RZ, R246 ;  /* 0x000000ffffcc7224 */ /* 0x004fe200078e00f6 */
[----:B------:R-:W-:Y:S01]  /*886c0*/  MOV R205, R247 ;  /* 0x000000f700cd7202 */ /* 0x000fe20000000f00 */
[----:B------:R-:W2:Y:S01]  /*886d0*/  LDL.LU R246, [R1+0x6d74] ;  /* 0x006d740001f67983 */ /* 0x000ea20000300800 */
[----:B------:R-:W-:-:S03]  /*886e0*/  IMAD.MOV.U32 R207, RZ, RZ, R223 ;  /* 0x000000ffffcf7224 */ /* 0x000fc600078e00df */
        /* <DEDUP_REMOVED lines=10> */
[C---:B---3--:R-:W-:Y:S11]  /*88790*/  HMMA.1688.F32.TF32 R216, R4.reuse, R214, R216 ;  /* 0x000000d604d8723c */ /* 0x048ff600000810d8 */
[----:B------:R-:W-:Y:S11]  /*887a0*/  @!UPT UIADD3 URZ, URZ, URZ, URZ ;  /* 0x0000003f3f3ff290 */ /* 0x000ff6000fffe03f */
[----:B------:R-:W-:Y:S01]  /*887b0*/  @!UPT UIADD3 URZ, URZ, URZ, URZ ;  /* 0x0000003f3f3ff290 */ /* 0x000fe2000fffe03f */
[----:B------:R-:W-:Y:S04]  /*887c0*/  STL.64 [R1+0x6b0], R216 ;  /* 0x0006b0d801007387 */ /* 0x000fe80000100a00 */
[----:B------:R1:W-:Y:S04]  /*887d0*/  STL.64 [R1+0x6b8], R218 ;  /* 0x0006b8da01007387 */ /* 0x0003e80000100a00 */
[----:B-1----:R-:W3:Y:S01]  /*887e0*/  LDL.LU.64 R218, [R1+0x6d50] ;  /* 0x006d500001da7983 */ /* 0x002ee20000300a00 */
[C---:B--2---:R-:W-:Y:S03]  /*887f0*/  HMMA.1688.F32.TF32 R224, R4.reuse, R222, R224 ;  /* 0x000000de04e0723c */ /* 0x044fe600000810e0 */
[----:B------:R-:W2:Y:S05]  /*88800*/  LDL.LU.64 R216, [R1+0x6d48] ;  /* 0x006d480001d87983 */ /* 0x000eaa0000300a00 */
        /* <DEDUP_REMOVED lines=17> */
[C---:B---3--:R-:W-:Y:S03]  /*88920*/  HMMA.1688.F32.TF32 R28, R4.reuse, R230, R28 ;  /* 0x000000e6041c723c */ /* 0x048fe6000008101c */
[----:B------:R-:W3:Y:S11]  /*88930*/  LDL.LU.64 R232, [R1+0x6d18] ;  /* 0x006d180001e87983 */ /* 0x000ef60000300a00 */
[----:B------:R-:W-:Y:S09]  /*88940*/  @!UPT UIADD3 URZ, URZ, URZ, URZ ;  /* 0x0000003f3f3ff290 */ /* 0x000ff2000fffe03f */
[----:B------:R-:W-:Y:S04]  /*88950*/  STL.64 [R1+0x670], R28 ;  /* 0x0006701c01007387 */ /* 0x000fe80000100a00 */
[----:B------:R1:W-:Y:S04]  /*88960*/  STL.64 [R1+0x678], R30 ;  /* 0x0006781e01007387 */ /* 0x0003e80000100a00 */
[----:B-1----:R-:W3:Y:S04]  /*88970*/  LDL.LU.64 R30, [R1+0x6d10] ;  /* 0x006d1000011e7983 */ /* 0x002ee80000300a00 */
        /* <DEDUP_REMOVED lines=16> */
[----:B--2---:R-:W-:Y:S11]  /*88a80*/  HMMA.1688.F32.TF32 R24, R4, R242, R24 ;  /* 0x000000f20418723c */ /* 0x004ff60000081018 */
        /* <DEDUP_REMOVED lines=9> */
[----:B------:R-:W-:Y:S01]  /*88b20*/  IMAD.MOV.U32 R64, RZ, RZ, R8 ;  /* 0x000000ffff407224 */ /* 0x000fe200078e0008 */
[----:B------:R-:W-:-:S02]  /*88b30*/  MOV R96, R10 ;  /* 0x0000000a00607202 */ /* 0x000fc40000000f00 */
[----:B------:R-:W-:Y:S04]  /*88b40*/  LDS R8, [R21+0x41880] ;  /* 0x0418800015087984 */ /* 0x000fe80000000800 */
[----:B------:R-:W4:Y:S01]  /*88b50*/  LDS R10, [R21+0x41c80] ;  /* 0x041c8000150a7984 */ /* 0x000f220000000800 */
[----:B------:R-:W-:Y:S01]  /*88b60*/  MOV R198, R2 ;  /* 0x0000000200c67202 */ /* 0x000fe20000000f00 */
[----:B------:R-:W-:Y:S01]  /*88b70*/  IMAD.MOV.U32 R199, RZ, RZ, R0 ;  /* 0x000000ffffc77224 */ /* 0x000fe200078e0000 */
[----:B------:R-:W-:Y:S01]  /*88b80*/  MOV R174, R17 ;  /* 0x0000001100ae7202 */ /* 0x000fe20000000f00 */
[----:B------:R-:W-:-:S05]  /*88b90*/  IMAD.MOV.U32 R175, RZ, RZ, R16 ;  /* 0x000000ffffaf7224 */ /* 0x000fca00078e0010 */
[C---:B----4-:R-:W-:Y:S08]  /*88ba0*/  HMMA.1688.F32.TF32 R196, R8.reuse, R198, R200 ;  /* 0x000000c608c4723c */ /* 0x050ff000000810c8 */
[C---:B------:R-:W-:Y:S08]  /*88bb0*/  HMMA.1688.F32.TF32 R188, R8.reuse, R190, R192 ;  /* 0x000000be08bc723c */ /* 0x040ff000000810c0 */
[C---:B------:R-:W-:Y:S08]  /*88bc0*/  HMMA.1688.F32.TF32 R172, R8.reuse, R174, R176 ;  /* 0x000000ae08ac723c */ /* 0x040ff000000810b0 */
[----:B------:R-:W-:Y:S08]  /*88bd0*/  HMMA.1688.F32.TF32 R16, R8, R18, R160 ;  /* 0x000000120810723c */ /* 0x000ff000000810a0 */
[----:B--2---:R-:W-:Y:S11]  /*88be0*/  HMMA.1688.F32.TF32 R4, R4, R250, R204 ;  /* 0x000000fa0404723c */ /* 0x004ff600000810cc */
        /* <DEDUP_REMOVED lines=9> */
[----:B------:R-:W2:Y:S05]  /*88c80*/  LDL R0, [R1+0x1928] ;  /* 0x0019280001007983 */ /* 0x000eaa0000100800 */
[----:B------:R-:W-:Y:S04]  /*88c90*/  STL.64 [R1+0x1570], R4 ;  /* 0x0015700401007387 */ /* 0x000fe80000100a00 */
[----:B------:R1:W-:Y:S02]  /*88ca0*/  STL.64 [R1+0x1578], R6 ;  /* 0x0015780601007387 */ /* 0x0003e40000100a00 */
[C---:B-1----:R-:W-:Y:S02]  /*88cb0*/  HMMA.1688.F32.TF32 R4, R8.reuse, R166, R168 ;  /* 0x000000a60804723c */ /* 0x042fe400000810a8 */
[----:B------:R-:W-:Y:S04]  /*88cc0*/  STL.64 [R1+0x1560], R172 ;  /* 0x001560ac01007387 */ /* 0x000fe80000100a00 */
[----:B------:R-:W-:Y:S04]  /*88cd0*/  STL.64 [R1+0x1568], R174 ;  /* 0x001568ae01007387 */ /* 0x000fe80000100a00 */
[----:B------:R-:W4:Y:S11]  /*88ce0*/  LDL R2, [R1+0x192c] ;  /* 0x00192c0001027983 */ /* 0x000f360000100800 */
[----:B------:R-:W-:Y:S02]  /*88cf0*/  @!UPT UIADD3 URZ, URZ, URZ, URZ ;  /* 0x0000003f3f3ff290 */ /* 0x000fe4000fffe03f */
[----:B------:R-:W-:Y:S04]  /*88d00*/  STL.64 [R1+0x1550], R4 ;  /* 0x0015500401007387 */ /* 0x000fe80000100a00 */
[----:B------:R1:W-:Y:S04]  /*88d10*/  STL.64 [R1+0x1558], R6 ;  /* 0x0015580601007387 */ /* 0x0003e80000100a00 */
[----:B------:R-:W2:Y:S01]  /*88d20*/  LDL.LU R164, [R1+0x150] ;  /* 0x0001500001a47983 */ /* 0x000ea20000300800 */
[C---:B-1----:R-:W-:Y:S03]  /*88d30*/  HMMA.1688.F32.TF32 R4, R8.reuse, R22, R12 ;  /* 0x000000160804723c */ /* 0x042fe6000008100c */
[----:B------:R-:W-:Y:S04]  /*88d40*/  STL.64 [R1+0x1540], R16 ;  /* 0x0015401001007387 */ /* 0x000fe80000100a00 */
[----:B------:R-:W-:Y:S11]  /*88d50*/  STL.64 [R1+0x1548], R18 ;  /* 0x0015481201007387 */ /* 0x000ff60000100a00 */
[----:B------:R-:W-:Y:S05]  /*88d60*/  @!UPT UIADD3 URZ, URZ, URZ, URZ ;  /* 0x0000003f3f3ff290 */ /* 0x000fea000fffe03f */
        /* <DEDUP_REMOVED lines=61> */
[----:B------:R-:W-:Y:S04]  /*89140*/  STL.64 [R1+0x6bd8], R22 ;  /* 0x006bd81601007387 */ /* 0x000fe80000100a00 */
[----:B------:R-:W-:Y:S04]  /*89150*/  STL.64 [R1+0x6bd0], R20 ;  /* 0x006bd01401007387 */ /* 0x000fe80000100a00 */
[----:B------:R-:W-:Y:S04]  /*89160*/  STL.64 [R1+0x6be8], R26 ;  /* 0x006be81a01007387 */ /* 0x000fe80000100a00 */
[----:B------:R-:W-:Y:S01]  /*89170*/  STL.64 [R1+0x6be0], R24 ;  /* 0x006be01801007387 */ /* 0x000fe20000100a00 */
[C---:B--2---:R-:W-:Y:S11]  /*89180*/  HMMA.1688.F32.TF32 R4, R8.reuse, R26, R4 ;  /* 0x0000001a0804723c */ /* 0x044ff60000081004 */
[----:B------:R-:W-:Y:S11]  /*89190*/  @!UPT UIADD3 URZ, URZ, URZ, URZ ;  /* 0x0000003f3f3ff290 */ /* 0x000ff6000fffe03f */
[----:B------:R-:W-:Y:S01]  /*891a0*/  @!UPT UIADD3 URZ, URZ, URZ, URZ ;  /* 0x0000003f3f3ff290 */ /* 0x000fe2000fffe03f */
[----:B------:R-:W-:Y:S04]  /*891b0*/  STL.64 [R1+0x1520], R4 ;  /* 0x0015200401007387 */ /* 0x000fe80000100a00 */
[----:B------:R3:W-:Y:S02]  /*891c0*/  STL.64 [R1+0x1528], R6 ;  /* 0x0015280601007387 */ /* 0x0007e40000100a00 */
[C---:B---3--:R-:W-:Y:S02]  /*891d0*/  HMMA.1688.F32.TF32 R4, R8.reuse, R30, R204 ;  /* 0x0000001e0804723c */ /* 0x048fe400000810cc */
        /* <DEDUP_REMOVED lines=13> */
[C---:B-1----:R-:W-:Y:S02]  /*892b0*/  HMMA.1688.F32.TF32 R4, R8.reuse, R50, R184 ;  /* 0x000000320804723c */ /* 0x042fe400000810b8 */
[----:B------:R-:W-:Y:S04]  /*892c0*/  STL.64 [R1+0x14e0], R24 ;  /* 0x0014e01801007387 */ /* 0x000fe80000100a00 */
[----:B------:R1:W-:Y:S04]  /*892d0*/  STL.64 [R1+0x14e8], R26 ;  /* 0x0014e81a01007387 */ /* 0x0003e80000100a00 */
[----:B------:R-:W-:Y:S04]  /*892e0*/  STL.64 [R1+0x14d0], R20 ;  /* 0x0014d01401007387 */ /* 0x000fe80000100a00 */
[----:B------:R4:W-:Y:S01]  /*892f0*/  STL.64 [R1+0x14d8], R22 ;  /* 0x0014d81601007387 */ /* 0x0009e20000100a00 */
[C---:B-1----:R-:W-:Y:S08]  /*89300*/  HMMA.1688.F32.TF32 R24, R8.reuse, R54, R180 ;  /* 0x000000360818723c */ /* 0x042ff000000810b4 */
[----:B------:R-:W-:Y:S01]  /*89310*/  STL.64 [R1+0x14c0], R4 ;  /* 0x0014c00401007387 */ /* 0x000fe20000100a00 */
[C---:B----4-:R-:W-:Y:S03]  /*89320*/  HMMA.1688.F32.TF32 R20, R8.reuse, R58, R176 ;  /* 0x0000003a0814723c */ /* 0x050fe600000810b0 */
[----:B------:R1:W-:Y:S05]  /*89330*/  STL.64 [R1+0x14c8], R6 ;  /* 0x0014c80601007387 */ /* 0x0003ea0000100a00 */
[C---:B-1----:R-:W-:Y:S06]  /*89340*/  HMMA.1688.F32.TF32 R4, R8.reuse, R62, R172 ;  /* 0x0000003e0804723c */ /* 0x042fec00000810ac */
        /* <DEDUP_REMOVED lines=33> */
[----:B------:R-:W2:Y:S11]  /*89560*/  LDL.LU R12, [R1+0x3c0] ;  /* 0x0003c000010c7983 */ /* 0x000eb60000300800 */
[----:B------:R-:W-:Y:S10]  /*89570*/  @!UPT UIADD3 URZ, URZ, URZ, URZ ;  /* 0x0000003f3f3ff290 */ /* 0x000ff4000fffe03f */
        /* <DEDUP_REMOVED lines=49> */
[----:B-1----:R-:W4:Y:S04]  /*89890*/  LDL.LU R4, [R1+0xe0] ;  /* 0x0000e00001047983 */ /* 0x002f280000300800 */
[----:B------:R-:W4:Y:S04]  /*898a0*/  LDL.LU R5, [R1+0xe4] ;  /* 0x0000e40001057983 */ /* 0x000f280000300800 */
        /* <DEDUP_REMOVED lines=26> */
[C---:B--2---:R-:W-:Y:S08]  /*89a50*/  HMMA.1688.F32.TF32 R12, R8.reuse, R154, R12 ;  /* 0x0000009a080c723c */ /* 0x044ff0000008100c */
[C---:B----4-:R-:W-:Y:S08]  /*89a60*/  HMMA.1688.F32.TF32 R24, R8.reuse, R90, R24 ;  /* 0x0000005a0818723c */ /* 0x050ff00000081018 */
[C---:B------:R-:W-:Y:S08]  /*89a70*/  HMMA.1688.F32.TF32 R28, R8.reuse, R86, R28 ;  /* 0x00000056081c723c */ /* 0x040ff0000008101c */
[C---:B------:R-:W-:Y:S11]  /*89a80*/  HMMA.1688.F32.TF32 R20, R8.reuse, R94, R20 ;  /* 0x0000005e0814723c */ /* 0x040ff60000081014 */
[----:B------:R-:W-:Y:S04]  /*89a90*/  @!UPT UIADD3 URZ, URZ, URZ, URZ ;  /* 0x0000003f3f3ff290 */ /* 0x000fe8000fffe03f */
[----:B------:R-:W-:Y:S04]  /*89aa0*/  STL.64 [R1+0x1430], R28 ;  /* 0x0014301c01007387 */ /* 0x000fe80000100a00 */
[----:B------:R-:W-:Y:S04]  /*89ab0*/  STL.64 [R1+0x1438], R30 ;  /* 0x0014381e01007387 */ /* 0x000fe80000100a00 */
[----:B------:R-:W-:Y:S01]  /*89ac0*/  STL.64 [R1+0x6b58], R90 ;  /* 0x006b585a01007387 */ /* 0x000fe20000100a00 */
[C---:B---3--:R-:W-:Y:S03]  /*89ad0*/  HMMA.1688.F32.TF32 R4, R8.reuse, R98, R4 ;  /* 0x000000620804723c */ /* 0x048fe60000081004 */
        /* <DEDUP_REMOVED lines=9> */
[----:B------:R-:W-:Y:S04]  /*89b70*/  STL.64 [R1+0x6b30], R96 ;  /* 0x006b306001007387 */ /* 0x000fe80000100a00 */
[----:B------:R-:W-:Y:S01]  /*89b80*/  STL.64 [R1+0x1400], R4 ;  /* 0x0014000401007387 */ /* 0x000fe20000100a00 */
[C---:B------:R-:W-:Y:S03]  /*89b90*/  HMMA.1688.F32.TF32 R24, R8.reuse, R110, R196 ;  /* 0x0000006e0818723c */ /* 0x040fe600000810c4 */
[----:B------:R1:W-:Y:S09]  /*89ba0*/  STL.64 [R1+0x1408], R6 ;  /* 0x0014080601007387 */ /* 0x0003f20000100a00 */
[----:B------:R-:W-:Y:S01]  /*89bb0*/  STL.64 [R1+0x13f0], R20 ;  /* 0x0013f01401007387 */ /* 0x000fe20000100a00 */
[C---:B-1----:R-:W-:Y:S03]  /*89bc0*/  HMMA.1688.F32.TF32 R4, R8.reuse, R106, R200 ;  /* 0x0000006a0804723c */ /* 0x042fe600000810c8 */
[----:B------:R1:W-:Y:S05]  /*89bd0*/  STL.64 [R1+0x13f8], R22 ;  /* 0x0013f81601007387 */ /* 0x0003ea0000100a00 */
[C---:B-1----:R-:W-:Y:S11]  /*89be0*/  HMMA.1688.F32.TF32 R20, R8.reuse, R114, R192 ;  /* 0x000000720814723c */ /* 0x042ff600000810c0 */
[----:B------:R-:W-:Y:S04]  /*89bf0*/  @!UPT UIADD3 URZ, URZ, URZ, URZ ;  /* 0x0000003f3f3ff290 */ /* 0x000fe8000fffe03f */
        /* <DEDUP_REMOVED lines=12> */
[----:B------:R1:W-:Y:S01]  /*89cc0*/  STL.64 [R1+0x13a8], R26 ;  /* 0x0013a81a01007387 */ /* 0x0003e20000100a00 */
[C---:B------:R-:W-:Y:S03]  /*89cd0*/  HMMA.1688.F32.TF32 R28, R8.reuse, R138, R168 ;  /* 0x0000008a081c723c */ /* 0x040fe600000810a8 */
[----:B------:R-:W-:Y:S04]  /*89ce0*/  LDS R4, [R0+0x41800] ;  /* 0x0418000000047984 */ /* 0x000fe80000000800 */
[----:B------:R-:W-:Y:S01]  /*89cf0*/  STL.64 [R1+0x1390], R20 ;  /* 0x0013901401007387 */ /* 0x000fe20000100a00 */
[C---:B-1----:R-:W-:Y:S03]  /*89d00*/  HMMA.1688.F32.TF32 R24, R8.reuse, R130, R176 ;  /* 0x000000820818723c */ /* 0x042fe600000810b0 */
[----:B------:R1:W-:Y:S04]  /*89d10*/  STL.64 [R1+0x1398], R22 ;  /* 0x0013981601007387 */ /* 0x0003e80000100a00 */
[----:B------:R-:W-:Y:S01]  /*89d20*/  LDS R6, [R0+0x41c00] ;  /* 0x041c000000067984 */ /* 0x000fe20000000800 */
[C---:B------:R-:W-:Y:S03]  /*89d30*/  HMMA.1688.F32.TF32 R16, R8.reuse, R150, R16 ;  /* 0x000000960810723c */ /* 0x040fe60000081010 */
[----:B------:R-:W-:Y:S04]  /*89d40*/  LDS R5, [R2+0x41800] ;  /* 0x0418000002057984 */ /* 0x000fe80000000800 */
[----:B------:R-:W2:Y:S01]  /*89d50*/  LDS R7, [R2+0x41c00] ;  /* 0x041c000002077984 */ /* 0x000ea20000000800 */
[C---:B-1----:R-:W-:Y:S07]  /*89d60*/  HMMA.1688.F32.TF32 R20, R8.reuse, R134, R172 ;  /* 0x000000860814723c */ /* 0x042fee00000810ac */
[----:B------:R-:W-:Y:S04]  /*89d70*/  STL.64 [R1+0x1780], R24 ;  /* 0x0017801801007387 */ /* 0x000fe80000100a00 */
[----:B------:R1:W-:Y:S02]  /*89d80*/  STL.64 [R1+0x1788], R26 ;  /* 0x0017881a01007387 */ /* 0x0003e40000100a00 */
[C---:B-1----:R-:W-:Y:S10]  /*89d90*/  HMMA.1688.F32.TF32 R24, R8.reuse, R142, R164 ;  /* 0x0000008e0818723c */ /* 0x042ff400000810a4 */
        /* <DEDUP_REMOVED lines=8> */
[----:B------:R-:W-:Y:S04]  /*89e20*/  STL.64 [R1+0x1748], R22 ;  /* 0x0017481601007387 */ /* 0x000fe80000100a00 */
[----:B------:R-:W3:Y:S04]  /*89e30*/  LDL.LU R60, [R1+0x250] ;  /* 0x00025000013c7983 */ /* 0x000ee80000300800 */
[----:B------:R-:W-:Y:S04]  /*89e40*/  STL.64 [R1+0x1730], R16 ;  /* 0x0017301001007387 */ /* 0x000fe80000100a00 */
[----:B------:R-:W-:Y:S04]  /*89e50*/  STL.64 [R1+0x1738], R18 ;  /* 0x0017381201007387 */ /* 0x000fe80000100a00 */
        /* <DEDUP_REMOVED lines=185> */
[----:B-1----:R-:W4:Y:S04]  /*8a9f0*/  LDL.LU.64 R206, [R1+0x6c18] ;  /* 0x006c180001ce7983 */ /* 0x002f280000300a00 */
[----:B------:R-:W3:Y:S01]  /*8aa00*/  LDL.LU.64 R204, [R1+0x6c10] ;  /* 0x006c100001cc7983 */ /* 0x000ee20000300a00 */
[C---:B----4-:R-:W-:Y:S11]  /*8aa10*/  HMMA.1688.F32.TF32 R12, R8.reuse, R206, R12 ;  /* 0x000000ce080c723c */ /* 0x050ff6000008100c */
[----:B------:R-:W-:Y:S11]  /*8aa20*/  @!UPT UIADD3 URZ, URZ, URZ, URZ ;  /* 0x0000003f3f3ff290 */ /* 0x000ff6000fffe03f */
[----:B------:R-:W-:Y:S01]  /*8aa30*/  @!UPT UIADD3 URZ, URZ, URZ, URZ ;  /* 0x0000003f3f3ff290 */ /* 0x000fe2000fffe03f */
[----:B------:R-:W-:Y:S04]  /*8aa40*/  STL.64 [R1+0x1640], R12 ;  /* 0x0016400c01007387 */ /* 0x000fe80000100a00 */
[----:B------:R1:W-:Y:S04]  /*8aa50*/  STL.64 [R1+0x1648], R14 ;  /* 0x0016480e01007387 */ /* 0x0003e80000100a00 */
[----:B-1----:R-:W4:Y:S04]  /*8aa60*/  LDL.LU.64 R14, [R1+0x6c08] ;  /* 0x006c0800010e7983 */ /* 0x002f280000300a00 */
[----:B------:R-:W4:Y:S01]  /*8aa70*/  LDL.LU.64 R12, [R1+0x6c00] ;  /* 0x006c0000010c7983 */ /* 0x000f220000300a00 */
[C---:B------:R-:W-:Y:S08]  /*8aa80*/  HMMA.1688.F32.TF32 R96, R8.reuse, R210, R96 ;  /* 0x000000d20860723c */ /* 0x040ff00000081060 */
        /* <DEDUP_REMOVED lines=32> */
[----:B----4-:R-:W-:Y:S08]  /*8ac90*/  HMMA.1688.F32.TF32 R12, R8, R250, R12 ;  /* 0x000000fa080c723c */ /* 0x010ff0000008100c */
[C---:B------:R-:W-:Y:S11]  /*8aca0*/  HMMA.1688.F32.TF32 R8, R4.reuse, R30, R16 ;  /* 0x0000001e0408723c */ /* 0x040ff60000081010 */
[----:B------:R-:W-:Y:S04]  /*8acb0*/  @!UPT UIADD3 URZ, URZ, URZ, URZ ;  /* 0x0000003f3f3ff290 */ /* 0x000fe8000fffe03f */
[----:B------:R-:W-:Y:S04]  /*8acc0*/  STL.64 [R1+0x1380], R12 ;  /* 0x0013800c01007387 */ /* 0x000fe80000100a00 */
[----:B------:R-:W-:Y:S04]  /*8acd0*/  STL.64 [R1+0x1388], R14 ;  /* 0x0013880e01007387 */ /* 0x000fe80000100a00 */
[----:B------:R-:W-:Y:S04]  /*8ace0*/  STL.64 [R1+0x270], R8 ;  /* 0x0002700801007387 */ /* 0x000fe80000100a00 */
[----:B------:R1:W-:Y:S02]  /*8acf0*/  STL.64 [R1+0x278], R10 ;  /* 0x0002780a01007387 */ /* 0x0003e40000100a00 */
[----:B-1----:R-:W-:Y:S11]  /*8ad00*/  HMMA.1688.F32.TF32 R8, R4, R22, R24 ;  /* 0x000000160408723c */ /* 0x002ff60000081018 */
[----:B------:R-:W-:Y:S11]  /*8ad10*/  @!UPT UIADD3 URZ, URZ, URZ, URZ ;  /* 0x0000003f3f3ff290 */ /* 0x000ff6000fffe03f */
[----:B------:R-:W-:Y:S01]  /*8ad20*/  @!UPT UIADD3 URZ, URZ, URZ, URZ ;  /* 0x0000003f3f3ff290 */ /* 0x000fe2000fffe03f */
[----:B------:R-:W-:Y:S04]  /*8ad30*/  STL.64 [R1+0x260], R8 ;  /* 0x0002600801007387 */ /* 0x000fe80000100a00 */
[----:B------:R1:W-:Y:S04]  /*8ad40*/  STL.64 [R1+0x268], R10 ;  /* 0x0002680a01007387 */ /* 0x0003e80000100a00 */
        /* <DEDUP_REMOVED lines=25> */
[----:B------:R-:W2:Y:S01]  /*8aee0*/  LDL.LU R247, [R1+0xe6c] ;  /* 0x000e6c0001f77983 */ /* 0x000ea20000300800 */
[----:B------:R-:W-:-:S03]  /*8aef0*/  IMAD.MOV.U32 R19, RZ, RZ, R22 ;  /* 0x000000ffff137224 */ /* 0x000fc600078e0016 */
[----:B------:R-:W2:Y:S01]  /*8af00*/  LDL.LU.64 R30, [R1+0x38] ;  /* 0x00003800011e7983 */ /* 0x000ea20000300a00 */
[----:B------:R-:W-:-:S03]  /*8af10*/  MOV R18, R23 ;  /* 0x0000001700127202 */ /* 0x000fc60000000f00 */
[----:B------:R-:W3:Y:S04]  /*8af20*/  LDL.LU.64 R22, [R1+0x28] ;  /* 0x0000280001167983 */ /* 0x000ee80000300a00 */
[----:B------:R-:W3:Y:S04]  /*8af30*/  LDL.LU R248, [R1+0xc10] ;  /* 0x000c100001f87983 */ /* 0x000ee80000300800 */
[----:B------:R-:W4:Y:S04]  /*8af40*/  LDL.LU R249, [R1+0xc14] ;  /* 0x000c140001f97983 */ /* 0x000f280000300800 */
[----:B------:R-:W4:Y:S04]  /*8af50*/  LDL.LU R250, [R1+0xc18] ;  /* 0x000c180001fa7983 */ /* 0x000f280000300800 */
[----:B------:R-:W4:Y:S04]  /*8af60*/  LDL.LU R251, [R1+0xc1c] ;  /* 0x000c1c0001fb7983 */ /* 0x000f280000300800 */
[----:B-1----:R-:W4:Y:S04]  /*8af70*/  LDL.LU.64 R10, [R1+0x18] ;  /* 0x00001800010a7983 */ /* 0x002f280000300a00 */
        /* <DEDUP_REMOVED lines=26> */
[----:B---3--:R-:W-:Y:S11]  /*8b120*/  HMMA.1688.F32.TF32 R24, R4, R22, R24 ;  /* 0x000000160418723c */ /* 0x008ff60000081018 */
[----:B------:R-:W-:Y:S04]  /*8b130*/  @!UPT UIADD3 URZ, URZ, URZ, URZ ;  /* 0x0000003f3f3ff290 */ /* 0x000fe8000fffe03f */
[----:B------:R1:W-:Y:S04]  /*8b140*/  STL.64 [R1+0x250], R244 ;  /* 0x000250f401007387 */ /* 0x0003e80000100a00 */
[----:B------:R2:W-:Y:S01]  /*8b150*/  STL.64 [R1+0x258], R246 ;  /* 0x000258f601007387 */ /* 0x0005e20000100a00 */
[----:B-1----:R-:W-:Y:S02]  /*8b160*/  IMAD.MOV.U32 R245, RZ, RZ, R30 ;  /* 0x000000fffff57224 */ /* 0x002fe400078e001e */
[----:B------:R-:W-:Y:S02]  /*8b170*/  IMAD.MOV.U32 R244, RZ, RZ, R31 ;  /* 0x000000fffff47224 */ /* 0x000fe400078e001f */
[----:B------:R-:W3:Y:S04]  /*8b180*/  LDL.LU.64 R30, [R1+0x6bf8] ;  /* 0x006bf800011e7983 */ /* 0x000ee80000300a00 */
[----:B------:R-:W3:Y:S01]  /*8b190*/  LDL.LU.64 R28, [R1+0x6bf0] ;  /* 0x006bf000011c7983 */ /* 0x000ee20000300a00 */
[----:B--2---:R-:W-:-:S03]  /*8b1a0*/  MOV R247, R22 ;  /* 0x0000001600f77202 */ /* 0x004fc60000000f00 */
[----:B------:R-:W-:Y:S01]  /*8b1b0*/  STL.64 [R1+0x240], R24 ;  /* 0x0002401801007387 */ /* 0x000fe20000100a00 */
[----:B------:R-:W-:-:S03]  /*8b1c0*/  IMAD.MOV.U32 R246, RZ, RZ, R23 ;  /* 0x000000fffff67224 */ /* 0x000fc600078e0017 */
[----:B------:R1:W-:Y:S04]  /*8b1d0*/  STL.64 [R1+0x248], R26 ;  /* 0x0002481a01007387 */ /* 0x0003e80000100a00 */
[----:B-1----:R-:W2:Y:S04]  /*8b1e0*/  LDL.LU.64 R26, [R1+0x6be8] ;  /* 0x006be800011a7983 */ /* 0x002ea80000300a00 */
[----:B------:R-:W2:Y:S04]  /*8b1f0*/  LDL.LU.64 R24, [R1+0x6be0] ;  /* 0x006be00001187983 */ /* 0x000ea80000300a00 */
[----:B------:R-:W2:Y:S04]  /*8b200*/  LDL.LU.64 R22, [R1+0x6bd8] ;  /* 0x006bd80001167983 */ /* 0x000ea80000300a00 */
[----:B------:R-:W3:Y:S01]  /*8b210*/  LDL.LU.64 R20, [R1+0x6bd0] ;  /* 0x006bd00001147983 */ /* 0x000ee20000300a00 */
[C---:B----4-:R-:W-:Y:S11]  /*8b220*/  HMMA.1688.F32.TF32 R248, R4.reuse, R10, R248 ;  /* 0x0000000a04f8723c */ /* 0x050ff600000810f8 */
[----:B------:R-:W-:Y:S11]  /*8b230*/  @!UPT UIADD3 URZ, URZ, URZ, URZ ;  /* 0x0000003f3f3ff290 */ /* 0x000ff6000fffe03f */
[----:B------:R-:W-:Y:S01]  /*8b240*/  @!UPT UIADD3 URZ, URZ, URZ, URZ ;  /* 0x0000003f3f3ff290 */ /* 0x000fe2000fffe03f */
[----:B------:R1:W-:Y:S02]  /*8b250*/  STL.64 [R1+0x230], R248 ;  /* 0x000230f801007387 */ /* 0x0003e40000100a00 */
[----:B-1----:R-:W-:Y:S01]  /*8b260*/  IMAD.MOV.U32 R249, RZ, RZ, R10 ;  /* 0x000000fffff97224 */ /* 0x002fe200078e000a */
[----:B------:R-:W-:Y:S02]  /*8b270*/  MOV R248, R11 ;  /* 0x0000000b00f87202 */ /* 0x000fe40000000f00 */
[C---:B------:R-:W-:Y:S01]  /*8b280*/  HMMA.1688.F32.TF32 R8, R4.reuse, R98, R12 ;  /* 0x000000620408723c */ /* 0x040fe2000008100c */
[----:B------:R1:W-:Y:S11]  /*8b290*/  STL.64 [R1+0x238], R250 ;  /* 0x000238fa01007387 */ /* 0x0003f60000100a00 */
[----:B------:R-:W-:Y:S11]  /*8b2a0*/  @!UPT UIADD3 URZ, URZ, URZ, URZ ;  /* 0x0000003f3f3ff290 */ /* 0x000ff6000fffe03f */
[----:B------:R-:W-:Y:S04]  /*8b2b0*/  STL.64 [R1+0x220], R8 ;  /* 0x0002200801007387 */ /* 0x000fe80000100a00 */
[----:B------:R2:W-:Y:S01]  /*8b2c0*/  STL.64 [R1+0x228], R10 ;  /* 0x0002280a01007387 */ /* 0x0005e20000100a00 */
[----:B------:R-:W-:Y:S01]  /*8b2d0*/  HMMA.1688.F32.TF32 R12, R4, R50, R64 ;  /* 0x00000032040c723c */ /* 0x000fe20000081040 */
[----:B-1----:R-:W-:Y:S02]  /*8b2e0*/  IMAD.MOV.U32 R251, RZ, RZ, R98 ;  /* 0x000000fffffb7224 */ /* 0x002fe400078e0062 */
[----:B------:R-:W-:-:S05]  /*8b2f0*/  IMAD.MOV.U32 R250, RZ, RZ, R99 ;  /* 0x000000fffffa7224 */ /* 0x000fca00078e0063 */
[C---:B--2---:R-:W-:Y:S01]  /*8b300*/  HMMA.1688.F32.TF32 R8, R4.reuse, R22, R92 ;  /* 0x000000160408723c */ /* 0x044fe2000008105c */
[----:B------:R-:W-:Y:S04]  /*8b310*/  STL.64 [R1+0x6ac8], R22 ;  /* 0x006ac81601007387 */ /* 0x000fe80000100a00 */
[----:B---3--:R-:W-:Y:S11]  /*8b320*/  STL.64 [R1+0x6ac0], R20 ;  /* 0x006ac01401007387 */ /* 0x008ff60000100a00 */
[----:B------:R-:W-:Y:S07]  /*8b330*/  @!UPT UIADD3 URZ, URZ, URZ, URZ ;  /* 0x0000003f3f3ff290 */ /* 0x000fee000fffe03f */
        /* <DEDUP_REMOVED lines=34> */
[----:B------:R-:W3:Y:S04]  /*8b560*/  LDL.LU R24, [R1+0xa90] ;  /* 0x000a900001187983 */ /* 0x000ee80000300800 */
[----:B------:R-:W-:Y:S04]  /*8b570*/  STL.64 [R1+0x1a0], R12 ;  /* 0x0001a00c01007387 */ /* 0x000fe80000100a00 */
[----:B------:R-:W-:Y:S05]  /*8b580*/  STL.64 [R1+0x1a8], R14 ;  /* 0x0001a80e01007387 */ /* 0x000fea0000100a00 */
[----:B------:R4:W-:Y:S04]  /*8b590*/  STL.64 [R1+0x190], R8 ;  /* 0x0001900801007387 */ /* 0x0009e80000100a00 */
[----:B------:R1:W-:Y:S04]  /*8b5a0*/  STL.64 [R1+0x198], R10 ;  /* 0x0001980a01007387 */ /* 0x0003e80000100a00 */
        /* <DEDUP_REMOVED lines=57> */
[----:B--2---:R-:W2:Y:S04]  /*8b940*/  LDL.LU R22, [R1+0xa88] ;  /* 0x000a880001167983 */ /* 0x004ea80000300800 */
[----:B------:R-:W2:Y:S04]  /*8b950*/  LDL.LU R23, [R1+0xa8c] ;  /* 0x000a8c0001177983 */ /* 0x000ea80000300800 */
[----:B----4-:R-:W4:Y:S04]  /*8b960*/  LDL.LU R8, [R1+0xa70] ;  /* 0x000a700001087983 */ /* 0x010f280000300800 */
[----:B------:R-:W4:Y:S04]  /*8b970*/  LDL.LU R9, [R1+0xa74] ;  /* 0x000a740001097983 */ /* 0x000f280000300800 */
[----:B------:R-:W4:Y:S04]  /*8b980*/  LDL.LU R10, [R1+0xa78] ;  /* 0x000a7800010a7983 */ /* 0x000f280000300800 */
[----:B------:R-:W4:Y:S04]  /*8b990*/  LDL.LU R11, [R1+0xa7c] ;  /* 0x000a7c00010b7983 */ /* 0x000f280000300800 */
[----:B------:R-:W2:Y:S04]  /*8b9a0*/  LDL.LU R12, [R1+0xa60] ;  /* 0x000a6000010c7983 */ /* 0x000ea80000300800 */
        /* <DEDUP_REMOVED lines=72> */
[----:B------:R-:W3:Y:S01]  /*8be30*/  LDL.LU.64 R96, [R1+0x6b30] ;  /* 0x006b300001607983 */ /* 0x000ee20000300a00 */
[C---:B------:R-:W-:Y:S08]  /*8be40*/  HMMA.1688.F32.TF32 R32, R4.reuse, R102, R32 ;  /* 0x000000660420723c */ /* 0x040ff00000081020 */
[C---:B------:R-:W-:Y:S01]  /*8be50*/  HMMA.1688.F32.TF32 R28, R4.reuse, R106, R28 ;  /* 0x0000006a041c723c */ /* 0x040fe2000008101c */
[----:B------:R-:W-:Y:S07]  /*8be60*/  STL.64 [R1+0x6ab8], R94 ;  /* 0x006ab85e01007387 */ /* 0x000fee0000100a00 */
[C---:B------:R-:W-:Y:S01]  /*8be70*/  HMMA.1688.F32.TF32 R24, R4.reuse, R110, R24 ;  /* 0x0000006e0418723c */ /* 0x040fe20000081018 */
[----:B--2---:R-:W-:Y:S07]  /*8be80*/  STL.64 [R1+0x6ab0], R92 ;  /* 0x006ab05c01007387 */ /* 0x004fee0000100a00 */
[C---:B------:R-:W-:Y:S08]  /*8be90*/  HMMA.1688.F32.TF32 R20, R4.reuse, R114, R20 ;  /* 0x000000720414723c */ /* 0x040ff00000081014 */
[C---:B----4-:R-:W-:Y:S08]  /*8bea0*/  HMMA.1688.F32.TF32 R8, R4.reuse, R118, R8 ;  /* 0x000000760408723c */ /* 0x050ff00000081008 */
[C---:B---3--:R-:W-:Y:S01]  /*8beb0*/  HMMA.1688.F32.TF32 R36, R4.reuse, R98, R36 ;  /* 0x000000620424723c */ /* 0x048fe20000081024 */
[----:B------:R-:W-:Y:S01]  /*8bec0*/  STL.64 [R1+0x6aa8], R98 ;  /* 0x006aa86201007387 */ /* 0x000fe20000100a00 */
[----:B------:R-:W-:Y:S11]  /*8bed0*/  STL.64 [R1+0x6aa0], R96 ;  /* 0x006aa06001007387 */ /* 0x000ff60000100a00 */
[----:B------:R-:W-:Y:S10]  /*8bee0*/  @!UPT UIADD3 URZ, URZ, URZ, URZ ;  /* 0x0000003f3f3ff290 */ /* 0x000ff4000fffe03f */
[----:B------:R-:W-:Y:S01]  /*8bef0*/  STL.64 [R1+0xe0], R36 ;  /* 0x0000e02401007387 */ /* 0x000fe20000100a00 */
[----:B------:R-:W-:Y:S02]  /*8bf00*/  STL.64 [R1+0xe8], R38 ;  /* 0x0000e82601007387 */ /* 0x000fe40000100a00 */
[----:B------:R-:W-:Y:S02]  /*8bf10*/  STL.64 [R1+0x6a98], R102 ;  /* 0x006a986601007387 */ /* 0x000fe40000100a00 */
[----:B------:R-:W-:Y:S01]  /*8bf20*/  STL.64 [R1+0x6a90], R100 ;  /* 0x006a906401007387 */ /* 0x000fe20000100a00 */
[----:B------:R-:W-:Y:S01]  /*8bf30*/  STL.64 [R1+0xd0], R32 ;  /* 0x0000d02001007387 */ /* 0x000fe20000100a00 */
[----:B------:R-:W-:Y:S02]  /*8bf40*/  STL.64 [R1+0xd8], R34 ;  /* 0x0000d82201007387 */ /* 0x000fe40000100a00 */
[----:B------:R-:W-:Y:S02]  /*8bf50*/  STL.64 [R1+0x6a88], R106 ;  /* 0x006a886a01007387 */ /* 0x000fe40000100a00 */
[----:B------:R-:W-:Y:S01]  /*8bf60*/  STL.64 [R1+0x6a80], R104 ;  /* 0x006a806801007387 */ /* 0x000fe20000100a00 */
[----:B------:R1:W-:Y:S01]  /*8bf70*/  STL.64 [R1+0xc0], R28 ;  /* 0x0000c01c01007387 */ /* 0x0003e20000100a00 */
[----:B------:R-:W-:Y:S02]  /*8bf80*/  STL.64 [R1+0xc8], R30 ;  /* 0x0000c81e01007387 */ /* 0x000fe40000100a00 */
[----:B------:R-:W-:Y:S02]  /*8bf90*/  STL.64 [R1+0x6a78], R110 ;  /* 0x006a786e01007387 */ /* 0x000fe40000100a00 */
[----:B------:R-:W-:Y:S01]  /*8bfa0*/  STL.64 [R1+0x6a70], R108 ;  /* 0x006a706c01007387 */ /* 0x000fe20000100a00 */
        /* <DEDUP_REMOVED lines=9> */
[----:B------:R2:W-:Y:S02]  /*8c040*/  STL.64 [R1+0x98], R10 ;  /* 0x0000980a01007387 */ /* 0x0005e40000100a00 */
[----:B-1----:R-:W3:Y:S01]  /*8c050*/  LDL.LU R28, [R1+0xde0] ;  /* 0x000de000011c7983 */ /* 0x002ee20000300800 */
[C---:B--2---:R-:W-:Y:S11]  /*8c060*/  HMMA.1688.F32.TF32 R8, R4.reuse, R122, R12 ;  /* 0x0000007a0408723c */ /* 0x044ff6000008100c */
[----:B------:R-:W-:Y:S11]  /*8c070*/  @!UPT UIADD3 URZ, URZ, URZ, URZ ;  /* 0x0000003f3f3ff290 */ /* 0x000ff6000fffe03f */
[----:B------:R-:W-:Y:S01]  /*8c080*/  @!UPT UIADD3 URZ, URZ, URZ, URZ ;  /* 0x0000003f3f3ff290 */ /* 0x000fe2000fffe03f */
[----:B------:R1:W-:Y:S01]  /*8c090*/  STL.64 [R1+0x80], R8 ;  /* 0x0000800801007387 */ /* 0x0003e20000100a00 */
[----:B------:R2:W-:Y:S02]  /*8c0a0*/  STL.64 [R1+0x88], R10 ;  /* 0x0000880a01007387 */ /* 0x0005e40000100a00 */
[----:B------:R-:W3:Y:S02]  /*8c0b0*/  LDL.LU R29, [R1+0xde4] ;  /* 0x000de400011d7983 */ /* 0x000ee40000300800 */
[----:B------:R-:W3:Y:S01]  /*8c0c0*/  LDL.LU R30, [R1+0xde8] ;  /* 0x000de800011e7983 */ /* 0x000ee20000300800 */
[----:B------:R-:W3:Y:S04]  /*8c0d0*/  LDL.LU R31, [R1+0xdec] ;  /* 0x000dec00011f7983 */ /* 0x000ee80000300800 */
[----:B-1----:R-:W4:Y:S01]  /*8c0e0*/  LDL.LU R8, [R1+0xa50] ;  /* 0x000a500001087983 */ /* 0x002f220000300800 */
[----:B------:R-:W4:Y:S02]  /*8c0f0*/  LDL.LU R9, [R1+0xa54] ;  /* 0x000a540001097983 */ /* 0x000f240000300800 */
[----:B--2---:R-:W4:Y:S02]  /*8c100*/  LDL.LU R10, [R1+0xa58] ;  /* 0x000a5800010a7983 */ /* 0x004f240000300800 */
[----:B------:R-:W4:Y:S01]  /*8c110*/  LDL.LU R11, [R1+0xa5c] ;  /* 0x000a5c00010b7983 */ /* 0x000f220000300800 */
[----:B------:R-:W2:Y:S01]  /*8c120*/  LDL.LU R96, [R1+0xe20] ;  /* 0x000e200001607983 */ /* 0x000ea20000300800 */
[----:B------:R-:W2:Y:S02]  /*8c130*/  LDL.LU R97, [R1+0xe24] ;  /* 0x000e240001617983 */ /* 0x000ea40000300800 */
[----:B------:R-:W2:Y:S02]  /*8c140*/  LDL.LU R98, [R1+0xe28] ;  /* 0x000e280001627983 */ /* 0x000ea40000300800 */
[----:B------:R-:W2:Y:S01]  /*8c150*/  LDL.LU R99, [R1+0xe2c] ;  /* 0x000e2c0001637983 */ /* 0x000ea20000300800 */
        /* <DEDUP_REMOVED lines=24> */
[----:B------:R-:W-:Y:S01]  /*8c2e0*/  STL.64 [R1+0x6a48], R122 ;  /* 0x006a487a01007387 */ /* 0x000fe20000100a00 */
[----:B------:R-:W-:Y:S02]  /*8c2f0*/  STL.64 [R1+0x6a40], R120 ;  /* 0x006a407801007387 */ /* 0x000fe40000100a00 */
[----:B------:R-:W-:Y:S02]  /*8c300*/  STL.64 [R1+0x6a38], R126 ;  /* 0x006a387e01007387 */ /* 0x000fe40000100a00 */
[----:B------:R-:W-:Y:S01]  /*8c310*/  STL.64 [R1+0x6a30], R124 ;  /* 0x006a307c01007387 */ /* 0x000fe20000100a00 */
[C---:B----4-:R-:W-:Y:S08]  /*8c320*/  HMMA.1688.F32.TF32 R8, R4.reuse, R126, R8 ;  /* 0x0000007e0408723c */ /* 0x050ff00000081008 */
[C---:B--2---:R-:W-:Y:S08]  /*8c330*/  HMMA.1688.F32.TF32 R96, R4.reuse, R130, R96 ;  /* 0x000000820460723c */ /* 0x044ff00000081060 */
[C---:B------:R-:W-:Y:S08]  /*8c340*/  HMMA.1688.F32.TF32 R92, R4.reuse, R134, R92 ;  /* 0x00000086045c723c */ /* 0x040ff0000008105c */
[C---:B---3--:R-:W-:Y:S08]  /*8c350*/  HMMA.1688.F32.TF32 R28, R4.reuse, R146, R28 ;  /* 0x00000092041c723c */ /* 0x048ff0000008101c */
[C---:B------:R-:W-:Y:S08]  /*8c360*/  HMMA.1688.F32.TF32 R36, R4.reuse, R138, R36 ;  /* 0x0000008a0424723c */ /* 0x040ff00000081024 */
[C---:B------:R-:W-:Y:S08]  /*8c370*/  HMMA.1688.F32.TF32 R32, R4.reuse, R142, R32 ;  /* 0x0000008e0420723c */ /* 0x040ff00000081020 */
[C---:B------:R-:W-:Y:S01]  /*8c380*/  HMMA.1688.F32.TF32 R24, R4.reuse, R150, R24 ;  /* 0x000000960418723c */ /* 0x040fe20000081018 */
[----:B------:R-:W-:Y:S01]  /*8c390*/  STL.64 [R1+0x70], R8 ;  /* 0x0000700801007387 */ /* 0x000fe20000100a00 */
[----:B------:R-:W-:Y:S02]  /*8c3a0*/  STL.64 [R1+0x78], R10 ;  /* 0x0000780a01007387 */ /* 0x000fe40000100a00 */
[----:B------:R-:W-:Y:S04]  /*8c3b0*/  LDS R8, [R0+0x41880] ;  /* 0x0418800000087984 */ /* 0x000fe80000000800 */
[----:B------:R1:W-:Y:S01]  /*8c3c0*/  LDS R10, [R0+0x41c80] ;  /* 0x041c8000000a7984 */ /* 0x0003e20000000800 */
[----:B------:R-:W-:Y:S04]  /*8c3d0*/  LDS R9, [R2+0x41880] ;  /* 0x0418800002097984 */ /* 0x000fe80000000800 */
[----:B------:R2:W3:Y:S01]  /*8c3e0*/  LDS R11, [R2+0x41c80] ;  /* 0x041c8000020b7984 */ /* 0x0004e20000000800 */
[C---:B------:R-:W-:Y:S03]  /*8c3f0*/  HMMA.1688.F32.TF32 R20, R4.reuse, R154, R20 ;  /* 0x0000009a0414723c */ /* 0x040fe60000081014 */
[----:B-1----:R-:W4:Y:S01]  /*8c400*/  LDL.LU R0, [R1+0x6b2c] ;  /* 0x006b2c0001007983 */ /* 0x002f220000300800 */
[----:B--2---:R-:W2:Y:S02]  /*8c410*/  LDL.LU R2, [R1+0x6b28] ;  /* 0x006b280001027983 */ /* 0x004ea40000300800 */
        /* <DEDUP_REMOVED lines=28> */
[C---:B-1----:R-:W-:Y:S01]  /*8c5e0*/  HMMA.1688.F32.TF32 R20, R4.reuse, R158, R12 ;  /* 0x0000009e0414723c */ /* 0x042fe2000008100c */
[----:B------:R-:W2:Y:S11]  /*8c5f0*/  LDL.LU R12, [R1+0xc70] ;  /* 0x000c7000010c7983 */ /* 0x000eb60000300800 */
[----:B------:R-:W-:Y:S11]  /*8c600*/  @!UPT UIADD3 URZ, URZ, URZ, URZ ;  /* 0x0000003f3f3ff290 */ /* 0x000ff6000fffe03f */
[----:B------:R1:W-:Y:S01]  /*8c610*/  STL.64 [R1+0x3a0], R20 ;  /* 0x0003a01401007387 */ /* 0x0003e20000100a00 */
[----:B------:R1:W-:Y:S02]  /*8c620*/  STL.64 [R1+0x3a8], R22 ;  /* 0x0003a81601007387 */ /* 0x0003e40000100a00 */
        /* <DEDUP_REMOVED lines=47> */
[----:B------:R-:W3:Y:S02]  /*8c920*/  LDL.LU R144, [R1+0xda0] ;  /* 0x000da00001907983 */ /* 0x000ee40000300800 */
[----:B------:R-:W3:Y:S02]  /*8c930*/  LDL.LU R145, [R1+0xda4] ;  /* 0x000da40001917983 */ /* 0x000ee40000300800 */
[----:B------:R-:W3:Y:S01]  /*8c940*/  LDL.LU R146, [R1+0xda8] ;  /* 0x000da80001927983 */ /* 0x000ee20000300800 */
[----:B------:R-:W3:Y:S01]  /*8c950*/  LDL.LU R147, [R1+0xdac] ;  /* 0x000dac0001937983 */ /* 0x000ee20000300800 */
[----:B------:R-:W3:Y:S02]  /*8c960*/  LDL.LU R136, [R1+0xd80] ;  /* 0x000d800001887983 */ /* 0x000ee40000300800 */
[----:B------:R-:W3:Y:S02]  /*8c970*/  LDL.LU R137, [R1+0xd84] ;  /* 0x000d840001897983 */ /* 0x000ee40000300800 */
[----:B------:R-:W3:Y:S01]  /*8c980*/  LDL.LU R138, [R1+0xd88] ;  /* 0x000d8800018a7983 */ /* 0x000ee20000300800 */
[----:B------:R-:W3:Y:S01]  /*8c990*/  LDL.LU R139, [R1+0xd8c] ;  /* 0x000d8c00018b7983 */ /* 0x000ee20000300800 */
[----:B------:R-:W4:Y:S02]  /*8c9a0*/  LDL.LU R132, [R1+0xd70] ;  /* 0x000d700001847983 */ /* 0x000f240000300800 */
[----:B------:R-:W4:Y:S02]  /*8c9b0*/  LDL.LU R133, [R1+0xd74] ;  /* 0x000d740001857983 */ /* 0x000f240000300800 */
[----:B------:R-:W4:Y:S01]  /*8c9c0*/  LDL.LU R134, [R1+0xd78] ;  /* 0x000d780001867983 */ /* 0x000f220000300800 */
[----:B------:R-:W4:Y:S01]  /*8c9d0*/  LDL.LU R135, [R1+0xd7c] ;  /* 0x000d7c0001877983 */ /* 0x000f220000300800 */
        /* <DEDUP_REMOVED lines=16> */
[----:B-1----:R-:W4:Y:S02]  /*8cae0*/  LDL.LU R20, [R1+0xc80] ;  /* 0x000c800001147983 */ /* 0x002f240000300800 */
[----:B------:R-:W4:Y:S02]  /*8caf0*/  LDL.LU R21, [R1+0xc84] ;  /* 0x000c840001157983 */ /* 0x000f240000300800 */
[----:B------:R-:W4:Y:S01]  /*8cb00*/  LDL.LU R22, [R1+0xc88] ;  /* 0x000c880001167983 */ /* 0x000f220000300800 */
[----:B------:R-:W4:Y:S01]  /*8cb10*/  LDL.LU R23, [R1+0xc8c] ;  /* 0x000c8c0001177983 */ /* 0x000f220000300800 */
[----:B------:R-:W-:Y:S02]  /*8cb20*/  STL.64 [R1+0x69b8], R158 ;  /* 0x0069b89e01007387 */ /* 0x000fe40000100a00 */
[----:B------:R-:W-:Y:S02]  /*8cb30*/  STL.64 [R1+0x69b0], R156 ;  /* 0x0069b09c01007387 */ /* 0x000fe40000100a00 */
[----:B------:R-:W-:Y:S01]  /*8cb40*/  STL.64 [R1+0x69a8], R162 ;  /* 0x0069a8a201007387 */ /* 0x000fe20000100a00 */
[----:B------:R-:W-:Y:S01]  /*8cb50*/  STL.64 [R1+0x69a0], R160 ;  /* 0x0069a0a001007387 */ /* 0x000fe20000100a00 */
[----:B------:R-:W-:Y:S01]  /*8cb60*/  IMAD.MOV.U32 R155, RZ, RZ, R250 ;  /* 0x000000ffff9b7224 */ /* 0x000fe200078e00fa */
[----:B------:R-:W-:Y:S01]  /*8cb70*/  MOV R154, R251 ;  /* 0x000000fb009a7202 */ /* 0x000fe20000000f00 */
[C---:B--2---:R-:W-:Y:S08]  /*8cb80*/  HMMA.1688.F32.TF32 R140, R4.reuse, R166, R140 ;  /* 0x000000a6048c723c */ /* 0x044ff0000008108c */
[C---:B---3--:R-:W-:Y:S08]  /*8cb90*/  HMMA.1688.F32.TF32 R144, R4.reuse, R162, R144 ;  /* 0x000000a20490723c */ /* 0x048ff00000081090 */
[C---:B------:R-:W-:Y:S08]  /*8cba0*/  HMMA.1688.F32.TF32 R136, R4.reuse, R170, R136 ;  /* 0x000000aa0488723c */ /* 0x040ff00000081088 */
[C---:B----4-:R-:W-:Y:S08]  /*8cbb0*/  HMMA.1688.F32.TF32 R132, R4.reuse, R174, R132 ;  /* 0x000000ae0484723c */ /* 0x050ff00000081084 */
[C---:B------:R-:W-:Y:S01]  /*8cbc0*/  HMMA.1688.F32.TF32 R128, R4.reuse, R178, R128 ;  /* 0x000000b20480723c */ /* 0x040fe20000081080 */
        /* <DEDUP_REMOVED lines=32> */
[----:B------:R-:W-:Y:S01]  /*8cdd0*/  HMMA.1688.F32.TF32 R20, R4, R238, R12 ;  /* 0x000000ee0414723c */ /* 0x000fe2000008100c */
        /* <DEDUP_REMOVED lines=18> */
[----:B------:R1:W-:Y:S02]  /*8cf00*/  STL.64 [R1+0x2b0], R92 ;  /* 0x0002b05c01007387 */ /* 0x0003e40000100a00 */
[----:B------:R2:W-:Y:S01]  /*8cf10*/  STL.64 [R1+0x2b8], R94 ;  /* 0x0002b85e01007387 */ /* 0x0005e20000100a00 */
[----:B------:R-:W-:Y:S01]  /*8cf20*/  STL.64 [R1+0x2a0], R36 ;  /* 0x0002a02401007387 */ /* 0x000fe20000100a00 */
[----:B------:R-:W-:Y:S02]  /*8cf30*/  STL.64 [R1+0x2a8], R38 ;  /* 0x0002a82601007387 */ /* 0x000fe40000100a00 */
[----:B------:R-:W-:Y:S02]  /*8cf40*/  STL.64 [R1+0x290], R32 ;  /* 0x0002902001007387 */ /* 0x000fe40000100a00 */
[----:B------:R-:W-:Y:S01]  /*8cf50*/  STL.64 [R1+0x298], R34 ;  /* 0x0002982201007387 */ /* 0x000fe20000100a00 */
[----:B------:R-:W-:Y:S01]  /*8cf60*/  STL.64 [R1+0x280], R28 ;  /* 0x0002801c01007387 */ /* 0x000fe20000100a00 */
[----:B------:R-:W-:Y:S02]  /*8cf70*/  STL.64 [R1+0x288], R30 ;  /* 0x0002881e01007387 */ /* 0x000fe40000100a00 */
[----:B------:R-:W3:Y:S02]  /*8cf80*/  LDL.LU R12, [R1+0x910] ;  /* 0x00091000010c7983 */ /* 0x000ee40000300800 */
[----:B------:R4:W-:Y:S01]  /*8cf90*/  STL.64 [R1+0x420], R24 ;  /* 0x0004201801007387 */ /* 0x0009e20000100a00 */
[----:B------:R4:W-:Y:S01]  /*8cfa0*/  STL.64 [R1+0x428], R26 ;  /* 0x0004281a01007387 */ /* 0x0009e20000100a00 */
[----:B------:R-:W-:Y:S02]  /*8cfb0*/  STL.64 [R1+0x430], R20 ;  /* 0x0004301401007387 */ /* 0x000fe40000100a00 */
[----:B------:R4:W-:Y:S02]  /*8cfc0*/  STL.64 [R1+0x438], R22 ;  /* 0x0004381601007387 */ /* 0x0009e40000100a00 */
[----:B------:R-:W3:Y:S01]  /*8cfd0*/  LDL.LU R13, [R1+0x914] ;  /* 0x00091400010d7983 */ /* 0x000ee20000300800 */
[----:B------:R-:W3:Y:S01]  /*8cfe0*/  LDL.LU R14, [R1+0x918] ;  /* 0x00091800010e7983 */ /* 0x000ee20000300800 */
[----:B------:R-:W3:Y:S02]  /*8cff0*/  LDL.LU R15, [R1+0x91c] ;  /* 0x00091c00010f7983 */ /* 0x000ee40000300800 */
[----:B-1----:R-:W3:Y:S02]  /*8d000*/  LDL.LU R92, [R1+0x920] ;  /* 0x00092000015c7983 */ /* 0x002ee40000300800 */
[----:B------:R-:W3:Y:S01]  /*8d010*/  LDL.LU R93, [R1+0x924] ;  /* 0x00092400015d7983 */ /* 0x000ee20000300800 */
[----:B--2---:R-:W3:Y:S01]  /*8d020*/  LDL.LU R94, [R1+0x928] ;  /* 0x00092800015e7983 */ /* 0x004ee20000300800 */
[----:B------:R-:W3:Y:S02]  /*8d030*/  LDL.LU R95, [R1+0x92c] ;  /* 0x00092c00015f7983 */ /* 0x000ee40000300800 */
        /* <DEDUP_REMOVED lines=48> */
[----:B----4-:R-:W4:Y:S02]  /*8d340*/  LDL.LU R24, [R1+0x1900] ;  /* 0x0019000001187983 */ /* 0x010f240000300800 */
[----:B------:R-:W4:Y:S01]  /*8d350*/  LDL.LU R25, [R1+0x1904] ;  /* 0x0019040001197983 */ /* 0x000f220000300800 */
[----:B------:R-:W4:Y:S01]  /*8d360*/  LDL.LU R26, [R1+0x1908] ;  /* 0x00190800011a7983 */ /* 0x000f220000300800 */
[----:B------:R-:W-:Y:S01]  /*8d370*/  MOV R163, R248 ;  /* 0x000000f800a37202 */ /* 0x000fe20000000f00 */
[----:B------:R-:W4:Y:S02]  /*8d380*/  LDL.LU R27, [R1+0x190c] ;  /* 0x00190c00011b7983 */ /* 0x000f240000300800 */
[----:B------:R-:W-:Y:S01]  /*8d390*/  IMAD.MOV.U32 R162, RZ, RZ, R249 ;  /* 0x000000ffffa27224 */ /* 0x000fe200078e00f9 */
[----:B------:R-:W2:Y:S01]  /*8d3a0*/  LDL.LU R248, [R1+0xc50] ;  /* 0x000c500001f87983 */ /* 0x000ea20000300800 */
[----:B------:R-:W2:Y:S02]  /*8d3b0*/  LDL.LU R249, [R1+0xc54] ;  /* 0x000c540001f97983 */ /* 0x000ea40000300800 */
[----:B------:R-:W2:Y:S02]  /*8d3c0*/  LDL.LU R250, [R1+0xc58] ;  /* 0x000c580001fa7983 */ /* 0x000ea40000300800 */
[----:B------:R-:W-:Y:S01]  /*8d3d0*/  IMAD.MOV.U32 R179, RZ, RZ, R244 ;  /* 0x000000ffffb37224 */ /* 0x000fe200078e00f4 */
[----:B------:R-:W2:Y:S01]  /*8d3e0*/  LDL.LU R251, [R1+0xc5c] ;  /* 0x000c5c0001fb7983 */ /* 0x000ea20000300800 */
[----:B------:R-:W-:Y:S01]  /*8d3f0*/  MOV R178, R245 ;  /* 0x000000f500b27202 */ /* 0x000fe20000000f00 */
[----:B------:R-:W2:Y:S02]  /*8d400*/  LDL.LU R244, [R1+0xc60] ;  /* 0x000c600001f47983 */ /* 0x000ea40000300800 */
[----:B------:R-:W-:Y:S01]  /*8d410*/  IMAD.MOV.U32 R171, RZ, RZ, R246 ;  /* 0x000000ffffab7224 */ /* 0x000fe200078e00f6 */
[----:B------:R-:W2:Y:S01]  /*8d420*/  LDL.LU R245, [R1+0xc64] ;  /* 0x000c640001f57983 */ /* 0x000ea20000300800 */
[----:B------:R-:W-:-:S02]  /*8d430*/  IMAD.MOV.U32 R170, RZ, RZ, R247 ;  /* 0x000000ffffaa7224 */ /* 0x000fc400078e00f7 */
[----:B------:R-:W2:Y:S02]  /*8d440*/  LDL.LU R246, [R1+0xc68] ;  /* 0x000c680001f67983 */ /* 0x000ea40000300800 */
[----:B------:R-:W2:Y:S01]  /*8d450*/  LDL.LU R247, [R1+0xc6c] ;  /* 0x000c6c0001f77983 */ /* 0x000ea20000300800 */
[----:B------:R-:W3:Y:S01]  /*8d460*/  LDL.LU R36, [R1+0xa40] ;  /* 0x000a400001247983 */ /* 0x000ee20000300800 */
        /* <DEDUP_REMOVED lines=26> */
[----:B------:R-:W-:Y:S01]  /*8d610*/  IMAD.MOV.U32 R31, RZ, RZ, R16 ;  /* 0x000000ffff1f7224 */ /* 0x000fe200078e0010 */
[----:B------:R-:W3:Y:S01]  /*8d620*/  LDL.LU R103, [R1+0x94c] ;  /* 0x00094c0001677983 */ /* 0x000ee20000300800 */
[----:B------:R-:W-:-:S02]  /*8d630*/  IMAD.MOV.U32 R30, RZ, RZ, R17 ;  /* 0x000000ffff1e7224 */ /* 0x000fc400078e0011 */
[----:B------:R-:W3:Y:S01]  /*8d640*/  LDL.LU R16, [R1+0x900] ;  /* 0x0009000001107983 */ /* 0x000ee20000300800 */
[----:B------:R-:W-:Y:S01]  /*8d650*/  MOV R23, R18 ;  /* 0x0000001200177202 */ /* 0x000fe20000000f00 */
[----:B------:R-:W3:Y:S01]  /*8d660*/  LDL.LU R17, [R1+0x904] ;  /* 0x0009040001117983 */ /* 0x000ee20000300800 */
[----:B------:R-:W-:Y:S02]  /*8d670*/  IMAD.MOV.U32 R22, RZ, RZ, R19 ;  /* 0x000000ffff167224 */ /* 0x000fe400078e0013 */
[----:B------:R-:W3:Y:S02]  /*8d680*/  LDL.LU R18, [R1+0x908] ;  /* 0x0009080001127983 */ /* 0x000ee40000300800 */
[----:B------:R-:W3:Y:S01]  /*8d690*/  LDL.LU R19, [R1+0x90c] ;  /* 0x00090c0001137983 */ /* 0x000ee20000300800 */
[C---:B--2---:R-:W-:Y:S11]  /*8d6a0*/  HMMA.1688.F32.TF32 R244, R4.reuse, R242, R244 ;  /* 0x000000f204f4723c */ /* 0x044ff600000810f4 */
[----:B------:R-:W-:Y:S11]  /*8d6b0*/  @!UPT UIADD3 URZ, URZ, URZ, URZ ;  /* 0x0000003f3f3ff290 */ /* 0x000ff6000fffe03f */
[----:B------:R-:W-:Y:S01]  /*8d6c0*/  @!UPT UIADD3 URZ, URZ, URZ, URZ ;  /* 0x0000003f3f3ff290 */ /* 0x000fe2000fffe03f */
[----:B------:R-:W-:Y:S01]  /*8d6d0*/  STL.64 [R1+0x440], R244 ;  /* 0x000440f401007387 */ /* 0x000fe20000100a00 */
[----:B------:R1:W-:Y:S03]  /*8d6e0*/  STL.64 [R1+0x448], R246 ;  /* 0x000448f601007387 */ /* 0x0003e60000100a00 */
[----:B-1----:R-:W2:Y:S01]  /*8d6f0*/  LDL.LU.64 R246, [R1+0x6b20] ;  /* 0x006b200001f67983 */ /* 0x002ea20000300a00 */
[----:B------:R-:W3:Y:S01]  /*8d700*/  LDL.LU.64 R244, [R1+0x6b18] ;  /* 0x006b180001f47983 */ /* 0x000ee20000300a00 */
[----:B--2---:R-:W-:Y:S11]  /*8d710*/  HMMA.1688.F32.TF32 R248, R4, R246, R248 ;  /* 0x000000f604f8723c */ /* 0x004ff600000810f8 */
[----:B------:R-:W-:Y:S11]  /*8d720*/  @!UPT UIADD3 URZ, URZ, URZ, URZ ;  /* 0x0000003f3f3ff290 */ /* 0x000ff6000fffe03f */
[----:B------:R-:W-:Y:S01]  /*8d730*/  @!UPT UIADD3 URZ, URZ, URZ, URZ ;  /* 0x0000003f3f3ff290 */ /* 0x000fe2000fffe03f */
[----:B------:R-:W-:Y:S01]  /*8d740*/  STL.64 [R1+0x460], R248 ;  /* 0x000460f801007387 */ /* 0x000fe20000100a00 */
[----:B------:R1:W-:Y:S03]  /*8d750*/  STL.64 [R1+0x468], R250 ;  /* 0x000468fa01007387 */ /* 0x0003e60000100a00 */
[----:B-1----:R-:W2:Y:S01]  /*8d760*/  LDL.LU.64 R250, [R1+0x6b10] ;  /* 0x006b100001fa7983 */ /* 0x002ea20000300a00 */
[C---:B---3--:R-:W-:Y:S08]  /*8d770*/  HMMA.1688.F32.TF32 R28, R8.reuse, R30, R32 ;  /* 0x0000001e081c723c */ /* 0x048ff00000081020 */
[----:B----4-:R-:W-:Y:S08]  /*8d780*/  HMMA.1688.F32.TF32 R20, R8, R22, R24 ;  /* 0x000000160814723c */ /* 0x010ff00000081018 */
[----:B--2---:R-:W-:Y:S01]  /*8d790*/  HMMA.1688.F32.TF32 R4, R4, R250, R36 ;  /* 0x000000fa0404723c */ /* 0x004fe20000081024 */
[----:B------:R-:W2:Y:S01]  /*8d7a0*/  LDL.LU.64 R38, [R1+0x6b08] ;  /* 0x006b080001267983 */ /* 0x000ea20000300a00 */
[----:B------:R-:W3:Y:S11]  /*8d7b0*/  LDL.LU.64 R36, [R1+0x6b00] ;  /* 0x006b000001247983 */ /* 0x000ef60000300a00 */
[----:B------:R-:W-:Y:S10]  /*8d7c0*/  @!UPT UIADD3 URZ, URZ, URZ, URZ ;  /* 0x0000003f3f3ff290 */ /* 0x000ff4000fffe03f */
[----:B------:R1:W-:Y:S01]  /*8d7d0*/  STL.64 [R1+0x450], R4 ;  /* 0x0004500401007387 */ /* 0x0003e20000100a00 */
[----:B------:R4:W-:Y:S03]  /*8d7e0*/  STL.64 [R1+0x458], R6 ;  /* 0x0004580601007387 */ /* 0x0009e60000100a00 */
[----:B-1----:R-:W2:Y:S01]  /*8d7f0*/  LDL.LU R4, [R1+0x18f0] ;  /* 0x0018f00001047983 */ /* 0x002ea20000300800 */
[----:B------:R-:W2:Y:S02]  /*8d800*/  LDL.LU R5, [R1+0x18f4] ;  /* 0x0018f40001057983 */ /* 0x000ea40000300800 */
[----:B----4-:R-:W2:Y:S02]  /*8d810*/  LDL.LU R6, [R1+0x18f8] ;  /* 0x0018f80001067983 */ /* 0x010ea40000300800 */
[----:B------:R-:W2:Y:S01]  /*8d820*/  LDL.LU R7, [R1+0x18fc] ;  /* 0x0018fc0001077983 */ /* 0x000ea20000300800 */
[----:B------:R-:W4:Y:S01]  /*8d830*/  LDL.LU.64 R34, [R1+0x6af8] ;  /* 0x006af80001227983 */ /* 0x000f220000300a00 */
[----:B------:R-:W3:Y:S02]  /*8d840*/  LDL.LU.64 R32, [R1+0x6af0] ;  /* 0x006af00001207983 */ /* 0x000ee40000300a00 */
[----:B------:R-:W-:Y:S02]  /*8d850*/  STL.64 [R1+0x1370], R28 ;  /* 0x0013701c01007387 */ /* 0x000fe40000100a00 */
[----:B------:R1:W-:Y:S02]  /*8d860*/  STL.64 [R1+0x1378], R30 ;  /* 0x0013781e01007387 */ /* 0x0003e40000100a00 */
[----:B-1----:R-:W3:Y:S01]  /*8d870*/  LDL.LU.64 R30, [R1+0x6ae8] ;  /* 0x006ae800011e7983 */ /* 0x002ee20000300a00 */
[----:B------:R-:W3:Y:S02]  /*8d880*/  LDL.LU.64 R28, [R1+0x6ae0] ;  /* 0x006ae000011c7983 */ /* 0x000ee40000300a00 */
[----:B------:R-:W3:Y:S02]  /*8d890*/  LDL.LU.64 R26, [R1+0x6ad8] ;  /* 0x006ad800011a7983 */ /* 0x000ee40000300a00 */
[----:B------:R-:W3:Y:S01]  /*8d8a0*/  LDL.LU.64 R24, [R1+0x6ad0] ;  /* 0x006ad00001187983 */ /* 0x000ee20000300a00 */
[----:B------:R-:W-:Y:S01]  /*8d8b0*/  STL.64 [R1+0x1360], R20 ;  /* 0x0013601401007387 */ /* 0x000fe20000100a00 */
[----:B------:R1:W-:Y:S03]  /*8d8c0*/  STL.64 [R1+0x1368], R22 ;  /* 0x0013681601007387 */ /* 0x0003e60000100a00 */
[----:B-1----:R-:W3:Y:S01]  /*8d8d0*/  LDL.LU.64 R22, [R1+0x6ac8] ;  /* 0x006ac80001167983 */ /* 0x002ee20000300a00 */
[C---:B------:R-:W-:Y:S01]  /*8d8e0*/  HMMA.1688.F32.TF32 R168, R8.reuse, R170, R172 ;  /* 0x000000aa08a8723c */ /* 0x040fe200000810ac */
[----:B------:R-:W3:Y:S07]  /*8d8f0*/  LDL.LU.64 R20, [R1+0x6ac0] ;  /* 0x006ac00001147983 */ /* 0x000eee0000300a00 */
[C---:B------:R-:W-:Y:S08]  /*8d900*/  HMMA.1688.F32.TF32 R160, R8.reuse, R162, R164 ;  /* 0x000000a208a0723c */ /* 0x040ff000000810a4 */
[C---:B--2---:R-:W-:Y:S11]  /*8d910*/  HMMA.1688.F32.TF32 R4, R8.reuse, R178, R4 ;  /* 0x000000b20804723c */ /* 0x044ff60000081004 */
[----:B------:R-:W-:Y:S11]  /*8d920*/  @!UPT UIADD3 URZ, URZ, URZ, URZ ;  /* 0x0000003f3f3ff290 */ /* 0x000ff6000fffe03f */
[----:B------:R-:W-:Y:S01]  /*8d930*/  @!UPT UIADD3 URZ, URZ, URZ, URZ ;  /* 0x0000003f3f3ff290 */ /* 0x000fe2000fffe03f */
[----:B------:R-:W-:Y:S01]  /*8d940*/  STL.64 [R1+0x1350], R4 ;  /* 0x0013500401007387 */ /* 0x000fe20000100a00 */
[----:B------:R1:W-:Y:S02]  /*8d950*/  STL.64 [R1+0x1358], R6 ;  /* 0x0013580601007387 */ /* 0x0003e40000100a00 */
[C---:B-1----:R-:W-:Y:S01]  /*8d960*/  HMMA.1688.F32.TF32 R4, R8.reuse, R154, R156 ;  /* 0x0000009a0804723c */ /* 0x042fe2000008109c */
[----:B------:R-:W-:Y:S01]  /*8d970*/  STL.64 [R1+0x1340], R168 ;  /* 0x001340a801007387 */ /* 0x000fe20000100a00 */
[----:B------:R-:W-:Y:S06]  /*8d980*/  STL.64 [R1+0x1348], R170 ;  /* 0x001348aa01007387 */ /* 0x000fec0000100a00 */
[C---:B---3--:R-:W-:Y:S01]  /*8d990*/  HMMA.1688.F32.TF32 R148, R8.reuse, R22, R148 ;  /* 0x000000160894723c */ /* 0x048fe20000081094 */
[----:B------:R-:W-:Y:S01]  /*8d9a0*/  STL.64 [R1+0x1330], R160 ;  /* 0x001330a001007387 */ /* 0x000fe20000100a00 */
[----:B------:R-:W-:Y:S06]  /*8d9b0*/  STL.64 [R1+0x1338], R162 ;  /* 0x001338a201007387 */ /* 0x000fec0000100a00 */
[C---:B------:R-:W-:Y:S08]  /*8d9c0*/  HMMA.1688.F32.TF32 R144, R8.reuse, R26, R144 ;  /* 0x0000001a0890723c */ /* 0x040ff00000081090 */
[C---:B----4-:R-:W-:Y:S01]  /*8d9d0*/  HMMA.1688.F32.TF32 R136, R8.reuse, R34, R136 ;  /* 0x000000220888723c */ /* 0x050fe20000081088 */
[----:B------:R-:W-:Y:S04]  /*8d9e0*/  LDS R22, [R21+0x42400] ;  /* 0x0424000015167984 */ /* 0x000fe80000000800 */
[----:B------:R-:W-:Y:S01]  /*8d9f0*/  STL.64 [R1+0x1320], R4 ;  /* 0x0013200401007387 */ /* 0x000fe20000100a00 */
[----:B------:R1:W-:Y:S02]  /*8da00*/  STL.64 [R1+0x1328], R6 ;  /* 0x0013280601007387 */ /* 0x0003e40000100a00 */
[C---:B-1----:R-:W-:Y:S01]  /*8da10*/  HMMA.1688.F32.TF32 R4, R8.reuse, R30, R140 ;  /* 0x0000001e0804723c */ /* 0x042fe2000008108c */
[----:B------:R-:W-:Y:S01]  /*8da20*/  STL.64 [R1+0x1310], R148 ;  /* 0x0013109401007387 */ /* 0x000fe20000100a00 */
[----:B------:R-:W-:Y:S05]  /*8da30*/  STL.64 [R1+0x1318], R150 ;  /* 0x0013189601007387 */ /* 0x000fea0000100a00 */
[----:B------:R-:W-:Y:S02]  /*8da40*/  STL.64 [R1+0x1300], R144 ;  /* 0x0013009001007387 */ /* 0x000fe40000100a00 */
[----:B------:R-:W-:Y:S01]  /*8da50*/  STL.64 [R1+0x1308], R146 ;  /* 0x0013089201007387 */ /* 0x000fe20000100a00 */
[----:B------:R1:W-:Y:S02]  /*8da60*/  STL.64 [R1+0x68e0], R32 ;  /* 0x0068e02001007387 */ /* 0x0003e40000100a00 */
[C---:B-1----:R-:W-:Y:S11]  /*8da70*/  HMMA.1688.F32.TF32 R32, R8.reuse, R42, R128 ;  /* 0x0000002a0820723c */ /* 0x042ff60000081080 */
[----:B------:R-:W-:Y:S01]  /*8da80*/  STL.64 [R1+0x12f0], R4 ;  /* 0x0012f00401007387 */ /* 0x000fe20000100a00 */
[----:B------:R1:W-:Y:S02]  /*8da90*/  STL.64 [R1+0x12f8], R6 ;  /* 0x0012f80601007387 */ /* 0x0003e40000100a00 */
[C---:B-1----:R-:W-:Y:S01]  /*8daa0*/  HMMA.1688.F32.TF32 R4, R8.reuse, R38, R132 ;  /* 0x000000260804723c */ /* 0x042fe20000081084 */
[----:B------:R-:W-:Y:S01]  /*8dab0*/  STL.64 [R1+0x12e0], R136 ;  /* 0x0012e08801007387 */ /* 0x000fe20000100a00 */
[----:B------:R-:W-:Y:S02]  /*8dac0*/  STL.64 [R1+0x12e8], R138 ;  /* 0x0012e88a01007387 */ /* 0x000fe40000100a00 */
[----:B------:R-:W-:Y:S11]  /*8dad0*/  STL.64 [R1+0x68e8], R40 ;  /* 0x0068e82801007387 */ /* 0x000ff60000100a00 */
[----:B------:R-:W-:Y:S08]  /*8dae0*/  @!UPT UIADD3 URZ, URZ, URZ, URZ ;  /* 0x0000003f3f3ff290 */ /* 0x000ff0000fffe03f */
[----:B------:R-:W-:Y:S01]  /*8daf0*/  STL.64 [R1+0x12d0], R4 ;  /* 0x0012d00401007387 */ /* 0x000fe20000100a00 */
[----:B------:R1:W-:Y:S02]  /*8db00*/  STL.64 [R1+0x12d8], R6 ;  /* 0x0012d80601007387 */ /* 0x0003e40000100a00 */
[----:B------:R-:W-:Y:S02]  /*8db10*/  STL.64 [R1+0x12c0], R32 ;  /* 0x0012c02001007387 */ /* 0x000fe40000100a00 */
[----:B------:R2:W-:Y:S01]  /*8db20*/  STL.64 [R1+0x12c8], R34 ;  /* 0x0012c82201007387 */ /* 0x0005e20000100a00 */
[C---:B-1----:R-:W-:Y:S08]  /*8db30*/  HMMA.1688.F32.TF32 R4, R8.reuse, R46, R124 ;  /* 0x0000002e0804723c */ /* 0x042ff0000008107c */
[C---:B--2---:R-:W-:Y:S01]  /*8db40*/  HMMA.1688.F32.TF32 R32, R8.reuse, R50, R120 ;  /* 0x000000320820723c */ /* 0x044fe20000081078 */
[----:B------:R-:W-:Y:S11]  /*8db50*/  STL.64 [R1+0x68f0], R44 ;  /* 0x0068f02c01007387 */ /* 0x000ff60000100a00 */
[----:B------:R-:W-:Y:S03]  /*8db60*/  @!UPT UIADD3 URZ, URZ, URZ, URZ ;  /* 0x0000003f3f3ff290 */ /* 0x000fe6000fffe03f */
[----:B------:R-:W-:Y:S01]  /*8db70*/  STL.64 [R1+0x12b0], R4 ;  /* 0x0012b00401007387 */ /* 0x000fe20000100a00 */
[----:B------:R1:W-:Y:S02]  /*8db80*/  STL.64 [R1+0x12b8], R6 ;  /* 0x0012b80601007387 */ /* 0x0003e40000100a00 */
[----:B------:R-:W-:Y:S05]  /*8db90*/  STL.64 [R1+0x68f8], R48 ;  /* 0x0068f83001007387 */ /* 0x000fea0000100a00 */
[----:B------:R-:W-:Y:S01]  /*8dba0*/  STL.64 [R1+0x12a0], R32 ;  /* 0x0012a02001007387 */ /* 0x000fe20000100a00 */
[----:B------:R2:W-:Y:S01]  /*8dbb0*/  STL.64 [R1+0x12a8], R34 ;  /* 0x0012a82201007387 */ /* 0x0005e20000100a00 */
[C---:B-1----:R-:W-:Y:S08]  /*8dbc0*/  HMMA.1688.F32.TF32 R4, R8.reuse, R54, R116 ;  /* 0x000000360804723c */ /* 0x042ff00000081074 */
[C---:B--2---:R-:W-:Y:S01]  /*8dbd0*/  HMMA.1688.F32.TF32 R32, R8.reuse, R58, R112 ;  /* 0x0000003a0820723c */ /* 0x044fe20000081070 */
[----:B------:R-:W-:Y:S07]  /*8dbe0*/  STL.64 [R1+0x6900], R52 ;  /* 0x0069003401007387 */ /* 0x000fee0000100a00 */
[C---:B------:R-:W-:Y:S07]  /*8dbf0*/  HMMA.1688.F32.TF32 R40, R8.reuse, R62, R108 ;  /* 0x0000003e0828723c */ /* 0x040fee000008106c */
[----:B------:R-:W-:Y:S01]  /*8dc00*/  STL.64 [R1+0x1290], R4 ;  /* 0x0012900401007387 */ /* 0x000fe20000100a00 */
[----:B------:R1:W-:Y:S07]  /*8dc10*/  STL.64 [R1+0x1298], R6 ;  /* 0x0012980601007387 */ /* 0x0003ee0000100a00 */
[----:B------:R-:W-:Y:S02]  /*8dc20*/  STL.64 [R1+0x1280], R32 ;  /* 0x0012802001007387 */ /* 0x000fe40000100a00 */
[----:B------:R2:W-:Y:S01]  /*8dc30*/  STL.64 [R1+0x1288], R34 ;  /* 0x0012882201007387 */ /* 0x0005e20000100a00 */
[C---:B-1----:R-:W-:Y:S08]  /*8dc40*/  HMMA.1688.F32.TF32 R4, R8.reuse, R66, R104 ;  /* 0x000000420804723c */ /* 0x042ff00000081068 */
[C---:B--2---:R-:W-:Y:S01]  /*8dc50*/  HMMA.1688.F32.TF32 R32, R8.reuse, R70, R100 ;  /* 0x000000460820723c */ /* 0x044fe20000081064 */
[----:B------:R-:W-:Y:S01]  /*8dc60*/  STL.64 [R1+0x1270], R40 ;  /* 0x0012702801007387 */ /* 0x000fe20000100a00 */
[----:B------:R1:W-:Y:S06]  /*8dc70*/  STL.64 [R1+0x1278], R42 ;  /* 0x0012782a01007387 */ /* 0x0003ec0000100a00 */
[C---:B-1----:R-:W-:Y:S07]  /*8dc80*/  HMMA.1688.F32.TF32 R40, R8.reuse, R74, R96 ;  /* 0x0000004a0828723c */ /* 0x042fee0000081060 */
[----:B------:R-:W-:Y:S01]  /*8dc90*/  STL.64 [R1+0x1260], R4 ;  /* 0x0012600401007387 */ /* 0x000fe20000100a00 */
[----:B------:R1:W-:Y:S07]  /*8dca0*/  STL.64 [R1+0x1268], R6 ;  /* 0x0012680601007387 */ /* 0x0003ee0000100a00 */
[----:B------:R-:W-:Y:S02]  /*8dcb0*/  STL.64 [R1+0x1250], R32 ;  /* 0x0012502001007387 */ /* 0x000fe40000100a00 */
[----:B------:R2:W-:Y:S01]  /*8dcc0*/  STL.64 [R1+0x1258], R34 ;  /* 0x0012582201007387 */ /* 0x0005e20000100a00 */
[C---:B-1----:R-:W-:Y:S08]  /*8dcd0*/  HMMA.1688.F32.TF32 R4, R8.reuse, R78, R92 ;  /* 0x0000004e0804723c */ /* 0x042ff0000008105c */
[C---:B--2---:R-:W-:Y:S08]  /*8dce0*/  HMMA.1688.F32.TF32 R32, R8.reuse, R82, R12 ;  /* 0x000000520820723c */ /* 0x044ff0000008100c */
[C---:B------:R-:W-:Y:S01]  /*8dcf0*/  HMMA.1688.F32.TF32 R12, R8.reuse, R86, R16 ;  /* 0x00000056080c723c */ /* 0x040fe20000081010 */
[----:B------:R-:W-:Y:S01]  /*8dd00*/  STL.64 [R1+0x1240], R40 ;  /* 0x0012402801007387 */ /* 0x000fe20000100a00 */
[----:B------:R-:W-:Y:S05]  /*8dd10*/  STL.64 [R1+0x1248], R42 ;  /* 0x0012482a01007387 */ /* 0x000fea0000100a00 */
[----:B------:R1:W-:Y:S01]  /*8dd20*/  STL.64 [R1+0x1230], R4 ;  /* 0x0012300401007387 */ /* 0x0003e20000100a00 */
[----:B------:R2:W-:Y:S03]  /*8dd30*/  STL.64 [R1+0x1238], R6 ;  /* 0x0012380601007387 */ /* 0x0005e60000100a00 */
[----:B-1----:R-:W3:Y:S04]  /*8dd40*/  LDL.LU R4, [R1+0xf80] ;  /* 0x000f800001047983 */ /* 0x002ee80000300800 */
[----:B------:R1:W-:Y:S02]  /*8dd50*/  STL.64 [R1+0x1220], R32 ;  /* 0x0012202001007387 */ /* 0x0003e40000100a00 */
[----:B------:R4:W-:Y:S06]  /*8dd60*/  STL.64 [R1+0x1228], R34 ;  /* 0x0012282201007387 */ /* 0x0009ec0000100a00 */
[----:B------:R4:W-:Y:S01]  /*8dd70*/  STL.64 [R1+0x1210], R12 ;  /* 0x0012100c01007387 */ /* 0x0009e20000100a00 */
[----:B------:R-:W-:Y:S01]  /*8dd80*/  STL.64 [R1+0x1218], R14 ;  /* 0x0012180e01007387 */ /* 0x000fe20000100a00 */
[----:B------:R-:W3:Y:S02]  /*8dd90*/  LDL.LU R5, [R1+0xf84] ;  /* 0x000f840001057983 */ /* 0x000ee40000300800 */
[----:B--2---:R-:W3:Y:S02]  /*8dda0*/  LDL.LU R6, [R1+0xf88] ;  /* 0x000f880001067983 */ /* 0x004ee40000300800 */
[----:B------:R-:W3:Y:S01]  /*8ddb0*/  LDL.LU R7, [R1+0xf8c] ;  /* 0x000f8c0001077983 */ /* 0x000ee20000300800 */
[----:B-1----:R-:W2:Y:S01]  /*8ddc0*/  LDL.LU R32, [R1+0xf70] ;  /* 0x000f700001207983 */ /* 0x002ea20000300800 */
[----:B------:R-:W2:Y:S02]  /*8ddd0*/  LDL.LU R33, [R1+0xf74] ;  /* 0x000f740001217983 */ /* 0x000ea40000300800 */
[----:B----4-:R-:W2:Y:S02]  /*8dde0*/  LDL.LU R34, [R1+0xf78] ;  /* 0x000f780001227983 */ /* 0x010ea40000300800 */
[----:B------:R-:W2:Y:S01]  /*8ddf0*/  LDL.LU R35, [R1+0xf7c] ;  /* 0x000f7c0001237983 */ /* 0x000ea20000300800 */
[----:B------:R-:W4:Y:S01]  /*8de00*/  LDL.LU R40, [R1+0xf50] ;  /* 0x000f500001287983 */ /* 0x000f220000300800 */
[----:B------:R-:W4:Y:S02]  /*8de10*/  LDL.LU R41, [R1+0xf54] ;  /* 0x000f540001297983 */ /* 0x000f240000300800 */
[----:B------:R-:W4:Y:S02]  /*8de20*/  LDL.LU R42, [R1+0xf58] ;  /* 0x000f5800012a7983 */ /* 0x000f240000300800 */
        /* <DEDUP_REMOVED lines=114> */
[C---:B--2---:R-:W-:Y:S11]  /*8e550*/  HMMA.1688.F32.TF32 R96, R8.reuse, R94, R96 ;  /* 0x0000005e0860723c */ /* 0x044ff60000081060 */
[----:B------:R-:W-:Y:S11]  /*8e560*/  @!UPT UIADD3 URZ, URZ, URZ, URZ ;  /* 0x0000003f3f3ff290 */ /* 0x000ff6000fffe03f */
[----:B------:R-:W-:Y:S01]  /*8e570*/  @!UPT UIADD3 URZ, URZ, URZ, URZ ;  /* 0x0000003f3f3ff290 */ /* 0x000fe2000fffe03f */
[----:B------:R-:W-:Y:S01]  /*8e580*/  STL.64 [R1+0x11f0], R96 ;  /* 0x0011f06001007387 */ /* 0x000fe20000100a00 */
[----:B------:R1:W-:Y:S03]  /*8e590*/  STL.64 [R1+0x11f8], R98 ;  /* 0x0011f86201007387 */ /* 0x0003e60000100a00 */
[----:B-1----:R-:W3:Y:S01]  /*8e5a0*/  LDL.LU.64 R98, [R1+0x6aa8] ;  /* 0x006aa80001627983 */ /* 0x002ee20000300a00 */
[----:B------:R-:W2:Y:S01]  /*8e5b0*/  LDL.LU.64 R96, [R1+0x6aa0] ;  /* 0x006aa00001607983 */ /* 0x000ea20000300a00 */
[C---:B---3--:R-:W-:Y:S11]  /*8e5c0*/  HMMA.1688.F32.TF32 R100, R8.reuse, R98, R100 ;  /* 0x000000620864723c */ /* 0x048ff60000081064 */
        /* <DEDUP_REMOVED lines=26> */
[----:B------:R-:W-:Y:S01]  /*8e770*/  MOV R14, R37 ;  /* 0x00000025000e7202 */ /* 0x000fe20000000f00 */
[----:B------:R-:W2:Y:S02]  /*8e780*/  LDL.LU.64 R112, [R1+0x6a60] ;  /* 0x006a600001707983 */ /* 0x000ea40000300a00 */
[----:B------:R-:W2:Y:S01]  /*8e790*/  LDL.LU R37, [R1+0x60] ;  /* 0x0000600001257983 */ /* 0x000ea20000300800 */
        /* <DEDUP_REMOVED lines=111> */
[C---:B------:R-:W-:Y:S01]  /*8ee90*/  HMMA.1688.F32.TF32 R52, R8.reuse, R182, R52 ;  /* 0x000000b60834723c */ /* 0x040fe20000081034 */
[----:B------:R-:W2:Y:S02]  /*8eea0*/  LDL.LU.64 R176, [R1+0x6960] ;  /* 0x0069600001b07983 */ /* 0x000ea40000300a00 */
[----:B------:R-:W-:Y:S02]  /*8eeb0*/  IMAD.MOV.U32 R15, RZ, RZ, R20 ;  /* 0x000000ffff0f7224 */ /* 0x000fe400078e0014 */
[----:B------:R-:W-:Y:S03]  /*8eec0*/  LDS R20, [R21+0x42000] ;  /* 0x0420000015147984 */ /* 0x000fe60000000800 */
[C---:B---3--:R-:W-:Y:S11]  /*8eed0*/  HMMA.1688.F32.TF32 R16, R8.reuse, R178, R16 ;  /* 0x000000b20810723c */ /* 0x048ff60000081010 */
[----:B------:R-:W-:Y:S11]  /*8eee0*/  @!UPT UIADD3 URZ, URZ, URZ, URZ ;  /* 0x0000003f3f3ff290 */ /* 0x000ff6000fffe03f */
[----:B------:R-:W-:Y:S01]  /*8eef0*/  @!UPT UIADD3 URZ, URZ, URZ, URZ ;  /* 0x0000003f3f3ff290 */ /* 0x000fe2000fffe03f */
[----:B------:R-:W-:Y:S01]  /*8ef00*/  STL.64 [R1+0x970], R16 ;  /* 0x0009701001007387 */ /* 0x000fe20000100a00 */
[----:B------:R1:W-:Y:S03]  /*8ef10*/  STL.64 [R1+0x978], R18 ;  /* 0x0009781201007387 */ /* 0x0003e60000100a00 */
[----:B-1----:R-:W3:Y:S01]  /*8ef20*/  LDL.LU R19, [R1+0x6958] ;  /* 0x0069580001137983 */ /* 0x002ee20000300800 */
[----:B------:R-:W-:Y:S02]  /*8ef30*/  STL.64 [R1+0x950], R52 ;  /* 0x0009503401007387 */ /* 0x000fe40000100a00 */
[----:B------:R1:W-:Y:S02]  /*8ef40*/  STL.64 [R1+0x958], R54 ;  /* 0x0009583601007387 */ /* 0x0003e40000100a00 */
[C---:B-1----:R-:W-:Y:S08]  /*8ef50*/  HMMA.1688.F32.TF32 R52, R8.reuse, R186, R48 ;  /* 0x000000ba0834723c */ /* 0x042ff00000081030 */
[C---:B------:R-:W-:Y:S08]  /*8ef60*/  HMMA.1688.F32.TF32 R48, R8.reuse, R190, R44 ;  /* 0x000000be0830723c */ /* 0x040ff0000008102c */
[C---:B----4-:R-:W-:Y:S08]  /*8ef70*/  HMMA.1688.F32.TF32 R44, R8.reuse, R194, R40 ;  /* 0x000000c2082c723c */ /* 0x050ff00000081028 */
[C---:B------:R-:W-:Y:S08]  /*8ef80*/  HMMA.1688.F32.TF32 R40, R8.reuse, R198, R32 ;  /* 0x000000c60828723c */ /* 0x040ff00000081020 */
[C---:B------:R-:W-:Y:S08]  /*8ef90*/  HMMA.1688.F32.TF32 R32, R8.reuse, R202, R4 ;  /* 0x000000ca0820723c */ /* 0x040ff00000081004 */
[----:B------:R-:W-:Y:S01]  /*8efa0*/  HMMA.1688.F32.TF32 R4, R8, R206, R12 ;  /* 0x000000ce0804723c */ /* 0x000fe2000008100c */
[----:B--2---:R-:W-:Y:S04]  /*8efb0*/  LDSM.16.M88.4 R12, [R37+0x4880] ;  /* 0x00488000250c783b */ /* 0x004fe80000000200 */
        /* <DEDUP_REMOVED lines=9> */
[----:B------:R2:W-:Y:S05]  /*8f050*/  STL.64 [R1+0x908], R34 ;  /* 0x0009082201007387 */ /* 0x0005ea0000100a00 */
[----:B------:R-:W-:Y:S02]  /*8f060*/  STL.64 [R1+0x8f8], R6 ;  /* 0x0008f80601007387 */ /* 0x000fe40000100a00 */
[----:B-1----:R-:W-:-:S02]  /*8f070*/  IMAD.MOV.U32 R32, RZ, RZ, R3 ;  /* 0x000000ffff207224 */ /* 0x002fc400078e0003 */
[----:B------:R-:W-:Y:S01]  /*8f080*/  IMAD.MOV.U32 R33, RZ, RZ, R24 ;  /* 0x000000ffff217224 */ /* 0x000fe200078e0018 */
[----:B------:R-:W4:Y:S01]  /*8f090*/  LDL.LU R3, [R1+0x6954] ;  /* 0x0069540001037983 */ /* 0x000f220000300800 */
[----:B------:R-:W4:Y:S02]  /*8f0a0*/  LDL.LU R24, [R1+0x6950] ;  /* 0x0069500001187983 */ /* 0x000f240000300800 */
[----:B--2---:R-:W-:Y:S02]  /*8f0b0*/  IMAD.MOV.U32 R35, RZ, RZ, R197 ;  /* 0x000000ffff237224 */ /* 0x004fe400078e00c5 */
[----:B------:R-:W-:Y:S01]  /*8f0c0*/  IMAD.MOV.U32 R40, RZ, RZ, R196 ;  /* 0x000000ffff287224 */ /* 0x000fe200078e00c4 */
[----:B------:R-:W-:Y:S01]  /*8f0d0*/  MOV R41, R189 ;  /* 0x000000bd00297202 */ /* 0x000fe20000000f00 */
[----:B------:R-:W1:Y:S01]  /*8f0e0*/  LDSM.16.M88.4 R196, [R37+0x80] ;  /* 0x0000800025c4783b */ /* 0x000e620000000200 */
[----:B------:R-:W-:Y:S02]  /*8f0f0*/  IMAD.MOV.U32 R42, RZ, RZ, R188 ;  /* 0x000000ffff2a7224 */ /* 0x000fe400078e00bc */
[----:B------:R-:W2:Y:S04]  /*8f100*/  LDSM.16.M88.4 R188, [R37+0x880] ;  /* 0x0008800025bc783b */ /* 0x000ea80000000200 */
[----:B------:R-:W-:Y:S01]  /*8f110*/  IMAD.MOV.U32 R43, RZ, RZ, R181 ;  /* 0x000000ffff2b7224 */ /* 0x000fe200078e00b5 */
[----:B------:R-:W-:Y:S01]  /*8f120*/  MOV R44, R180 ;  /* 0x000000b4002c7202 */ /* 0x000fe20000000f00 */
[----:B------:R-:W-:Y:S01]  /*8f130*/  IMAD.MOV.U32 R49, RZ, RZ, R29 ;  /* 0x000000ffff317224 */ /* 0x000fe200078e001d */
[----:B------:R-:W2:Y:S01]  /*8f140*/  LDSM.16.M88.4 R180, [R37+0x1080] ;  /* 0x0010800025b4783b */ /* 0x000ea20000000200 */
[----:B------:R-:W-:Y:S01]  /*8f150*/  MOV R50, R28 ;  /* 0x0000001c00327202 */ /* 0x000fe20000000f00 */
[----:B------:R-:W-:-:S02]  /*8f160*/  IMAD.MOV.U32 R45, RZ, RZ, R173 ;  /* 0x000000ffff2d7224 */ /* 0x000fc400078e00ad */
[----:B------:R-:W-:Y:S01]  /*8f170*/  IMAD.MOV.U32 R46, RZ, RZ, R172 ;  /* 0x000000ffff2e7224 */ /* 0x000fe200078e00ac */
[----:B------:R-:W2:Y:S04]  /*8f180*/  LDSM.16.M88.4 R28, [R37+0x2880] ;  /* 0x00288000251c783b */ /* 0x000ea80000000200 */
[----:B------:R-:W2:Y:S01]  /*8f190*/  LDSM.16.M88.4 R172, [R37+0x1880] ;  /* 0x0018800025ac783b */ /* 0x000ea20000000200 */
[----:B------:R-:W-:Y:S01]  /*8f1a0*/  MOV R47, R165 ;  /* 0x000000a5002f7202 */ /* 0x000fe20000000f00 */
[----:B------:R-:W-:Y:S02]  /*8f1b0*/  IMAD.MOV.U32 R48, RZ, RZ, R164 ;  /* 0x000000ffff307224 */ /* 0x000fe400078e00a4 */
[----:B------:R-:W2:Y:S01]  /*8f1c0*/  LDSM.16.M88.4 R164, [R37+0x2080] ;  /* 0x0020800025a4783b */ /* 0x000ea20000000200 */
[----:B------:R-:W-:-:S02]  /*8f1d0*/  IMAD.MOV.U32 R51, RZ, RZ, R25 ;  /* 0x000000ffff337224 */ /* 0x000fc400078e0019 */
[----:B------:R-:W-:Y:S01]  /*8f1e0*/  IMAD.MOV.U32 R248, RZ, RZ, R4 ;  /* 0x000000fffff87224 */ /* 0x000fe200078e0004 */
[----:B------:R-:W-:Y:S02]  /*8f1f0*/  MOV R249, R5 ;  /* 0x0000000500f97202 */ /* 0x000fe40000000f00 */
[----:B------:R-:W-:Y:S01]  /*8f200*/  LDSM.16.M88.4 R4, [R37+0x4080] ;  /* 0x004080002504783b */ /* 0x000fe20000000200 */
[----:B------:R-:W-:Y:S02]  /*8f210*/  IMAD.MOV.U32 R54, RZ, RZ, R2 ;  /* 0x000000ffff367224 */ /* 0x000fe400078e0002 */
[----:B------:R-:W-:Y:S01]  /*8f220*/  IMAD.MOV.U32 R55, RZ, RZ, R0 ;  /* 0x000000ffff377224 */ /* 0x000fe200078e0000 */
[C---:B------:R-:W-:Y:S08]  /*8f230*/  HMMA.1688.F32.TF32 R48, R8.reuse, R214, R48 ;  /* 0x000000d60830723c */ /* 0x040ff00000081030 */
[----:B------:R-:W-:Y:S01]  /*8f240*/  HMMA.1688.F32.TF32 R44, R8, R218, R44 ;  /* 0x000000da082c723c */ /* 0x000fe2000008102c */
[----:B------:R-:W-:-:S07]  /*8f250*/  MOV R34, R252 ;  /* 0x000000fc00227202 */ /* 0x000fce0000000f00 */
[C---:B------:R-:W-:Y:S08]  /*8f260*/  HMMA.1688.F32.TF32 R40, R8.reuse, R222, R40 ;  /* 0x000000de0828723c */ /* 0x040ff00000081028 */
[----:B------:R-:W-:Y:S01]  /*8f270*/  HMMA.1688.F32.TF32 R32, R8, R226, R32 ;  /* 0x000000e20820723c */ /* 0x000fe20000081020 */
[----:B-1----:R-:W-:Y:S01]  /*8f280*/  STL.64 [R1+0x40], R196 ;  /* 0x000040c401007387 */ /* 0x002fe20000100a00 */
[----:B------:R-:W-:Y:S02]  /*8f290*/  STL.64 [R1+0x48], R198 ;  /* 0x000048c601007387 */ /* 0x000fe40000100a00 */
[----:B--2---:R-:W-:Y:S01]  /*8f2a0*/  STL.64 [R1+0x30], R188 ;  /* 0x000030bc01007387 */ /* 0x004fe20000100a00 */
[----:B------:R-:W-:Y:S04]  /*8f2b0*/  STL.64 [R1+0x38], R190 ;  /* 0x000038be01007387 */ /* 0x000fe80000100a00 */
[----:B------:R-:W-:Y:S01]  /*8f2c0*/  STL.64 [R1+0x20], R180 ;  /* 0x000020b401007387 */ /* 0x000fe20000100a00 */
[----:B------:R-:W-:Y:S03]  /*8f2d0*/  STL.64 [R1+0x28], R182 ;  /* 0x000028b601007387 */ /* 0x000fe60000100a00 */
[----:B------:R-:W-:Y:S01]  /*8f2e0*/  STL [R1+0x674c], R30 ;  /* 0x00674c1e01007387 */ /* 0x000fe20000100800 */
[----:B------:R-:W-:Y:S02]  /*8f2f0*/  STL.64 [R1+0x10], R172 ;  /* 0x000010ac01007387 */ /* 0x000fe40000100a00 */
[----:B------:R-:W-:Y:S02]  /*8f300*/  STL.64 [R1+0x18], R174 ;  /* 0x000018ae01007387 */ /* 0x000fe40000100a00 */
[----:B------:R-:W-:Y:S01]  /*8f310*/  STL [R1+0x6748], R31 ;  /* 0x0067481f01007387 */ /* 0x000fe20000100800 */
[----:B------:R-:W-:Y:S01]  /*8f320*/  STL.64 [R1], R164 ;  /* 0x000000a401007387 */ /* 0x000fe20000100a00 */
[----:B------:R-:W-:Y:S01]  /*8f330*/  STL.64 [R1+0x8], R166 ;  /* 0x000008a601007387 */ /* 0x000fe20000100a00 */
[----:B------:R-:W-:Y:S01]  /*8f340*/  MOV R2, R51 ;  /* 0x0000003300027202 */ /* 0x000fe20000000f00 */
[----:B------:R-:W-:-:S02]  /*8f350*/  IMAD.MOV.U32 R0, RZ, RZ, R47 ;  /* 0x000000ffff007224 */ /* 0x000fc400078e002f */
[----:B------:R-:W-:Y:S01]  /*8f360*/  IMAD.MOV.U32 R252, RZ, RZ, R34 ;  /* 0x000000fffffc7224 */ /* 0x000fe200078e0022 */
[----:B------:R-:W-:Y:S01]  /*8f370*/  MOV R34, R220 ;  /* 0x000000dc00227202 */ /* 0x000fe20000000f00 */
[----:B------:R-:W-:Y:S01]  /*8f380*/  IMAD.MOV.U32 R47, RZ, RZ, R208 ;  /* 0x000000ffff2f7224 */ /* 0x000fe200078e00d0 */
[----:B---3--:R-:W-:Y:S04]  /*8f390*/  LDS R21, [R19+0x42000] ;  /* 0x0420000013157984 */ /* 0x008fe80000000800 */
[----:B------:R-:W-:Y:S02]  /*8f3a0*/  LDS R23, [R19+0x42400] ;  /* 0x0424000013177984 */ /* 0x000fe40000000800 */
[----:B------:R-:W1:Y:S04]  /*8f3b0*/  LDSM.16.M88.4 R16, [R37+0x3080] ;  /* 0x003080002510783b */ /* 0x000e680000000200 */
[----:B----4-:R-:W-:-:S02]  /*8f3c0*/  IMAD.MOV.U32 R52, RZ, RZ, R24 ;  /* 0x000000ffff347224 */ /* 0x010fc400078e0018 */
[----:B------:R-:W2:Y:S01]  /*8f3d0*/  LDSM.16.M88.4 R24, [R37+0x3880] ;  /* 0x003880002518783b */ /* 0x000ea20000000200 */
[----:B------:R-:W-:-:S07]  /*8f3e0*/  MOV R53, R3 ;  /* 0x0000000300357202 */ /* 0x000fce0000000f00 */
[----:B------:R-:W-:Y:S01]  /*8f3f0*/  HMMA.1688.F32.TF32 R52, R8, R210, R52 ;  /* 0x000000d20834723c */ /* 0x000fe20000081034 */
[----:B-1----:R-:W-:Y:S01]  /*8f400*/  STL [R1+0x6520], R18 ;  /* 0x0065201201007387 */ /* 0x002fe20000100800 */
[----:B------:R-:W-:Y:S01]  /*8f410*/  STL [R1+0x6510], R19 ;  /* 0x0065101301007387 */ /* 0x000fe20000100800 */
[----:B------:R-:W-:Y:S01]  /*8f420*/  MOV R3, R35 ;  /* 0x0000002300037202 */ /* 0x000fe20000000f00 */
[----:B------:R-:W-:Y:S01]  /*8f430*/  IMAD.MOV.U32 R35, RZ, RZ, R221 ;  /* 0x000000ffff237224 */ /* 0x000fe200078e00dd */
[----:B--2---:R-:W-:Y:S01]  /*8f440*/  STL [R1+0x650c], R26 ;  /* 0x00650c1a01007387 */ /* 0x004fe20000100800 */
[----:B------:R-:W-:Y:S02]  /*8f450*/  STL [R1+0x6508], R27 ;  /* 0x0065081b01007387 */ /* 0x000fe40000100800 */
[----:B------:R-:W-:Y:S02]  /*8f460*/  STL [R1+0x64fc], R6 ;  /* 0x0064fc0601007387 */ /* 0x000fe40000100800 */
[----:B------:R-:W-:Y:S01]  /*8f470*/  STL [R1+0x64f8], R7 ;  /* 0x0064f80701007387 */ /* 0x000fe20000100800 */
[----:B------:R-:W-:Y:S01]  /*8f480*/  STL [R1+0x64ec], R14 ;  /* 0x0064ec0e01007387 */ /* 0x000fe20000100800 */
[----:B------:R-:W-:Y:S02]  /*8f490*/  STL [R1+0x64e8], R15 ;  /* 0x0064e80f01007387 */ /* 0x000fe40000100800 */
[----:B------:R1:W-:Y:S09]  /*8f4a0*/  STL.64 [R1+0x8d0], R48 ;  /* 0x0008d03001007387 */ /* 0x0003f20000100a00 */
[----:B------:R-:W-:Y:S01]  /*8f4b0*/  STL.64 [R1+0x8e0], R52 ;  /* 0x0008e03401007387 */ /* 0x000fe20000100a00 */
[----:B------:R-:W-:Y:S01]  /*8f4c0*/  STL.64 [R1+0x8e8], R54 ;  /* 0x0008e83601007387 */ /* 0x000fe20000100a00 */
[----:B------:R-:W-:Y:S02]  /*8f4d0*/  STL [R1+0x8d8], R50 ;  /* 0x0008d83201007387 */ /* 0x000fe40000100800 */
[----:B------:R-:W-:Y:S02]  /*8f4e0*/  STL [R1+0x68c8], R2 ;  /* 0x0068c80201007387 */ /* 0x000fe40000100800 */
[----:B------:R2:W-:Y:S01]  /*8f4f0*/  STL.64 [R1+0x8c0], R44 ;  /* 0x0008c02c01007387 */ /* 0x0005e20000100a00 */
[----:B------:R-:W-:Y:S01]  /*8f500*/  STL [R1+0x8c8], R46 ;  /* 0x0008c82e01007387 */ /* 0x000fe20000100800 */
[----:B------:R-:W-:Y:S02]  /*8f510*/  STL [R1+0x68cc], R0 ;  /* 0x0068cc0001007387 */ /* 0x000fe40000100800 */
[----:B------:R-:W-:Y:S02]  /*8f520*/  STL.64 [R1+0x8b0], R40 ;  /* 0x0008b02801007387 */ /* 0x000fe40000100a00 */
[----:B------:R-:W-:Y:S01]  /*8f530*/  STL.64 [R1+0x8b8], R42 ;  /* 0x0008b82a01007387 */ /* 0x000fe20000100a00 */
[----:B------:R3:W-:Y:S01]  /*8f540*/  STL.64 [R1+0x890], R32 ;  /* 0x0008902001007387 */ /* 0x0007e20000100a00 */
[----:B-1----:R-:W-:Y:S01]  /*8f550*/  MOV R48, R224 ;  /* 0x000000e000307202 */ /* 0x002fe20000000f00 */
[----:B--2---:R-:W-:-:S02]  /*8f560*/  IMAD.MOV.U32 R44, RZ, RZ, R205 ;  /* 0x000000ffff2c7224 */ /* 0x004fc400078e00cd */
[----:B---3--:R-:W-:Y:S02]  /*8f570*/  IMAD.MOV.U32 R32, RZ, RZ, R201 ;  /* 0x000000ffff207224 */ /* 0x008fe400078e00c9 */
[----:B------:R-:W-:Y:S01]  /*8f580*/  IMAD.MOV.U32 R33, RZ, RZ, R200 ;  /* 0x000000ffff217224 */ /* 0x000fe200078e00c8 */
[----:B------:R-:W2:Y:S01]  /*8f590*/  LDL.LU R201, [R1+0x694c] ;  /* 0x00694c0001c97983 */ /* 0x000ea20000300800 */
[----:B------:R-:W2:Y:S02]  /*8f5a0*/  LDL.LU R200, [R1+0x6948] ;  /* 0x0069480001c87983 */ /* 0x000ea40000300800 */
[----:B------:R-:W3:Y:S02]  /*8f5b0*/  LDL.LU R220, [R1+0x6944] ;  /* 0x0069440001dc7983 */ /* 0x000ee40000300800 */
[----:B------:R-:W4:Y:S01]  /*8f5c0*/  LDL.LU R221, [R1+0x6940] ;  /* 0x0069400001dd7983 */ /* 0x000f220000300800 */
[----:B------:R-:W2:Y:S01]  /*8f5d0*/  LDL.LU R205, [R1+0x693c] ;  /* 0x00693c0001cd7983 */ /* 0x000ea20000300800 */
[----:B------:R-:W-:-:S02]  /*8f5e0*/  MOV R45, R204 ;  /* 0x000000cc002d7202 */ /* 0x000fc40000000f00 */
[----:B------:R-:W2:Y:S02]  /*8f5f0*/  LDL.LU R204, [R1+0x6938] ;  /* 0x0069380001cc7983 */ /* 0x000ea40000300800 */
[----:B------:R-:W-:Y:S02]  /*8f600*/  IMAD.MOV.U32 R46, RZ, RZ, R209 ;  /* 0x000000ffff2e7224 */ /* 0x000fe400078e00d1 */
[----:B------:R-:W2:Y:S01]  /*8f610*/  LDL.LU R209, [R1+0x6934] ;  /* 0x0069340001d17983 */ /* 0x000ea20000300800 */
[----:B------:R-:W2:Y:S02]  /*8f620*/  LDL.LU R208, [R1+0x6930] ;  /* 0x0069300001d07983 */ /* 0x000ea40000300800 */
[----:B------:R-:W2:Y:S02]  /*8f630*/  LDL.LU R224, [R1+0x692c] ;  /* 0x00692c0001e07983 */ /* 0x000ea40000300800 */
[----:B------:R-:W-:Y:S02]  /*8f640*/  IMAD.MOV.U32 R49, RZ, RZ, R225 ;  /* 0x000000ffff317224 */ /* 0x000fe400078e00e1 */
[----:B------:R-:W2:Y:S01]  /*8f650*/  LDL.LU R225, [R1+0x6928] ;  /* 0x0069280001e17983 */ /* 0x000ea20000300800 */
[----:B------:R-:W-:-:S02]  /*8f660*/  IMAD.MOV.U32 R50, RZ, RZ, R213 ;  /* 0x000000ffff327224 */ /* 0x000fc400078e00d5 */
[----:B------:R-:W2:Y:S01]  /*8f670*/  LDL.LU R213, [R1+0x6924] ;  /* 0x0069240001d57983 */ /* 0x000ea20000300800 */
[----:B------:R-:W-:Y:S01]  /*8f680*/  MOV R51, R212 ;  /* 0x000000d400337202 */ /* 0x000fe20000000f00 */
[----:B------:R-:W-:Y:S01]  /*8f690*/  IMAD.MOV.U32 R202, RZ, RZ, R217 ;  /* 0x000000ffffca7224 */ /* 0x000fe200078e00d9 */
[----:B------:R-:W2:Y:S01]  /*8f6a0*/  LDL.LU R212, [R1+0x6920] ;  /* 0x0069200001d47983 */ /* 0x000ea20000300800 */
[----:B------:R-:W2:Y:S02]  /*8f6b0*/  LDL.LU R217, [R1+0x691c] ;  /* 0x00691c0001d97983 */ /* 0x000ea40000300800 */
[----:B------:R-:W-:Y:S02]  /*8f6c0*/  IMAD.MOV.U32 R203, RZ, RZ, R216 ;  /* 0x000000ffffcb7224 */ /* 0x000fe400078e00d8 */
[----:B------:R-:W2:Y:S01]  /*8f6d0*/  LDL.LU R216, [R1+0x6918] ;  /* 0x0069180001d87983 */ /* 0x000ea20000300800 */
[----:B---3--:R-:W-:Y:S01]  /*8f6e0*/  IMAD.MOV.U32 R207, RZ, RZ, R220 ;  /* 0x000000ffffcf7224 */ /* 0x008fe200078e00dc */
[----:B----4-:R-:W-:-:S02]  /*8f6f0*/  MOV R206, R221 ;  /* 0x000000dd00ce7202 */ /* 0x010fc40000000f00 */
[----:B------:R-:W3:Y:S01]  /*8f700*/  LDL.LU R221, [R1+0x6914] ;  /* 0x0069140001dd7983 */ /* 0x000ee20000300800 */
[----:B------:R-:W3:Y:S01]  /*8f710*/  LDL.LU R220, [R1+0x6910] ;  /* 0x0069100001dc7983 */ /* 0x000ee20000300800 */
[----:B--2---:R-:W-:Y:S01]  /*8f720*/  MOV R215, R224 ;  /* 0x000000e000d77202 */ /* 0x004fe20000000f00 */
[----:B------:R-:W-:Y:S02]  /*8f730*/  IMAD.MOV.U32 R214, RZ, RZ, R225 ;  /* 0x000000ffffd67224 */ /* 0x000fe400078e00e1 */
[----:B------:R-:W2:Y:S01]  /*8f740*/  LDL.LU R225, [R1+0x690c] ;  /* 0x00690c0001e17983 */ /* 0x000ea20000300800 */
[----:B------:R-:W2:Y:S02]  /*8f750*/  LDL.LU R224, [R1+0x6908] ;  /* 0x0069080001e07983 */ /* 0x000ea40000300800 */
[----:B------:R-:W4:Y:S02]  /*8f760*/  LDL.LU R218, [R1+0xfb8] ;  /* 0x000fb80001da7983 */ /* 0x000f240000300800 */
[----:B------:R-:W4:Y:S01]  /*8f770*/  LDL.LU R219, [R1+0xfbc] ;  /* 0x000fbc0001db7983 */ /* 0x000f220000300800 */
[----:B------:R-:W3:Y:S01]  /*8f780*/  LDL.LU R222, [R1+0xfc8] ;  /* 0x000fc80001de7983 */ /* 0x000ee20000300800 */
        /* <DEDUP_REMOVED lines=12> */
[----:B------:R-:W2:Y:S01]  /*8f850*/  LDL.LU R171, [R1+0x60c] ;  /* 0x00060c0001ab7983 */ /* 0x000ea20000300800 */
[C---:B------:R-:W-:Y:S08]  /*8f860*/  HMMA.1688.F32.TF32 R212, R8.reuse, R242, R212 ;  /* 0x000000f208d4723c */ /* 0x040ff000000810d4 */
[----:B------:R-:W-:Y:S01]  /*8f870*/  HMMA.1688.F32.TF32 R204, R8, R250, R204 ;  /* 0x000000fa08cc723c */ /* 0x000fe200000810cc */
[----:B------:R1:W-:Y:S01]  /*8f880*/  STL [R1+0x68d4], R3 ;  /* 0x0068d40301007387 */ /* 0x0003e20000100800 */
[----:B------:R1:W-:Y:S02]  /*8f890*/  STL [R1+0x68d0], R252 ;  /* 0x0068d0fc01007387 */ /* 0x0003e40000100800 */
[----:B------:R-:W-:-:S02]  /*8f8a0*/  IMAD.MOV.U32 R52, RZ, RZ, R241 ;  /* 0x000000ffff347224 */ /* 0x000fc400078e00f1 */
[----:B------:R-:W-:Y:S01]  /*8f8b0*/  IMAD.MOV.U32 R53, RZ, RZ, R240 ;  /* 0x000000ffff357224 */ /* 0x000fe200078e00f0 */
[----:B------:R-:W-:Y:S01]  /*8f8c0*/  MOV R54, R237 ;  /* 0x000000ed00367202 */ /* 0x000fe20000000f00 */
[----:B------:R-:W-:Y:S01]  /*8f8d0*/  IMAD.MOV.U32 R55, RZ, RZ, R236 ;  /* 0x000000ffff377224 */ /* 0x000fe200078e00ec */
[C---:B------:R-:W-:Y:S08]  /*8f8e0*/  HMMA.1688.F32.TF32 R48, R20.reuse, R16, R48 ;  /* 0x000000101430723c */ /* 0x040ff00000081030 */
[----:B------:R-:W-:Y:S01]  /*8f8f0*/  HMMA.1688.F32.TF32 R52, R20, R28, R52 ;  /* 0x0000001c1434723c */ /* 0x000fe20000081034 */
[----:B------:R-:W-:Y:S01]  /*8f900*/  IMAD.MOV.U32 R40, RZ, RZ, R233 ;  /* 0x000000ffff287224 */ /* 0x000fe200078e00e9 */
[----:B------:R-:W-:Y:S01]  /*8f910*/  MOV R41, R232 ;  /* 0x000000e800297202 */ /* 0x000fe20000000f00 */
[----:B------:R-:W-:-:S02]  /*8f920*/  IMAD.MOV.U32 R42, RZ, RZ, R229 ;  /* 0x000000ffff2a7224 */ /* 0x000fc400078e00e5 */
[----:B------:R-:W-:Y:S01]  /*8f930*/  IMAD.MOV.U32 R43, RZ, RZ, R228 ;  /* 0x000000ffff2b7224 */ /* 0x000fe200078e00e4 */
[----:B------:R-:W2:Y:S01]  /*8f940*/  LDSM.16.M88.4 R240, [R37+0x5080] ;  /* 0x0050800025f0783b */ /* 0x000ea20000000200 */
[----:B------:R-:W-:Y:S01]  /*8f950*/  IMAD.MOV.U32 R251, RZ, RZ, R188 ;  /* 0x000000fffffb7224 */ /* 0x000fe200078e00bc */
[----:B------:R-:W-:Y:S01]  /*8f960*/  MOV R250, R189 ;  /* 0x000000bd00fa7202 */ /* 0x000fe20000000f00 */
[----:B------:R-:W-:Y:S02]  /*8f970*/  IMAD.MOV.U32 R0, RZ, RZ, R180 ;  /* 0x000000ffff007224 */ /* 0x000fe400078e00b4 */
[----:B------:R-:W-:Y:S01]  /*8f980*/  IMAD.MOV.U32 R2, RZ, RZ, R181 ;  /* 0x000000ffff027224 */ /* 0x000fe200078e00b5 */
[----:B-1----:R-:W-:Y:S01]  /*8f990*/  MOV R3, R172 ;  /* 0x000000ac00037202 */ /* 0x002fe20000000f00 */
[----:B------:R-:W-:Y:S01]  /*8f9a0*/  IMAD.MOV.U32 R252, RZ, RZ, R173 ;  /* 0x000000fffffc7224 */ /* 0x000fe200078e00ad */
[C---:B----4-:R-:W-:Y:S08]  /*8f9b0*/  HMMA.1688.F32.TF32 R216, R8.reuse, R238, R216 ;  /* 0x000000ee08d8723c */ /* 0x050ff000000810d8 */
[C---:B--2---:R-:W-:Y:S08]  /*8f9c0*/  HMMA.1688.F32.TF32 R224, R8.reuse, R230, R224 ;  /* 0x000000e608e0723c */ /* 0x044ff000000810e0 */
[C---:B---3--:R-:W-:Y:S08]  /*8f9d0*/  HMMA.1688.F32.TF32 R220, R8.reuse, R234, R220 ;  /* 0x000000ea08dc723c */ /* 0x048ff000000810dc */
[----:B------:R-:W-:Y:S08]  /*8f9e0*/  HMMA.1688.F32.TF32 R208, R8, R246, R208 ;  /* 0x000000f608d0723c */ /* 0x000ff000000810d0 */
[C---:B------:R-:W-:Y:S01]  /*8f9f0*/  HMMA.1688.F32.TF32 R8, R20.reuse, R196, R200 ;  /* 0x000000c41408723c */ /* 0x040fe200000810c8 */
[----:B------:R-:W1:Y:S04]  /*8fa00*/  LDSM.16.M88.4 R236, [R37+0x5880] ;  /* 0x0058800025ec783b */ /* 0x000e680000000200 */
[----:B------:R-:W2:Y:S04]  /*8fa10*/  LDSM.16.M88.4 R232, [R37+0x6080] ;  /* 0x0060800025e8783b */ /* 0x000ea80000000200 */
[----:B------:R-:W3:Y:S04]  /*8fa20*/  LDSM.16.M88.4 R228, [R37+0x6880] ;  /* 0x0068800025e4783b */ /* 0x000ee80000000200 */
[----:B------:R-:W-:Y:S04]  /*8fa30*/  LDSM.16.M88.4 R200, [R37+0xa080] ;  /* 0x00a0800025c8783b */ /* 0x000fe80000000200 */
        /* <DEDUP_REMOVED lines=14> */
[----:B------:R1:W-:Y:S01]  /*8fb20*/  STL.64 [R1+0x838], R10 ;  /* 0x0008380a01007387 */ /* 0x0003e20000100a00 */
[----:B------:R-:W2:Y:S04]  /*8fb30*/  LDSM.16.M88.4 R224, [R37+0x7080] ;  /* 0x0070800025e0783b */ /* 0x000ea80000000200 */
[----:B------:R-:W2:Y:S04]  /*8fb40*/  LDSM.16.M88.4 R220, [R37+0x7880] ;  /* 0x0078800025dc783b */ /* 0x000ea80000000200 */
[----:B------:R-:W2:Y:S04]  /*8fb50*/  LDSM.16.M88.4 R216, [R37+0x8080] ;  /* 0x0080800025d8783b */ /* 0x000ea80000000200 */
[----:B------:R-:W2:Y:S04]  /*8fb60*/  LDSM.16.M88.4 R212, [R37+0x8880] ;  /* 0x0088800025d4783b */ /* 0x000ea80000000200 */
[----:B------:R-:W2:Y:S01]  /*8fb70*/  LDSM.16.M88.4 R208, [R37+0x9080] ;  /* 0x0090800025d0783b */ /* 0x000ea20000000200 */
[----:B----4-:R-:W-:Y:S01]  /*8fb80*/  IMAD.MOV.U32 R248, RZ, RZ, R197 ;  /* 0x000000fffff87224 */ /* 0x010fe200078e00c5 */
[----:B------:R-:W-:Y:S01]  /*8fb90*/  MOV R249, R196 ;  /* 0x000000c400f97202 */ /* 0x000fe20000000f00 */
[----:B------:R-:W4:Y:S01]  /*8fba0*/  LDSM.16.M88.4 R204, [R37+0x9880] ;  /* 0x0098800025cc783b */ /* 0x000f220000000200 */
[----:B------:R-:W2:Y:S01]  /*8fbb0*/  LDSM.16.M88.4 R196, [R37+0xa880] ;  /* 0x00a8800025c4783b */ /* 0x000ea20000000200 */
[C---:B-1----:R-:W-:Y:S03]  /*8fbc0*/  HMMA.1688.F32.TF32 R8, R20.reuse, R188, R192 ;  /* 0x000000bc1408723c */ /* 0x042fe600000810c0 */
[----:B------:R-:W-:Y:S01]  /*8fbd0*/  STL [R1+0x68dc], R248 ;  /* 0x0068dcf801007387 */ /* 0x000fe20000100800 */
[----:B------:R-:W-:Y:S03]  /*8fbe0*/  STL [R1+0x68d8], R249 ;  /* 0x0068d8f901007387 */ /* 0x000fe60000100800 */
[----:B------:R-:W1:Y:S04]  /*8fbf0*/  LDSM.16.M88.4 R192, [R37+0xb080] ;  /* 0x00b0800025c0783b */ /* 0x000e680000000200 */
[----:B------:R-:W1:Y:S11]  /*8fc00*/  LDSM.16.M88.4 R188, [R37+0xb880] ;  /* 0x00b8800025bc783b */ /* 0x000e760000000200 */
[----:B------:R-:W-:Y:S01]  /*8fc10*/  @!UPT UIADD3 URZ, URZ, URZ, URZ ;  /* 0x0000003f3f3ff290 */ /* 0x000fe2000fffe03f */
[----:B------:R-:W-:Y:S01]  /*8fc20*/  STL.64 [R1+0xb60], R8 ;  /* 0x000b600801007387 */ /* 0x000fe20000100a00 */
[----:B------:R3:W-:Y:S02]  /*8fc30*/  STL.64 [R1+0xb68], R10 ;  /* 0x000b680a01007387 */ /* 0x0007e40000100a00 */
[C---:B---3--:R-:W-:Y:S01]  /*8fc40*/  HMMA.1688.F32.TF32 R8, R20.reuse, R180, R184 ;  /* 0x000000b41408723c */ /* 0x048fe200000810b8 */
[----:B------:R-:W3:Y:S04]  /*8fc50*/  LDSM.16.M88.4 R184, [R37+0xc080] ;  /* 0x00c0800025b8783b */ /* 0x000ee80000000200 */
[----:B------:R-:W1:Y:S11]  /*8fc60*/  LDSM.16.M88.4 R180, [R37+0xc880] ;  /* 0x00c8800025b4783b */ /* 0x000e760000000200 */
[----:B------:R-:W-:Y:S07]  /*8fc70*/  @!UPT UIADD3 URZ, URZ, URZ, URZ ;  /* 0x0000003f3f3ff290 */ /* 0x000fee000fffe03f */
[----:B------:R-:W-:Y:S01]  /*8fc80*/  STL.64 [R1+0xb70], R8 ;  /* 0x000b700801007387 */ /* 0x000fe20000100a00 */
[----:B------:R2:W-:Y:S02]  /*8fc90*/  STL.64 [R1+0xb78], R10 ;  /* 0x000b780a01007387 */ /* 0x0005e40000100a00 */
[C---:B--2---:R-:W-:Y:S01]  /*8fca0*/  HMMA.1688.F32.TF32 R8, R20.reuse, R172, R176 ;  /* 0x000000ac1408723c */ /* 0x044fe200000810b0 */
[----:B------:R-:W2:Y:S04]  /*8fcb0*/  LDSM.16.M88.4 R176, [R37+0xd080] ;  /* 0x00d0800025b0783b */ /* 0x000ea80000000200 */
[----:B------:R-:W1:Y:S11]  /*8fcc0*/  LDSM.16.M88.4 R172, [R37+0xd880] ;  /* 0x00d8800025ac783b */ /* 0x000e760000000200 */
[----:B------:R-:W-:Y:S07]  /*8fcd0*/  @!UPT UIADD3 URZ, URZ, URZ, URZ ;  /* 0x0000003f3f3ff290 */ /* 0x000fee000fffe03f */
[----:B------:R-:W-:Y:S01]  /*8fce0*/  STL.64 [R1+0xb80], R8 ;  /* 0x000b800801007387 */ /* 0x000fe20000100a00 */
[----:B------:R3:W-:Y:S02]  /*8fcf0*/  STL.64 [R1+0xb88], R10 ;  /* 0x000b880a01007387 */ /* 0x0007e40000100a00 */
[C---:B---3--:R-:W-:Y:S01]  /*8fd00*/  HMMA.1688.F32.TF32 R8, R20.reuse, R164, R168 ;  /* 0x000000a41408723c */ /* 0x048fe200000810a8 */
[----:B------:R-:W3:Y:S11]  /*8fd10*/  LDSM.16.M88.4 R168, [R37+0xe080] ;  /* 0x00e0800025a8783b */ /* 0x000ef60000000200 */
[----:B------:R-:W-:Y:S11]  /*8fd20*/  @!UPT UIADD3 URZ, URZ, URZ, URZ ;  /* 0x0000003f3f3ff290 */ /* 0x000ff6000fffe03f */
[----:B------:R-:W-:Y:S01]  /*8fd30*/  STL.64 [R1+0xb90], R8 ;  /* 0x000b900801007387 */ /* 0x000fe20000100a00 */
[----:B------:R1:W-:Y:S02]  /*8fd40*/  STL.64 [R1+0xb98], R10 ;  /* 0x000b980a01007387 */ /* 0x0003e40000100a00 */
[C---:B-1----:R-:W-:Y:S01]  /*8fd50*/  HMMA.1688.F32.TF32 R8, R20.reuse, R24, R44 ;  /* 0x000000181408723c */ /* 0x042fe2000008102c */
[----:B------:R-:W-:Y:S01]  /*8fd60*/  STL.64 [R1+0xba0], R52 ;  /* 0x000ba03401007387 */ /* 0x000fe20000100a00 */
[----:B------:R-:W-:Y:S11]  /*8fd70*/  STL.64 [R1+0xba8], R54 ;  /* 0x000ba83601007387 */ /* 0x000ff60000100a00 */
[----:B------:R-:W-:Y:S10]  /*8fd80*/  @!UPT UIADD3 URZ, URZ, URZ, URZ ;  /* 0x0000003f3f3ff290 */ /* 0x000ff4000fffe03f */
[----:B------:R-:W-:Y:S01]  /*8fd90*/  STL.64 [R1+0xbc0], R8 ;  /* 0x000bc00801007387 */ /* 0x000fe20000100a00 */
[----:B------:R-:W-:Y:S02]  /*8fda0*/  STL.64 [R1+0xbb0], R48 ;  /* 0x000bb03001007387 */ /* 0x000fe40000100a00 */
[----:B------:R-:W-:Y:S02]  /*8fdb0*/  STL.64 [R1+0xbb8], R50 ;  /* 0x000bb83201007387 */ /* 0x000fe40000100a00 */
[----:B------:R1:W-:Y:S02]  /*8fdc0*/  STL [R1+0xbc8], R10 ;  /* 0x000bc80a01007387 */ /* 0x0003e40000100800 */
[----:B------:R-:W-:Y:S02]  /*8fdd0*/  IMAD.MOV.U32 R18, RZ, RZ, R11 ;  /* 0x000000ffff127224 */ /* 0x000fe400078e000b */
[C---:B-1----:R-:W-:Y:S11]  /*8fde0*/  HMMA.1688.F32.TF32 R8, R20.reuse, R4, R40 ;  /* 0x000000041408723c */ /* 0x042ff60000081028 */
[----:B------:R-:W-:Y:S11]  /*8fdf0*/  @!UPT UIADD3 URZ, URZ, URZ, URZ ;  /* 0x0000003f3f3ff290 */ /* 0x000ff6000fffe03f */
[----:B------:R-:W-:Y:S01]  /*8fe00*/  @!UPT UIADD3 URZ, URZ, URZ, URZ ;  /* 0x0000003f3f3ff290 */ /* 0x000fe2000fffe03f */
[----:B------:R-:W-:Y:S01]  /*8fe10*/  STL [R1+0xbd4], R9 ;  /* 0x000bd40901007387 */ /* 0x000fe20000100800 */
[----:B------:R1:W-:Y:S02]  /*8fe20*/  STL.64 [R1+0xbd8], R10 ;  /* 0x000bd80a01007387 */ /* 0x0003e40000100a00 */
[----:B------:R-:W-:Y:S02]  /*8fe30*/  IMAD.MOV.U32 R19, RZ, RZ, R8 ;  /* 0x000000ffff137224 */ /* 0x000fe400078e0008 */
[----:B-1----:R-:W-:Y:S01]  /*8fe40*/  HMMA.1688.F32.TF32 R8, R20, R12, R32 ;  /* 0x0000000c1408723c */ /* 0x002fe20000081020 */
[----:B------:R-:W-:Y:S01]  /*8fe50*/  IMAD.MOV.U32 R248, RZ, RZ, R164 ;  /* 0x000000fffff87224 */ /* 0x000fe200078e00a4 */
[----:B------:R-:W-:Y:S01]  /*8fe60*/  MOV R249, R165 ;  /* 0x000000a500f97202 */ /* 0x000fe20000000f00 */
[----:B------:R-:W-:Y:S01]  /*8fe70*/  IMAD.MOV.U32 R52, RZ, RZ, R161 ;  /* 0x000000ffff347224 */ /* 0x000fe200078e00a1 */
[----:B------:R-:W1:Y:S01]  /*8fe80*/  LDSM.16.M88.4 R164, [R37+0xe880] ;  /* 0x00e8800025a4783b */ /* 0x000e620000000200 */
[----:B------:R-:W-:-:S02]  /*8fe90*/  MOV R53, R160 ;  /* 0x000000a000357202 */ /* 0x000fc40000000f00 */
[----:B------:R-:W1:Y:S04]  /*8fea0*/  LDSM.16.M88.4 R160, [R37+0xf080] ;  /* 0x00f0800025a0783b */ /* 0x000e680000000200 */
[----:B------:R-:W-:Y:S02]  /*8feb0*/  IMAD.MOV.U32 R54, RZ, RZ, R157 ;  /* 0x000000ffff367224 */ /* 0x000fe400078e009d */
[----:B------:R-:W-:Y:S01]  /*8fec0*/  IMAD.MOV.U32 R55, RZ, RZ, R156 ;  /* 0x000000ffff377224 */ /* 0x000fe200078e009c */
[----:B------:R-:W-:Y:S01]  /*8fed0*/  MOV R32, R153 ;  /* 0x0000009900207202 */ /* 0x000fe20000000f00 */
[----:B------:R-:W1:Y:S01]  /*8fee0*/  LDSM.16.M88.4 R156, [R37+0xf880] ;  /* 0x00f88000259c783b */ /* 0x000e620000000200 */
[----:B------:R-:W-:Y:S02]  /*8fef0*/  IMAD.MOV.U32 R33, RZ, RZ, R152 ;  /* 0x000000ffff217224 */ /* 0x000fe400078e0098 */
[----:B------:R-:W1:Y:S04]  /*8ff00*/  LDSM.16.M88.4 R152, [R37+0x10080] ;  /* 0x010080002598783b */ /* 0x000e680000000200 */
[----:B------:R-:W-:Y:S01]  /*8ff10*/  IMAD.MOV.U32 R34, RZ, RZ, R149 ;  /* 0x000000ffff227224 */ /* 0x000fe200078e0095 */
[----:B------:R-:W-:Y:S01]  /*8ff20*/  MOV R35, R148 ;  /* 0x0000009400237202 */ /* 0x000fe20000000f00 */
[----:B------:R-:W-:Y:S01]  /*8ff30*/  IMAD.MOV.U32 R40, RZ, RZ, R145 ;  /* 0x000000ffff287224 */ /* 0x000fe200078e0091 */
[----:B------:R-:W1:Y:S04]  /*8ff40*/  LDSM.16.M88.4 R148, [R37+0x10880] ;  /* 0x010880002594783b */ /* 0x000e680000000200 */
[----:B------:R1:W-:Y:S01]  /*8ff50*/  STL.64 [R1+0xbe0], R8 ;  /* 0x000be00801007387 */ /* 0x0003e20000100a00 */
[----:B------:R-:W-:Y:S02]  /*8ff60*/  STL [R1+0x64e0], R242 ;  /* 0x0064e0f201007387 */ /* 0x000fe40000100800 */
[----:B------:R-:W-:Y:S02]  /*8ff70*/  STL [R1+0x64dc], R243 ;  /* 0x0064dcf301007387 */ /* 0x000fe40000100800 */
[----:B------:R-:W-:Y:S01]  /*8ff80*/  STL [R1+0x64e4], R238 ;  /* 0x0064e4ee01007387 */ /* 0x000fe20000100800 */
[----:B------:R-:W-:Y:S01]  /*8ff90*/  STL [R1+0x64d8], R239 ;  /* 0x0064d8ef01007387 */ /* 0x000fe20000100800 */
[----:B------:R-:W-:Y:S02]  /*8ffa0*/  STL [R1+0x64f4], R234 ;  /* 0x0064f4ea01007387 */ /* 0x000fe40000100800 */
[----:B------:R-:W-:Y:S02]  /*8ffb0*/  STL [R1+0x64f0], R235 ;  /* 0x0064f0eb01007387 */ /* 0x000fe40000100800 */
[----:B------:R-:W-:Y:S02]  /*8ffc0*/  STL [R1+0x6504], R230 ;  /* 0x006504e601007387 */ /* 0x000fe40000100800 */
[----:B------:R-:W-:Y:S01]  /*8ffd0*/  IMAD.MOV.U32 R41, RZ, RZ, R144 ;  /* 0x000000ffff297224 */ /* 0x000fe200078e0090 */
[----:B------:R-:W-:Y:S01]  /*8ffe0*/  STL [R1+0x6500], R231 ;  /* 0x006500e701007387 */ /* 0x000fe20000100800 */
[----:B------:R-:W-:Y:S03]  /*8fff0*/  STL [R1+0x64a8], R226 ;  /* 0x0064a8e201007387 */ /* 0x000fe60000100800 */
[----:B------:R-:W3:Y:S01]  /*90000*/  LDSM.16.M88.4 R144, [R37+0x11080] ;  /* 0x011080002590783b */ /* 0x000ee20000000200 */
[----:B------:R-:W-:Y:S01]  /*90010*/  MOV R42, R141 ;  /* 0x0000008d002a7202 */ /* 0x000fe20000000f00 */
[----:B------:R-:W-:-:S02]  /*90020*/  IMAD.MOV.U32 R43, RZ, RZ, R140 ;  /* 0x000000ffff2b7224 */ /* 0x000fc400078e008c */
[----:B------:R-:W-:Y:S01]  /*90030*/  STL [R1+0x64a4], R227 ;  /* 0x0064a4e301007387 */ /* 0x000fe20000100800 */
[----:B------:R-:W-:Y:S04]  /*90040*/  STL [R1+0x6478], R222 ;  /* 0x006478de01007387 */ /* 0x000fe80000100800 */
[----:B------:R-:W3:Y:S01]  /*90050*/  LDSM.16.M88.4 R140, [R37+0x11880] ;  /* 0x01188000258c783b */ /* 0x000ee20000000200 */
[----:B------:R-:W-:Y:S02]  /*90060*/  STL [R1+0x6474], R223 ;  /* 0x006474df01007387 */ /* 0x000fe40000100800 */
[----:B------:R-:W-:Y:S02]  /*90070*/  STL [R1+0x646c], R218 ;  /* 0x00646cda01007387 */ /* 0x000fe40000100800 */
[----:B------:R-:W-:Y:S01]  /*90080*/  STL [R1+0x6468], R219 ;  /* 0x006468db01007387 */ /* 0x000fe20000100800 */
[----:B------:R-:W-:Y:S01]  /*90090*/  STL [R1+0x6464], R214 ;  /* 0x006464d601007387 */ /* 0x000fe20000100800 */
[----:B------:R-:W-:Y:S02]  /*900a0*/  STL [R1+0x6460], R215 ;  /* 0x006460d701007387 */ /* 0x000fe40000100800 */
[----:B------:R-:W-:Y:S02]  /*900b0*/  STL [R1+0x647c], R210 ;  /* 0x00647cd201007387 */ /* 0x000fe40000100800 */
[----:B------:R-:W-:Y:S01]  /*900c0*/  STL [R1+0x6470], R211 ;  /* 0x006470d301007387 */ /* 0x000fe20000100800 */
[----:B----4-:R-:W-:Y:S01]  /*900d0*/  STL [R1+0x6484], R206 ;  /* 0x006484ce01007387 */ /* 0x010fe20000100800 */
[----:B------:R-:W-:Y:S02]  /*900e0*/  STL [R1+0x6480], R207 ;  /* 0x006480cf01007387 */ /* 0x000fe40000100800 */
[----:B------:R-:W-:Y:S02]  /*900f0*/  STL [R1+0x648c], R202 ;  /* 0x00648cca01007387 */ /* 0x000fe40000100800 */
[----:B------:R-:W-:Y:S01]  /*90100*/  STL [R1+0x6488], R203 ;  /* 0x006488cb01007387 */ /* 0x000fe20000100800 */
[----:B------:R-:W-:Y:S01]  /*90110*/  STL [R1+0x6494], R198 ;  /* 0x006494c601007387 */ /* 0x000fe20000100800 */
[----:B------:R-:W-:Y:S02]  /*90120*/  STL [R1+0x6490], R199 ;  /* 0x006490c701007387 */ /* 0x000fe40000100800 */
[----:B------:R-:W-:Y:S02]  /*90130*/  STL [R1+0x6498], R194 ;  /* 0x006498c201007387 */ /* 0x000fe40000100800 */
[----:B------:R-:W-:Y:S01]  /*90140*/  STL [R1+0x6438], R195 ;  /* 0x006438c301007387 */ /* 0x000fe20000100800 */
[----:B------:R-:W-:Y:S01]  /*90150*/  STL [R1+0x649c], R190 ;  /* 0x00649cbe01007387 */ /* 0x000fe20000100800 */
[----:B------:R-:W-:Y:S02]  /*90160*/  STL [R1+0x6434], R191 ;  /* 0x006434bf01007387 */ /* 0x000fe40000100800 */
[----:B------:R-:W-:Y:S01]  /*90170*/  STL [R1+0x64a0], R186 ;  /* 0x0064a0ba01007387 */ /* 0x000fe20000100800 */
[----:B------:R-:W-:Y:S01]  /*90180*/  MOV R26, R10 ;  /* 0x0000000a001a7202 */ /* 0x000fe20000000f00 */
[----:B------:R-:W-:Y:S01]  /*90190*/  IMAD.MOV.U32 R27, RZ, RZ, R11 ;  /* 0x000000ffff1b7224 */ /* 0x000fe200078e000b */
[----:B------:R-:W-:Y:S01]  /*901a0*/  STL [R1+0x6430], R187 ;  /* 0x006430bb01007387 */ /* 0x000fe20000100800 */
[----:B------:R-:W-:Y:S01]  /*901b0*/  STL [R1+0x6428], R182 ;  /* 0x006428b601007387 */ /* 0x000fe20000100800 */
[C---:B-1----:R-:W-:Y:S01]  /*901c0*/  HMMA.1688.F32.TF32 R8, R20.reuse, R240, R40 ;  /* 0x000000f01408723c */ /* 0x042fe20000081028 */
[----:B------:R-:W-:Y:S01]  /*901d0*/  STL [R1+0x6424], R183 ;  /* 0x006424b701007387 */ /* 0x000fe20000100800 */
[----:B--2---:R-:W-:Y:S01]  /*901e0*/  STL [R1+0x6420], R178 ;  /* 0x006420b201007387 */ /* 0x004fe20000100800 */
[----:B------:R-:W-:Y:S02]  /*901f0*/  STL [R1+0x641c], R179 ;  /* 0x00641cb301007387 */ /* 0x000fe40000100800 */
[----:B------:R-:W-:Y:S02]  /*90200*/  STL [R1+0x6414], R174 ;  /* 0x006414ae01007387 */ /* 0x000fe40000100800 */
[----:B------:R-:W-:Y:S01]  /*90210*/  STL [R1+0x6410], R175 ;  /* 0x006410af01007387 */ /* 0x000fe20000100800 */
[----:B---3--:R-:W-:Y:S01]  /*90220*/  STL [R1+0x642c], R170 ;  /* 0x00642caa01007387 */ /* 0x008fe20000100800 */
        /* <DEDUP_REMOVED lines=15> */
[----:B------:R-:W2:Y:S01]  /*90320*/  LDL.LU R48, [R1+0x1050] ;  /* 0x0010500001307983 */ /* 0x000ea20000300800 */
[----:B------:R1:W-:Y:S02]  /*90330*/  STL.64 [R1+0xbf0], R8 ;  /* 0x000bf00801007387 */ /* 0x0003e40000100a00 */
[----:B------:R3:W-:Y:S02]  /*90340*/  STL.64 [R1+0xbf8], R10 ;  /* 0x000bf80a01007387 */ /* 0x0007e40000100a00 */
[----:B------:R-:W2:Y:S01]  /*90350*/  LDL.LU R49, [R1+0x1054] ;  /* 0x0010540001317983 */ /* 0x000ea20000300800 */
[----:B------:R-:W2:Y:S01]  /*90360*/  LDL.LU R50, [R1+0x1058] ;  /* 0x0010580001327983 */ /* 0x000ea20000300800 */
[----:B------:R-:W2:Y:S01]  /*90370*/  LDL.LU R51, [R1+0x105c] ;  /* 0x00105c0001337983 */ /* 0x000ea20000300800 */
[C---:B------:R-:W-:Y:S08]  /*90380*/  HMMA.1688.F32.TF32 R32, R20.reuse, R236, R32 ;  /* 0x000000ec1420723c */ /* 0x040ff00000081020 */
[----:B------:R-:W-:Y:S01]  /*90390*/  HMMA.1688.F32.TF32 R52, R20, R232, R52 ;  /* 0x000000e81434723c */ /* 0x000fe20000081034 */
[----:B-1----:R-:W4:Y:S01]  /*903a0*/  LDL.LU R8, [R1+0x580] ;  /* 0x0005800001087983 */ /* 0x002f220000300800 */
[----:B------:R-:W4:Y:S02]  /*903b0*/  LDL.LU R9, [R1+0x584] ;  /* 0x0005840001097983 */ /* 0x000f240000300800 */
[----:B---3--:R-:W4:Y:S02]  /*903c0*/  LDL.LU R10, [R1+0x588] ;  /* 0x00058800010a7983 */ /* 0x008f240000300800 */
[----:B------:R-:W4:Y:S01]  /*903d0*/  LDL.LU R11, [R1+0x58c] ;  /* 0x00058c00010b7983 */ /* 0x000f220000300800 */
[----:B------:R-:W3:Y:S01]  /*903e0*/  LDL.LU R40, [R1+0x1030] ;  /* 0x0010300001287983 */ /* 0x000ee20000300800 */
[----:B------:R-:W3:Y:S02]  /*903f0*/  LDL.LU R41, [R1+0x1034] ;  /* 0x0010340001297983 */ /* 0x000ee40000300800 */
[----:B------:R-:W3:Y:S02]  /*90400*/  LDL.LU R42, [R1+0x1038] ;  /* 0x00103800012a7983 */ /* 0x000ee40000300800 */
[----:B------:R-:W3:Y:S01]  /*90410*/  LDL.LU R43, [R1+0x103c] ;  /* 0x00103c00012b7983 */ /* 0x000ee20000300800 */
[----:B------:R-:W3:Y:S01]  /*90420*/  LDL.LU R44, [R1+0x1040] ;  /* 0x00104000012c7983 */ /* 0x000ee20000300800 */
[----:B------:R-:W3:Y:S02]  /*90430*/  LDL.LU R45, [R1+0x1044] ;  /* 0x00104400012d7983 */ /* 0x000ee40000300800 */
[----:B------:R-:W3:Y:S02]  /*90440*/  LDL.LU R46, [R1+0x1048] ;  /* 0x00104800012e7983 */ /* 0x000ee40000300800 */
[----:B------:R-:W3:Y:S02]  /*90450*/  LDL.LU R47, [R1+0x104c] ;  /* 0x00104c00012f7983 */ /* 0x000ee40000300800 */
[----:B------:R-:W-:Y:S01]  /*90460*/  IMAD.MOV.U32 R230, RZ, RZ, R32 ;  /* 0x000000ffffe67224 */ /* 0x000fe200078e0020 */
[----:B------:R-:W-:Y:S01]  /*90470*/  MOV R231, R33 ;  /* 0x0000002100e77202 */ /* 0x000fe20000000f00 */
[----:B------:R-:W3:Y:S02]  /*90480*/  LDL.LU R32, [R1+0x5a0] ;  /* 0x0005a00001207983 */ /* 0x000ee40000300800 */
[----:B------:R-:W-:Y:S01]  /*90490*/  MOV R234, R52 ;  /* 0x0000003400ea7202 */ /* 0x000fe20000000f00 */
[----:B------:R-:W-:-:S02]  /*904a0*/  IMAD.MOV.U32 R235, RZ, RZ, R53 ;  /* 0x000000ffffeb7224 */ /* 0x000fc400078e0035 */
[----:B------:R-:W-:Y:S01]  /*904b0*/  IMAD.MOV.U32 R6, RZ, RZ, R34 ;  /* 0x000000ffff067224 */ /* 0x000fe200078e0022 */
[----:B------:R-:W3:Y:S01]  /*904c0*/  LDL.LU R33, [R1+0x5a4] ;  /* 0x0005a40001217983 */ /* 0x000ee20000300800 */
[----:B------:R-:W-:Y:S02]  /*904d0*/  IMAD.MOV.U32 R7, RZ, RZ, R35 ;  /* 0x000000ffff077224 */ /* 0x000fe400078e0023 */
[----:B------:R-:W3:Y:S02]  /*904e0*/  LDL.LU R34, [R1+0x5a8] ;  /* 0x0005a80001227983 */ /* 0x000ee40000300800 */
[----:B------:R-:W3:Y:S01]  /*904f0*/  LDL.LU R35, [R1+0x5ac] ;  /* 0x0005ac0001237983 */ /* 0x000ee20000300800 */
[----:B------:R-:W3:Y:S01]  /*90500*/  LDL.LU.64 R52, [R1+0x6900] ;  /* 0x0069000001347983 */ /* 0x000ee20000300a00 */
[----:B------:R-:W-:Y:S02]  /*90510*/  STL.64 [R1+0x68a8], R234 ;  /* 0x0068a8ea01007387 */ /* 0x000fe40000100a00 */
[----:B------:R1:W-:Y:S02]  /*90520*/  STL.64 [R1+0x68a0], R232 ;  /* 0x0068a0e801007387 */ /* 0x0003e40000100a00 */
[----:B-1----:R-:W3:Y:S01]  /*90530*/  LDL.LU R232, [R1+0x560] ;  /* 0x0005600001e87983 */ /* 0x002ee20000300800 */
[----:B------:R-:W3:Y:S02]  /*90540*/  LDL.LU R233, [R1+0x564] ;  /* 0x0005640001e97983 */ /* 0x000ee40000300800 */
[----:B------:R-:W3:Y:S02]  /*90550*/  LDL.LU R234, [R1+0x568] ;  /* 0x0005680001ea7983 */ /* 0x000ee40000300800 */
[----:B------:R-:W3:Y:S01]  /*90560*/  LDL.LU R235, [R1+0x56c] ;  /* 0x00056c0001eb7983 */ /* 0x000ee20000300800 */
[C---:B--2---:R-:W-:Y:S11]  /*90570*/  HMMA.1688.F32.TF32 R48, R20.reuse, R228, R48 ;  /* 0x000000e41430723c */ /* 0x044ff60000081030 */
[----:B------:R-:W-:Y:S11]  /*90580*/  @!UPT UIADD3 URZ, URZ, URZ, URZ ;  /* 0x0000003f3f3ff290 */ /* 0x000ff6000fffe03f */
[----:B------:R-:W-:Y:S02]  /*90590*/  @!UPT UIADD3 URZ, URZ, URZ, URZ ;  /* 0x0000003f3f3ff290 */ /* 0x000fe4000fffe03f */
[----:B------:R-:W-:Y:S02]  /*905a0*/  IMAD.MOV.U32 R238, RZ, RZ, R48 ;  /* 0x000000ffffee7224 */ /* 0x000fe400078e0030 */
[----:B------:R-:W-:Y:S02]  /*905b0*/  IMAD.MOV.U32 R239, RZ, RZ, R51 ;  /* 0x000000ffffef7224 */ /* 0x000fe400078e0033 */
[----:B------:R-:W-:Y:S02]  /*905c0*/  IMAD.MOV.U32 R242, RZ, RZ, R49 ;  /* 0x000000fffff27224 */ /* 0x000fe400078e0031 */
[----:B------:R-:W2:Y:S01]  /*905d0*/  LDL.LU.64 R48, [R1+0x68f8] ;  /* 0x0068f80001307983 */ /* 0x000ea20000300a00 */
[----:B------:R-:W-:Y:S02]  /*905e0*/  STL.64 [R1+0x68b8], R238 ;  /* 0x0068b8ee01007387 */ /* 0x000fe40000100a00 */
[----:B------:R1:W-:Y:S02]  /*905f0*/  STL.64 [R1+0x68b0], R236 ;  /* 0x0068b0ec01007387 */ /* 0x0003e40000100a00 */
[----:B-1----:R-:W2:Y:S01]  /*90600*/  LDL.LU R236, [R1+0x570] ;  /* 0x0005700001ec7983 */ /* 0x002ea20000300800 */
[----:B------:R-:W2:Y:S02]  /*90610*/  LDL.LU R237, [R1+0x574] ;  /* 0x0005740001ed7983 */ /* 0x000ea40000300800 */
[----:B------:R-:W2:Y:S02]  /*90620*/  LDL.LU R238, [R1+0x578] ;  /* 0x0005780001ee7983 */ /* 0x000ea40000300800 */
[----:B------:R-:W2:Y:S01]  /*90630*/  LDL.LU R239, [R1+0x57c] ;  /* 0x00057c0001ef7983 */ /* 0x000ea20000300800 */
[----:B------:R-:W-:Y:S01]  /*90640*/  STL.64 [R1+0x6898], R230 ;  /* 0x006898e601007387 */ /* 0x000fe20000100a00 */
[----:B------:R1:W-:Y:S03]  /*90650*/  STL.64 [R1+0x6890], R228 ;  /* 0x006890e401007387 */ /* 0x0003e60000100a00 */
[----:B-1----:R-:W2:Y:S01]  /*90660*/  LDL.LU R228, [R1+0x590] ;  /* 0x0005900001e47983 */ /* 0x002ea20000300800 */
[----:B------:R-:W2:Y:S02]  /*90670*/  LDL.LU R229, [R1+0x594] ;  /* 0x0005940001e57983 */ /* 0x000ea40000300800 */
[----:B------:R-:W2:Y:S02]  /*90680*/  LDL.LU R230, [R1+0x598] ;  /* 0x0005980001e67983 */ /* 0x000ea40000300800 */
[----:B------:R-:W2:Y:S01]  /*90690*/  LDL.LU R231, [R1+0x59c] ;  /* 0x00059c0001e77983 */ /* 0x000ea20000300800 */
[C---:B---3--:R-:W-:Y:S08]  /*906a0*/  HMMA.1688.F32.TF32 R44, R20.reuse, R224, R44 ;  /* 0x000000e0142c723c */ /* 0x048ff0000008102c */
[C---:B------:R-:W-:Y:S08]  /*906b0*/  HMMA.1688.F32.TF32 R40, R20.reuse, R220, R40 ;  /* 0x000000dc1428723c */ /* 0x040ff00000081028 */
[C---:B------:R-:W-:Y:S07]  /*906c0*/  HMMA.1688.F32.TF32 R32, R20.reuse, R216, R32 ;  /* 0x000000d81420723c */ /* 0x040fee0000081020 */
[----:B------:R1:W-:Y:S01]  /*906d0*/  STL.64 [R1+0xc30], R44 ;  /* 0x000c302c01007387 */ /* 0x0003e20000100a00 */
[----:B------:R-:W-:Y:S03]  /*906e0*/  STL.64 [R1+0xc38], R46 ;  /* 0x000c382e01007387 */ /* 0x000fe60000100a00 */
[----:B-1----:R-:W3:Y:S04]  /*906f0*/  LDL.LU.64 R44, [R1+0x68f0] ;  /* 0x0068f000012c7983 */ /* 0x002ee80000300a00 */
[----:B------:R1:W-:Y:S02]  /*90700*/  STL.64 [R1+0xc40], R40 ;  /* 0x000c402801007387 */ /* 0x0003e40000100a00 */
[----:B------:R-:W-:Y:S01]  /*90710*/  STL.64 [R1+0xc48], R42 ;  /* 0x000c482a01007387 */ /* 0x000fe20000100a00 */
[----:B-1----:R-:W3:Y:S05]  /*90720*/  LDL.LU.64 R40, [R1+0x68e8] ;  /* 0x0068e80001287983 */ /* 0x002eea0000300a00 */
[----:B------:R1:W-:Y:S02]  /*90730*/  STL.64 [R1+0xc50], R32 ;  /* 0x000c502001007387 */ /* 0x0003e40000100a00 */
[----:B------:R-:W-:Y:S01]  /*90740*/  STL.64 [R1+0xc58], R34 ;  /* 0x000c582201007387 */ /* 0x000fe20000100a00 */
[----:B-1----:R-:W3:Y:S01]  /*90750*/  LDL.LU.64 R32, [R1+0x68e0] ;  /* 0x0068e00001207983 */ /* 0x002ee20000300a00 */
[C---:B--2---:R-:W-:Y:S11]  /*90760*/  HMMA.1688.F32.TF32 R228, R20.reuse, R212, R228 ;  /* 0x000000d414e4723c */ /* 0x044ff600000810e4 */
[----:B------:R-:W-:Y:S11]  /*90770*/  @!UPT UIADD3 URZ, URZ, URZ, URZ ;  /* 0x0000003f3f3ff290 */ /* 0x000ff6000fffe03f */
[----:B------:R-:W-:Y:S01]  /*90780*/  @!UPT UIADD3 URZ, URZ, URZ, URZ ;  /* 0x0000003f3f3ff290 */ /* 0x000fe2000fffe03f */
[----:B------:R-:W-:Y:S01]  /*90790*/  STL.64 [R1+0xc60], R228 ;  /* 0x000c60e401007387 */ /* 0x000fe20000100a00 */
[----:B------:R4:W-:Y:S02]  /*907a0*/  STL.64 [R1+0xc68], R230 ;  /* 0x000c68e601007387 */ /* 0x0009e40000100a00 */
[C---:B----4-:R-:W-:Y:S01]  /*907b0*/  HMMA.1688.F32.TF32 R228, R20.reuse, R208, R8 ;  /* 0x000000d014e4723c */ /* 0x050fe20000081008 */
[----:B------:R-:W2:Y:S11]  /*907c0*/  LDL.LU R8, [R1+0x550] ;  /* 0x0005500001087983 */ /* 0x000eb60000300800 */
[----:B------:R-:W-:Y:S11]  /*907d0*/  @!UPT UIADD3 URZ, URZ, URZ, URZ ;  /* 0x0000003f3f3ff290 */ /* 0x000ff6000fffe03f */
[----:B------:R-:W-:Y:S01]  /*907e0*/  STL.64 [R1+0xc70], R228 ;  /* 0x000c70e401007387 */ /* 0x000fe20000100a00 */
[----:B------:R1:W-:Y:S02]  /*907f0*/  STL.64 [R1+0xc78], R230 ;  /* 0x000c78e601007387 */ /* 0x0003e40000100a00 */
[----:B------:R-:W2:Y:S02]  /*90800*/  LDL.LU R9, [R1+0x554] ;  /* 0x0005540001097983 */ /* 0x000ea40000300800 */
[----:B------:R-:W2:Y:S01]  /*90810*/  LDL.LU R10, [R1+0x558] ;  /* 0x00055800010a7983 */ /* 0x000ea20000300800 */
[----:B------:R-:W2:Y:S01]  /*90820*/  LDL.LU R11, [R1+0x55c] ;  /* 0x00055c00010b7983 */ /* 0x000ea20000300800 */
[C---:B-1----:R-:W-:Y:S11]  /*90830*/  HMMA.1688.F32.TF32 R228, R20.reuse, R204, R236 ;  /* 0x000000cc14e4723c */ /* 0x042ff600000810ec */
[----:B------:R-:W-:Y:S11]  /*90840*/  @!UPT UIADD3 URZ, URZ, URZ, URZ ;  /* 0x0000003f3f3ff290 */ /* 0x000ff6000fffe03f */
[----:B------:R-:W-:Y:S01]  /*90850*/  @!UPT UIADD3 URZ, URZ, URZ, URZ ;  /* 0x0000003f3f3ff290 */ /* 0x000fe2000fffe03f */
[----:B------:R-:W-:Y:S01]  /*90860*/  STL.64 [R1+0xc80], R228 ;  /* 0x000c80e401007387 */ /* 0x000fe20000100a00 */
[----:B------:R1:W-:Y:S02]  /*90870*/  STL.64 [R1+0xc88], R230 ;  /* 0x000c88e601007387 */ /* 0x0003e40000100a00 */
        /* <DEDUP_REMOVED lines=8> */
[----:B------:R-:W4:Y:S01]  /*90900*/  LDL.LU R126, [R1+0x508] ;  /* 0x00050800017e7983 */ /* 0x000f220000300800 */
[----:B-1----:R-:W-:Y:S11]  /*90910*/  HMMA.1688.F32.TF32 R228, R20, R200, R232 ;  /* 0x000000c814e4723c */ /* 0x002ff600000810e8 */
[----:B------:R-:W-:Y:S11]  /*90920*/  @!UPT UIADD3 URZ, URZ, URZ, URZ ;  /* 0x0000003f3f3ff290 */ /* 0x000ff6000fffe03f */
[----:B------:R-:W-:Y:S02]  /*90930*/  @!UPT UIADD3 URZ, URZ, URZ, URZ ;  /* 0x0000003f3f3ff290 */ /* 0x000fe4000fffe03f */
[----:B------:R-:W-:Y:S02]  /*90940*/  IMAD.MOV.U32 R199, RZ, RZ, R231 ;  /* 0x000000ffffc77224 */ /* 0x000fe400078e00e7 */
[----:B------:R-:W-:Y:S01]  /*90950*/  IMAD.MOV.U32 R198, RZ, RZ, R230 ;  /* 0x000000ffffc67224 */ /* 0x000fe200078e00e6 */
[----:B------:R-:W-:Y:S01]  /*90960*/  MOV R194, R229 ;  /* 0x000000e500c27202 */ /* 0x000fe20000000f00 */
[----:B------:R-:W-:Y:S01]  /*90970*/  IMAD.MOV.U32 R190, RZ, RZ, R228 ;  /* 0x000000ffffbe7224 */ /* 0x000fe200078e00e4 */
[----:B------:R-:W-:Y:S02]  /*90980*/  STL [R1+0x64b8], R199 ;  /* 0x0064b8c701007387 */ /* 0x000fe40000100800 */
[----:B------:R-:W-:Y:S02]  /*90990*/  STL [R1+0x64b4], R198 ;  /* 0x0064b4c601007387 */ /* 0x000fe40000100800 */
[----:B------:R-:W-:Y:S02]  /*909a0*/  STL [R1+0x64b0], R194 ;  /* 0x0064b0c201007387 */ /* 0x000fe40000100800 */
[----:B------:R-:W-:Y:S01]  /*909b0*/  STL [R1+0x64ac], R190 ;  /* 0x0064acbe01007387 */ /* 0x000fe20000100800 */
[----:B------:R-:W-:Y:S01]  /*909c0*/  MOV R127, R121 ;  /* 0x00000079007f7202 */ /* 0x000fe20000000f00 */
[----:B------:R-:W-:-:S02]  /*909d0*/  IMAD.MOV.U32 R86, RZ, RZ, R116 ;  /* 0x000000ffff567224 */ /* 0x000fc400078e0074 */
[----:B------:R-:W-:Y:S01]  /*909e0*/  IMAD.MOV.U32 R87, RZ, RZ, R113 ;  /* 0x000000ffff577224 */ /* 0x000fe200078e0071 */
[----:B------:R-:W-:Y:S01]  /*909f0*/  MOV R82, R112 ;  /* 0x0000007000527202 */ /* 0x000fe20000000f00 */
[----:B------:R-:W-:Y:S02]  /*90a00*/  IMAD.MOV.U32 R83, RZ, RZ, R109 ;  /* 0x000000ffff537224 */ /* 0x000fe400078e006d */
[----:B------:R-:W-:Y:S01]  /*90a10*/  IMAD.MOV.U32 R78, RZ, RZ, R108 ;  /* 0x000000ffff4e7224 */ /* 0x000fe200078e006c */
[----:B------:R-:W-:Y:S01]  /*90a20*/  MOV R79, R105 ;  /* 0x00000069004f7202 */ /* 0x000fe20000000f00 */
[----:B--2---:R-:W-:Y:S01]  /*90a30*/  HMMA.1688.F32.TF32 R8, R20, R196, R8 ;  /* 0x000000c41408723c */ /* 0x004fe20000081008 */
        /* <DEDUP_REMOVED lines=9> */
[----:B------:R-:W-:Y:S01]  /*90ad0*/  MOV R59, R117 ;  /* 0x00000075003b7202 */ /* 0x000fe20000000f00 */
[----:B------:R-:W-:Y:S01]  /*90ae0*/  IMAD.MOV.U32 R14, RZ, RZ, R54 ;  /* 0x000000ffff0e7224 */ /* 0x000fe200078e0036 */
[----:B------:R-:W-:Y:S01]  /*90af0*/  MOV R15, R55 ;  /* 0x00000037000f7202 */ /* 0x000fe20000000f00 */
[----:B---3--:R-:W-:-:S02]  /*90b00*/  IMAD.MOV.U32 R234, RZ, RZ, R33 ;  /* 0x000000ffffea7224 */ /* 0x008fc400078e0021 */
[----:B------:R-:W-:Y:S01]  /*90b10*/  IMAD.MOV.U32 R235, RZ, RZ, R32 ;  /* 0x000000ffffeb7224 */ /* 0x000fe200078e0020 */
[----:B------:R-:W-:Y:S04]  /*90b20*/  LDSM.16.M88.4 R112, [R37+0x16080] ;  /* 0x016080002570783b */ /* 0x000fe80000000200 */
[----:B------:R-:W-:Y:S04]  /*90b30*/  LDSM.16.M88.4 R108, [R37+0x16880] ;  /* 0x01688000256c783b */ /* 0x000fe80000000200 */
[----:B------:R4:W-:Y:S01]  /*90b40*/  STL [R1+0xdb0], R8 ;  /* 0x000db00801007387 */ /* 0x0009e20000100800 */
[----:B------:R-:W-:-:S02]  /*90b50*/  IMAD.MOV.U32 R226, RZ, RZ, R9 ;  /* 0x000000ffffe27224 */ /* 0x000fc400078e0009 */
[----:B------:R-:W-:Y:S01]  /*90b60*/  IMAD.MOV.U32 R227, RZ, RZ, R10 ;  /* 0x000000ffffe37224 */ /* 0x000fe200078e000a */
[----:B------:R-:W-:Y:S01]  /*90b70*/  MOV R186, R11 ;  /* 0x0000000b00ba7202 */ /* 0x000fe20000000f00 */
[C---:B------:R-:W-:Y:S01]  /*90b80*/  HMMA.1688.F32.TF32 R60, R20.reuse, R148, R60 ;  /* 0x00000094143c723c */ /* 0x040fe2000008103c */
[----:B------:R-:W-:Y:S01]  /*90b90*/  MOV R54, R88 ;  /* 0x0000005800367202 */ /* 0x000fe20000000f00 */
[----:B------:R-:W-:Y:S01]  /*90ba0*/  IMAD.MOV.U32 R55, RZ, RZ, R49 ;  /* 0x000000ffff377224 */ /* 0x000fe200078e0031 */
[----:B------:R-:W-:Y:S04]  /*90bb0*/  LDSM.16.M88.4 R32, [R37+0x13080] ;  /* 0x013080002520783b */ /* 0x000fe80000000200 */
[----:B------:R-:W-:Y:S04]  /*90bc0*/  LDSM.16.M88.4 R120, [R37+0x15080] ;  /* 0x015080002578783b */ /* 0x000fe80000000200 */
[----:B------:R-:W-:Y:S04]  /*90bd0*/  LDSM.16.M88.4 R116, [R37+0x15880] ;  /* 0x015880002574783b */ /* 0x000fe80000000200 */
[----:B------:R-:W-:Y:S04]  /*90be0*/  LDSM.16.M88.4 R104, [R37+0x17080] ;  /* 0x017080002568783b */ /* 0x000fe80000000200 */
[----:B------:R-:W-:Y:S01]  /*90bf0*/  LDSM.16.M88.4 R100, [R37+0x17880] ;  /* 0x017880002564783b */ /* 0x000fe20000000200 */
[----:B----4-:R-:W-:Y:S03]  /*90c00*/  HMMA.1688.F32.TF32 R8, R20, R192, R244 ;  /* 0x000000c01408723c */ /* 0x010fe600000810f4 */
[----:B------:R1:W-:Y:S01]  /*90c10*/  STL [R1+0x64c4], R186 ;  /* 0x0064c4ba01007387 */ /* 0x0003e20000100800 */
[----:B------:R2:W-:Y:S02]  /*90c20*/  STL [R1+0x64c0], R227 ;  /* 0x0064c0e301007387 */ /* 0x0005e40000100800 */
[----:B------:R3:W-:Y:S01]  /*90c30*/  STL [R1+0x64bc], R226 ;  /* 0x0064bce201007387 */ /* 0x0007e20000100800 */
[----:B------:R-:W-:Y:S04]  /*90c40*/  LDSM.16.M88.4 R96, [R37+0x18080] ;  /* 0x018080002560783b */ /* 0x000fe80000000200 */
[----:B------:R-:W-:Y:S04]  /*90c50*/  LDSM.16.M88.4 R92, [R37+0x18880] ;  /* 0x01888000255c783b */ /* 0x000fe80000000200 */
[----:B------:R-:W-:Y:S09]  /*90c60*/  LDSM.16.M88.4 R88, [R37+0x19080] ;  /* 0x019080002558783b */ /* 0x000ff20000000200 */
[----:B------:R-:W-:-:S02]  /*90c70*/  IMAD.MOV.U32 R199, RZ, RZ, R8 ;  /* 0x000000ffffc77224 */ /* 0x000fc400078e0008 */
[----:B------:R-:W-:Y:S01]  /*90c80*/  IMAD.MOV.U32 R198, RZ, RZ, R9 ;  /* 0x000000ffffc67224 */ /* 0x000fe200078e0009 */
[----:B------:R-:W-:Y:S01]  /*90c90*/  MOV R194, R10 ;  /* 0x0000000a00c27202 */ /* 0x000fe20000000f00 */
[----:B------:R-:W-:Y:S02]  /*90ca0*/  IMAD.MOV.U32 R190, RZ, RZ, R11 ;  /* 0x000000ffffbe7224 */ /* 0x000fe400078e000b */
[----:B------:R-:W-:Y:S01]  /*90cb0*/  HMMA.1688.F32.TF32 R8, R20, R188, R136 ;  /* 0x000000bc1408723c */ /* 0x000fe20000081088 */
[----:B------:R-:W-:Y:S01]  /*90cc0*/  MOV R243, R50 ;  /* 0x0000003200f37202 */ /* 0x000fe20000000f00 */
[----:B------:R-:W-:Y:S01]  /*90cd0*/  IMAD.MOV.U32 R228, RZ, RZ, R48 ;  /* 0x000000ffffe47224 */ /* 0x000fe200078e0030 */
[----:B------:R-:W-:Y:S01]  /*90ce0*/  STL [R1+0x64d4], R190 ;  /* 0x0064d4be01007387 */ /* 0x000fe20000100800 */
[----:B------:R-:W-:Y:S02]  /*90cf0*/  STL [R1+0x64d0], R194 ;  /* 0x0064d0c201007387 */ /* 0x000fe40000100800 */
[----:B------:R-:W-:Y:S02]  /*90d00*/  STL [R1+0x64cc], R198 ;  /* 0x0064ccc601007387 */ /* 0x000fe40000100800 */
[----:B------:R-:W-:Y:S01]  /*90d10*/  STL [R1+0x64c8], R199 ;  /* 0x0064c8c701007387 */ /* 0x000fe20000100800 */
[----:B------:R-:W-:Y:S01]  /*90d20*/  LDSM.16.M88.4 R48, [R37+0x1e080] ;  /* 0x01e080002530783b */ /* 0x000fe20000000200 */
[----:B------:R-:W-:Y:S01]  /*90d30*/  IMAD.MOV.U32 R229, RZ, RZ, R45 ;  /* 0x000000ffffe57224 */ /* 0x000fe200078e002d */
[----:B------:R-:W-:Y:S01]  /*90d40*/  MOV R230, R44 ;  /* 0x0000002c00e67202 */ /* 0x000fe20000000f00 */
[----:B------:R-:W-:Y:S01]  /*90d50*/  IMAD.MOV.U32 R231, RZ, RZ, R41 ;  /* 0x000000ffffe77224 */ /* 0x000fe200078e0029 */
[----:B------:R-:W-:Y:S01]  /*90d60*/  LDSM.16.M88.4 R44, [R37+0x1e880] ;  /* 0x01e88000252c783b */ /* 0x000fe20000000200 */
[----:B------:R-:W-:-:S02]  /*90d70*/  IMAD.MOV.U32 R232, RZ, RZ, R40 ;  /* 0x000000ffffe87224 */ /* 0x000fc400078e0028 */
[----:B------:R-:W-:Y:S01]  /*90d80*/  LDSM.16.M88.4 R40, [R37+0x1f080] ;  /* 0x01f080002528783b */ /* 0x000fe20000000200 */
[----:B------:R-:W-:Y:S06]  /*90d90*/  LDSM.16.M88.4 R136, [R37+0x12080] ;  /* 0x012080002588783b */ /* 0x000fec0000000200 */
[----:B------:R4:W-:Y:S01]  /*90da0*/  STL [R1+0xdf0], R8 ;  /* 0x000df00801007387 */ /* 0x0009e20000100800 */
[----:B-1----:R-:W-:Y:S01]  /*90db0*/  IMAD.MOV.U32 R186, RZ, RZ, R9 ;  /* 0x000000ffffba7224 */ /* 0x002fe200078e0009 */
[----:B--2---:R-:W-:Y:S01]  /*90dc0*/  MOV R227, R10 ;  /* 0x0000000a00e37202 */ /* 0x004fe20000000f00 */
[----:B---3--:R-:W-:Y:S01]  /*90dd0*/  IMAD.MOV.U32 R226, RZ, RZ, R11 ;  /* 0x000000ffffe27224 */ /* 0x008fe200078e000b */
[----:B------:R-:W2:Y:S04]  /*90de0*/  LDL R30, [R1+0x1928] ;  /* 0x00192800011e7983 */ /* 0x000ea80000100800 */
[----:B------:R-:W3:Y:S01]  /*90df0*/  LDL R31, [R1+0x192c] ;  /* 0x00192c00011f7983 */ /* 0x000ee20000100800 */
[C---:B----4-:R-:W-:Y:S03]  /*90e00*/  HMMA.1688.F32.TF32 R8, R20.reuse, R184, R132 ;  /* 0x000000b81408723c */ /* 0x050fe60000081084 */
[----:B------:R-:W1:Y:S11]  /*90e10*/  LDSM.16.M88.4 R132, [R37+0x12880] ;  /* 0x012880002584783b */ /* 0x000e760000000200 */
        /* <DEDUP_REMOVED lines=9> */
[----:B------:R-:W-:Y:S01]  /*90eb0*/  MOV R210, R8 ;  /* 0x0000000800d27202 */ /* 0x000fe20000000f00 */
[----:B------:R-:W-:Y:S02]  /*90ec0*/  IMAD.MOV.U32 R222, RZ, RZ, R9 ;  /* 0x000000ffffde7224 */ /* 0x000fe400078e0009 */
[----:B------:R-:W-:Y:S01]  /*90ed0*/  IMAD.MOV.U32 R223, RZ, RZ, R10 ;  /* 0x000000ffffdf7224 */ /* 0x000fe200078e000a */
[----:B------:R-:W-:Y:S02]  /*90ee0*/  MOV R211, R11 ;  /* 0x0000000b00d37202 */ /* 0x000fe40000000f00 */
[C---:B------:R-:W-:Y:S01]  /*90ef0*/  HMMA.1688.F32.TF32 R8, R20.reuse, R176, R124 ;  /* 0x000000b01408723c */ /* 0x040fe2000008107c */
[----:B------:R-:W-:Y:S11]  /*90f00*/  LDSM.16.M88.4 R124, [R37+0x14880] ;  /* 0x01488000257c783b */ /* 0x000ff60000000200 */
[----:B------:R-:W-:Y:S11]  /*90f10*/  @!UPT UIADD3 URZ, URZ, URZ, URZ ;  /* 0x0000003f3f3ff290 */ /* 0x000ff6000fffe03f */
[----:B------:R-:W-:Y:S01]  /*90f20*/  @!UPT UIADD3 URZ, URZ, URZ, URZ ;  /* 0x0000003f3f3ff290 */ /* 0x000fe2000fffe03f */
[----:B------:R-:W-:Y:S02]  /*90f30*/  IMAD.MOV.U32 R202, RZ, RZ, R8 ;  /* 0x000000ffffca7224 */ /* 0x000fe400078e0008 */
[----:B------:R-:W-:Y:S01]  /*90f40*/  IMAD.MOV.U32 R203, RZ, RZ, R9 ;  /* 0x000000ffffcb7224 */ /* 0x000fe200078e0009 */
[----:B------:R-:W-:Y:S01]  /*90f50*/  MOV R206, R10 ;  /* 0x0000000a00ce7202 */ /* 0x000fe20000000f00 */
        /* <DEDUP_REMOVED lines=9> */
[C---:B------:R-:W-:Y:S01]  /*90ff0*/  HMMA.1688.F32.TF32 R8, R20.reuse, R168, R80 ;  /* 0x000000a81408723c */ /* 0x040fe20000081050 */
[----:B------:R-:W-:Y:S11]  /*91000*/  LDSM.16.M88.4 R80, [R37+0x1a080] ;  /* 0x01a080002550783b */ /* 0x000ff60000000200 */
[----:B------:R-:W-:Y:S11]  /*91010*/  @!UPT UIADD3 URZ, URZ, URZ, URZ ;  /* 0x0000003f3f3ff290 */ /* 0x000ff6000fffe03f */
[----:B------:R4:W-:Y:S01]  /*91020*/  STL [R1+0xe9c], R11 ;  /* 0x000e9c0b01007387 */ /* 0x0009e20000100800 */
[----:B------:R-:W-:Y:S01]  /*91030*/  MOV R195, R8 ;  /* 0x0000000800c37202 */ /* 0x000fe20000000f00 */
[----:B------:R-:W-:Y:S02]  /*91040*/  IMAD.MOV.U32 R191, RZ, RZ, R9 ;  /* 0x000000ffffbf7224 */ /* 0x000fe400078e0009 */
[----:B------:R-:W-:Y:S02]  /*91050*/  IMAD.MOV.U32 R187, RZ, RZ, R10 ;  /* 0x000000ffffbb7224 */ /* 0x000fe400078e000a */
[C---:B----4-:R-:W-:Y:S01]  /*91060*/  HMMA.1688.F32.TF32 R8, R20.reuse, R164, R76 ;  /* 0x000000a41408723c */ /* 0x050fe2000008104c */
        /* <DEDUP_REMOVED lines=18> */
[----:B------:R4:W-:Y:S01]  /*91190*/  STL [R1+0xef0], R8 ;  /* 0x000ef00801007387 */ /* 0x0009e20000100800 */
[----:B------:R-:W-:Y:S01]  /*911a0*/  IMAD.MOV.U32 R162, RZ, RZ, R9 ;  /* 0x000000ffffa27224 */ /* 0x000fe200078e0009 */
[----:B------:R-:W-:Y:S01]  /*911b0*/  MOV R166, R10 ;  /* 0x0000000a00a67202 */ /* 0x000fe20000000f00 */
[----:B------:R-:W-:Y:S02]  /*911c0*/  IMAD.MOV.U32 R167, RZ, RZ, R11 ;  /* 0x000000ffffa77224 */ /* 0x000fe400078e000b */
[C---:B----4-:R-:W-:Y:S01]  /*911d0*/  HMMA.1688.F32.TF32 R8, R20.reuse, R152, R64 ;  /* 0x000000981408723c */ /* 0x050fe20000081040 */
[----:B------:R-:W-:Y:S11]  /*911e0*/  LDSM.16.M88.4 R64, [R37+0x1c080] ;  /* 0x01c080002540783b */ /* 0x000ff60000000200 */
[----:B------:R-:W-:Y:S11]  /*911f0*/  @!UPT UIADD3 URZ, URZ, URZ, URZ ;  /* 0x0000003f3f3ff290 */ /* 0x000ff6000fffe03f */
[----:B------:R-:W-:Y:S01]  /*91200*/  STL [R1+0xf14], R9 ;  /* 0x000f140901007387 */ /* 0x000fe20000100800 */
[----:B------:R4:W-:Y:S02]  /*91210*/  STL.64 [R1+0xf18], R10 ;  /* 0x000f180a01007387 */ /* 0x0009e40000100a00 */
[----:B------:R-:W-:Y:S02]  /*91220*/  IMAD.MOV.U32 R163, RZ, RZ, R8 ;  /* 0x000000ffffa37224 */ /* 0x000fe400078e0008 */
[----:B----4-:R-:W-:Y:S01]  /*91230*/  HMMA.1688.F32.TF32 R8, R20, R144, R56 ;  /* 0x000000901408723c */ /* 0x010fe20000081038 */
[----:B------:R-:W-:Y:S01]  /*91240*/  STL.64 [R1+0xf40], R60 ;  /* 0x000f403c01007387 */ /* 0x000fe20000100a00 */
[----:B------:R-:W-:Y:S02]  /*91250*/  STL.64 [R1+0xf48], R62 ;  /* 0x000f483e01007387 */ /* 0x000fe40000100a00 */
[----:B------:R-:W-:Y:S01]  /*91260*/  LDSM.16.M88.4 R60, [R37+0x1c880] ;  /* 0x01c88000253c783b */ /* 0x000fe20000000200 */
[----:B------:R-:W-:Y:S01]  /*91270*/  LDSM.16.M88.4 R56, [R37+0x1d080] ;  /* 0x01d080002538783b */ /* 0x000fe20000000200 */
[----:B------:R-:W-:-:S03]  /*91280*/  MOV R233, R36 ;  /* 0x0000002400e97202 */ /* 0x000fc60000000f00 */
[----:B--2---:R-:W-:Y:S04]  /*91290*/  LDS R244, [R30+0x42000] ;  /* 0x042000001ef47984 */ /* 0x004fe80000000800 */
[----:B------:R-:W-:Y:S04]  /*912a0*/  LDS R246, [R30+0x42400] ;  /* 0x042400001ef67984 */ /* 0x000fe80000000800 */
[----:B---3--:R-:W-:Y:S06]  /*912b0*/  LDS R245, [R31+0x42000] ;  /* 0x042000001ff57984 */ /* 0x008fec0000000800 */
[----:B------:R-:W-:Y:S01]  /*912c0*/  STL [R1+0xf60], R8 ;  /* 0x000f600801007387 */ /* 0x000fe20000100800 */
[----:B------:R2:W-:Y:S03]  /*912d0*/  STL [R1+0xf6c], R11 ;  /* 0x000f6c0b01007387 */ /* 0x0005e60000100800 */
[----:B------:R-:W-:Y:S01]  /*912e0*/  LDS R247, [R31+0x42400] ;  /* 0x042400001ff77984 */ /* 0x000fe20000000800 */
[----:B------:R-:W-:Y:S01]  /*912f0*/  MOV R158, R9 ;  /* 0x00000009009e7202 */ /* 0x000fe20000000f00 */
[----:B------:R-:W-:-:S02]  /*91300*/  IMAD.MOV.U32 R159, RZ, RZ, R10 ;  /* 0x000000ffff9f7224 */ /* 0x000fc400078e000a */
[C---:B--2---:R-:W-:Y:S01]  /*91310*/  HMMA.1688.F32.TF32 R8, R20.reuse, R140, R52 ;  /* 0x0000008c1408723c */ /* 0x044fe20000081034 */
[----:B------:R-:W-:Y:S11]  /*91320*/  LDSM.16.M88.4 R52, [R37+0x1d880] ;  /* 0x01d880002534783b */ /* 0x000ff60000000200 */
[----:B------:R-:W-:Y:S11]  /*91330*/  @!UPT UIADD3 URZ, URZ, URZ, URZ ;  /* 0x0000003f3f3ff290 */ /* 0x000ff6000fffe03f */
[----:B------:R-:W-:Y:S01]  /*91340*/  STL.64 [R1+0x1120], R8 ;  /* 0x0011200801007387 */ /* 0x000fe20000100a00 */
[----:B------:R-:W-:Y:S01]  /*91350*/  IMAD.MOV.U32 R154, RZ, RZ, R10 ;  /* 0x000000ffff9a7224 */ /* 0x000fe200078e000a */
[----:B------:R-:W-:Y:S02]  /*91360*/  MOV R155, R11 ;  /* 0x0000000b009b7202 */ /* 0x000fe40000000f00 */
[----:B------:R-:W2:Y:S01]  /*91370*/  LDSM.16.M88.4 R8, [R37+0x13880] ;  /* 0x013880002508783b */ /* 0x000ea20000000200 */
[----:B-1----:R-:W-:Y:S02]  /*91380*/  STL [R1+0x63d4], R134 ;  /* 0x0063d48601007387 */ /* 0x002fe40000100800 */
[----:B------:R-:W-:Y:S02]  /*91390*/  STL [R1+0x63d0], R135 ;  /* 0x0063d08701007387 */ /* 0x000fe40000100800 */
[----:B------:R-:W-:Y:S01]  /*913a0*/  STL [R1+0x63bc], R34 ;  /* 0x0063bc2201007387 */ /* 0x000fe20000100800 */
[----:B------:R-:W-:Y:S04]  /*913b0*/  STL [R1+0x63b8], R35 ;  /* 0x0063b82301007387 */ /* 0x000fe80000100800 */
[----:B------:R-:W1:Y:S04]  /*913c0*/  LDSM.16.M88.4 R36, [R37+0x1f880] ;  /* 0x01f880002524783b */ /* 0x000e680000000200 */
[----:B--2---:R-:W-:Y:S01]  /*913d0*/  STL [R1+0x63b4], R10 ;  /* 0x0063b40a01007387 */ /* 0x004fe20000100800 */
        /* <DEDUP_REMOVED lines=48> */
[----:B------:R-:W2:Y:S02]  /*916e0*/  LDL.LU R237, [R1+0x7b4] ;  /* 0x0007b40001ed7983 */ /* 0x000ea40000300800 */
[----:B------:R-:W2:Y:S02]  /*916f0*/  LDL.LU R238, [R1+0x7b8] ;  /* 0x0007b80001ee7983 */ /* 0x000ea40000300800 */
[----:B------:R-:W2:Y:S01]  /*91700*/  LDL.LU R239, [R1+0x7bc] ;  /* 0x0007bc0001ef7983 */ /* 0x000ea20000300800 */
[C---:B------:R-:W-:Y:S08]  /*91710*/  HMMA.1688.F32.TF32 R232, R20.reuse, R136, R232 ;  /* 0x0000008814e8723c */ /* 0x040ff000000810e8 */
[----:B------:R-:W-:Y:S01]  /*91720*/  HMMA.1688.F32.TF32 R228, R20, R132, R228 ;  /* 0x0000008414e4723c */ /* 0x000fe200000810e4 */
[----:B-1----:R-:W-:Y:S01]  /*91730*/  STL [R1+0x6294], R38 ;  /* 0x0062942601007387 */ /* 0x002fe20000100800 */
[----:B------:R-:W-:Y:S11]  /*91740*/  STL [R1+0x6290], R39 ;  /* 0x0062902701007387 */ /* 0x000ff60000100800 */
[----:B------:R-:W-:Y:S02]  /*91750*/  @!UPT UIADD3 URZ, URZ, URZ, URZ ;  /* 0x0000003f3f3ff290 */ /* 0x000fe4000fffe03f */
[----:B------:R1:W-:Y:S01]  /*91760*/  STL.64 [R1+0x1110], R232 ;  /* 0x001110e801007387 */ /* 0x0003e20000100a00 */
[----:B------:R-:W-:Y:S01]  /*91770*/  MOV R142, R234 ;  /* 0x000000ea008e7202 */ /* 0x000fe20000000f00 */
[----:B------:R-:W-:-:S07]  /*91780*/  IMAD.MOV.U32 R150, RZ, RZ, R235 ;  /* 0x000000ffff967224 */ /* 0x000fce00078e00eb */
[----:B------:R-:W-:Y:S01]  /*91790*/  IMAD.MOV.U32 R151, RZ, RZ, R228 ;  /* 0x000000ffff977224 */ /* 0x000fe200078e00e4 */
[----:B-1----:R-:W3:Y:S01]  /*917a0*/  LDL.LU R232, [R1+0x780] ;  /* 0x0007800001e87983 */ /* 0x002ee20000300800 */
[----:B------:R-:W3:Y:S02]  /*917b0*/  LDL.LU R233, [R1+0x784] ;  /* 0x0007840001e97983 */ /* 0x000ee40000300800 */
[----:B------:R-:W3:Y:S02]  /*917c0*/  LDL.LU R234, [R1+0x788] ;  /* 0x0007880001ea7983 */ /* 0x000ee40000300800 */
[----:B------:R-:W3:Y:S01]  /*917d0*/  LDL.LU R235, [R1+0x78c] ;  /* 0x00078c0001eb7983 */ /* 0x000ee20000300800 */
[----:B------:R-:W-:Y:S01]  /*917e0*/  STL.64 [R1+0x6868], R138 ;  /* 0x0068688a01007387 */ /* 0x000fe20000100a00 */
[----:B------:R1:W-:Y:S01]  /*917f0*/  STL.64 [R1+0x6860], R136 ;  /* 0x0068608801007387 */ /* 0x0003e20000100a00 */
[----:B------:R-:W-:Y:S01]  /*91800*/  MOV R146, R229 ;  /* 0x000000e500927202 */ /* 0x000fe20000000f00 */
[----:B------:R-:W-:-:S02]  /*91810*/  IMAD.MOV.U32 R147, RZ, RZ, R230 ;  /* 0x000000ffff937224 */ /* 0x000fc400078e00e6 */
[----:B------:R-:W-:Y:S01]  /*91820*/  IMAD.MOV.U32 R143, RZ, RZ, R231 ;  /* 0x000000ffff8f7224 */ /* 0x000fe200078e00e7 */
[----:B-1----:R-:W4:Y:S01]  /*91830*/  LDL.LU R136, [R1+0x790] ;  /* 0x0007900001887983 */ /* 0x002f220000300800 */
[----:B------:R-:W4:Y:S02]  /*91840*/  LDL.LU R137, [R1+0x794] ;  /* 0x0007940001897983 */ /* 0x000f240000300800 */
[----:B------:R-:W4:Y:S02]  /*91850*/  LDL.LU R138, [R1+0x798] ;  /* 0x00079800018a7983 */ /* 0x000f240000300800 */
[----:B------:R-:W4:Y:S01]  /*91860*/  LDL.LU R139, [R1+0x79c] ;  /* 0x00079c00018b7983 */ /* 0x000f220000300800 */
[----:B------:R-:W3:Y:S01]  /*91870*/  LDL.LU R228, [R1+0x770] ;  /* 0x0007700001e47983 */ /* 0x000ee20000300800 */
[----:B------:R-:W3:Y:S02]  /*91880*/  LDL.LU R229, [R1+0x774] ;  /* 0x0007740001e57983 */ /* 0x000ee40000300800 */
[----:B------:R-:W3:Y:S02]  /*91890*/  LDL.LU R230, [R1+0x778] ;  /* 0x0007780001e67983 */ /* 0x000ee40000300800 */
[----:B------:R-:W3:Y:S01]  /*918a0*/  LDL.LU R231, [R1+0x77c] ;  /* 0x00077c0001e77983 */ /* 0x000ee20000300800 */
[----:B------:R-:W-:Y:S01]  /*918b0*/  STL.64 [R1+0x6888], R146 ;  /* 0x0068889201007387 */ /* 0x000fe20000100a00 */
[----:B------:R1:W-:Y:S03]  /*918c0*/  STL.64 [R1+0x6880], R144 ;  /* 0x0068809001007387 */ /* 0x0003e60000100a00 */
[----:B-1----:R-:W3:Y:S01]  /*918d0*/  LDL.LU R144, [R1+0x7a0] ;  /* 0x0007a00001907983 */ /* 0x002ee20000300800 */
[----:B------:R-:W3:Y:S02]  /*918e0*/  LDL.LU R145, [R1+0x7a4] ;  /* 0x0007a40001917983 */ /* 0x000ee40000300800 */
[----:B------:R-:W3:Y:S02]  /*918f0*/  LDL.LU R146, [R1+0x7a8] ;  /* 0x0007a80001927983 */ /* 0x000ee40000300800 */
[----:B------:R-:W3:Y:S01]  /*91900*/  LDL.LU R147, [R1+0x7ac] ;  /* 0x0007ac0001937983 */ /* 0x000ee20000300800 */
[----:B------:R-:W-:Y:S01]  /*91910*/  STL.64 [R1+0x6878], R142 ;  /* 0x0068788e01007387 */ /* 0x000fe20000100a00 */
[----:B------:R-:W-:Y:S01]  /*91920*/  STL.64 [R1+0x6870], R140 ;  /* 0x0068708c01007387 */ /* 0x000fe20000100a00 */
[C---:B--2---:R-:W-:Y:S11]  /*91930*/  HMMA.1688.F32.TF32 R236, R20.reuse, R32, R236 ;  /* 0x0000002014ec723c */ /* 0x044ff600000810ec */
[----:B------:R-:W-:Y:S11]  /*91940*/  @!UPT UIADD3 URZ, URZ, URZ, URZ ;  /* 0x0000003f3f3ff290 */ /* 0x000ff6000fffe03f */
[----:B------:R-:W-:Y:S01]  /*91950*/  @!UPT UIADD3 URZ, URZ, URZ, URZ ;  /* 0x0000003f3f3ff290 */ /* 0x000fe2000fffe03f */
[----:B------:R1:W-:Y:S01]  /*91960*/  STL.64 [R1+0x10f0], R236 ;  /* 0x0010f0ec01007387 */ /* 0x0003e20000100a00 */
[----:B------:R-:W-:Y:S01]  /*91970*/  MOV R134, R238 ;  /* 0x000000ee00867202 */ /* 0x000fe20000000f00 */
[----:B------:R-:W-:Y:S02]  /*91980*/  IMAD.MOV.U32 R135, RZ, RZ, R239 ;  /* 0x000000ffff877224 */ /* 0x000fe400078e00ef */
[----:B-1----:R-:W2:Y:S01]  /*91990*/  LDL.LU R236, [R1+0x750] ;  /* 0x0007500001ec7983 */ /* 0x002ea20000300800 */
        /* <DEDUP_REMOVED lines=8> */
[----:B------:R3:W-:Y:S01]  /*91a20*/  STL.64 [R1+0x6850], R132 ;  /* 0x0068508401007387 */ /* 0x0007e20000100a00 */
[C---:B----4-:R-:W-:Y:S08]  /*91a30*/  HMMA.1688.F32.TF32 R136, R20.reuse, R128, R136 ;  /* 0x000000801488723c */ /* 0x050ff00000081088 */
[C---:B---3--:R-:W-:Y:S08]  /*91a40*/  HMMA.1688.F32.TF32 R132, R20.reuse, R124, R232 ;  /* 0x0000007c1484723c */ /* 0x048ff000000810e8 */
[----:B------:R-:W-:Y:S11]  /*91a50*/  HMMA.1688.F32.TF32 R144, R20, R8, R144 ;  /* 0x000000081490723c */ /* 0x000ff60000081090 */
[----:B------:R-:W-:Y:S11]  /*91a60*/  @!UPT UIADD3 URZ, URZ, URZ, URZ ;  /* 0x0000003f3f3ff290 */ /* 0x000ff6000fffe03f */
[----:B------:R-:W-:Y:S01]  /*91a70*/  @!UPT UIADD3 URZ, URZ, URZ, URZ ;  /* 0x0000003f3f3ff290 */ /* 0x000fe2000fffe03f */
[----:B------:R1:W-:Y:S01]  /*91a80*/  STL.64 [R1+0x10e0], R144 ;  /* 0x0010e09001007387 */ /* 0x0003e20000100a00 */
[----:B------:R3:W-:Y:S02]  /*91a90*/  STL.64 [R1+0x10e8], R146 ;  /* 0x0010e89201007387 */ /* 0x0007e40000100a00 */
[----:B------:R4:W-:Y:S02]  /*91aa0*/  STL.64 [R1+0x10d0], R136 ;  /* 0x0010d08801007387 */ /* 0x0009e40000100a00 */
[----:B------:R4:W-:Y:S01]  /*91ab0*/  STL.64 [R1+0x10d8], R138 ;  /* 0x0010d88a01007387 */ /* 0x0009e20000100a00 */
[----:B------:R-:W-:Y:S01]  /*91ac0*/  STL [R1+0x10c0], R132 ;  /* 0x0010c08401007387 */ /* 0x000fe20000100800 */
[----:B------:R4:W-:Y:S03]  /*91ad0*/  STL [R1+0x10cc], R135 ;  /* 0x0010cc8701007387 */ /* 0x0009e60000100800 */
[----:B-1----:R-:W2:Y:S01]  /*91ae0*/  LDL.LU R144, [R1+0x740] ;  /* 0x0007400001907983 */ /* 0x002ea20000300800 */
[----:B------:R-:W2:Y:S02]  /*91af0*/  LDL.LU R145, [R1+0x744] ;  /* 0x0007440001917983 */ /* 0x000ea40000300800 */
[----:B---3--:R-:W3:Y:S02]  /*91b00*/  LDL.LU R146, [R1+0x748] ;  /* 0x0007480001927983 */ /* 0x008ee40000300800 */
[----:B------:R-:W3:Y:S01]  /*91b10*/  LDL.LU R147, [R1+0x74c] ;  /* 0x00074c0001937983 */ /* 0x000ee20000300800 */
[----:B------:R-:W3:Y:S01]  /*91b20*/  LDL.LU R232, [R1+0x720] ;  /* 0x0007200001e87983 */ /* 0x000ee20000300800 */
[----:B------:R-:W3:Y:S02]  /*91b30*/  LDL.LU R233, [R1+0x724] ;  /* 0x0007240001e97983 */ /* 0x000ee40000300800 */
[----:B------:R-:W3:Y:S02]  /*91b40*/  LDL.LU R234, [R1+0x728] ;  /* 0x0007280001ea7983 */ /* 0x000ee40000300800 */
[----:B------:R-:W3:Y:S01]  /*91b50*/  LDL.LU R235, [R1+0x72c] ;  /* 0x00072c0001eb7983 */ /* 0x000ee20000300800 */
[----:B----4-:R-:W4:Y:S01]  /*91b60*/  LDL.LU R136, [R1+0x730] ;  /* 0x0007300001887983 */ /* 0x010f220000300800 */
[----:B------:R-:W4:Y:S02]  /*91b70*/  LDL.LU R137, [R1+0x734] ;  /* 0x0007340001897983 */ /* 0x000f240000300800 */
[----:B------:R-:W4:Y:S02]  /*91b80*/  LDL.LU R138, [R1+0x738] ;  /* 0x00073800018a7983 */ /* 0x000f240000300800 */
[----:B------:R-:W4:Y:S02]  /*91b90*/  LDL.LU R139, [R1+0x73c] ;  /* 0x00073c00018b7983 */ /* 0x000f240000300800 */
[----:B------:R-:W-:Y:S01]  /*91ba0*/  IMAD.MOV.U32 R34, RZ, RZ, R133 ;  /* 0x000000ffff227224 */ /* 0x000fe200078e0085 */
[----:B------:R-:W-:-:S02]  /*91bb0*/  MOV R35, R134 ;  /* 0x0000008600237202 */ /* 0x000fc40000000f00 */
[----:B------:R-:W-:Y:S02]  /*91bc0*/  HMMA.1688.F32.TF32 R132, R20, R120, R228 ;  /* 0x000000781484723c */ /* 0x000fe400000810e4 */
[----:B------:R-:W-:Y:S01]  /*91bd0*/  STL [R1+0x63c4], R34 ;  /* 0x0063c42201007387 */ /* 0x000fe20000100800 */
[----:B------:R-:W-:Y:S11]  /*91be0*/  STL [R1+0x63c0], R35 ;  /* 0x0063c02301007387 */ /* 0x000ff60000100800 */
[----:B------:R-:W-:Y:S09]  /*91bf0*/  @!UPT UIADD3 URZ, URZ, URZ, URZ ;  /* 0x0000003f3f3ff290 */ /* 0x000ff2000fffe03f */
[----:B------:R2:W-:Y:S01]  /*91c00*/  STL.64 [R1+0x10b0], R132 ;  /* 0x0010b08401007387 */ /* 0x0005e20000100a00 */
[----:B------:R-:W4:Y:S02]  /*91c10*/  LDL.LU R228, [R1+0x710] ;  /* 0x0007100001e47983 */ /* 0x000f240000300800 */
[----:B------:R-:W4:Y:S02]  /*91c20*/  LDL.LU R229, [R1+0x714] ;  /* 0x0007140001e57983 */ /* 0x000f240000300800 */
[----:B------:R-:W4:Y:S01]  /*91c30*/  LDL.LU R230, [R1+0x718] ;  /* 0x0007180001e67983 */ /* 0x000f220000300800 */
[----:B------:R-:W4:Y:S01]  /*91c40*/  LDL.LU R231, [R1+0x71c] ;  /* 0x00071c0001e77983 */ /* 0x000f220000300800 */
[----:B------:R-:W-:Y:S02]  /*91c50*/  IMAD.MOV.U32 R10, RZ, RZ, R134 ;  /* 0x000000ffff0a7224 */ /* 0x000fe400078e0086 */
[----:B------:R-:W-:-:S05]  /*91c60*/  IMAD.MOV.U32 R11, RZ, RZ, R135 ;  /* 0x000000ffff0b7224 */ /* 0x000fca00078e0087 */
[----:B------:R-:W-:Y:S01]  /*91c70*/  STL [R1+0x63cc], R11 ;  /* 0x0063cc0b01007387 */ /* 0x000fe20000100800 */
[----:B------:R-:W-:Y:S01]  /*91c80*/  STL [R1+0x63c8], R10 ;  /* 0x0063c80a01007387 */ /* 0x000fe20000100800 */
[C---:B--2---:R-:W-:Y:S11]  /*91c90*/  HMMA.1688.F32.TF32 R132, R20.reuse, R116, R140 ;  /* 0x000000741484723c */ /* 0x044ff6000008108c */
[----:B------:R-:W-:Y:S11]  /*91ca0*/  @!UPT UIADD3 URZ, URZ, URZ, URZ ;  /* 0x0000003f3f3ff290 */ /* 0x000ff6000fffe03f */
[----:B------:R-:W-:Y:S01]  /*91cb0*/  @!UPT UIADD3 URZ, URZ, URZ, URZ ;  /* 0x0000003f3f3ff290 */ /* 0x000fe2000fffe03f */
[----:B------:R-:W-:Y:S01]  /*91cc0*/  STL [R1+0x10a4], R133 ;  /* 0x0010a48501007387 */ /* 0x000fe20000100800 */
[----:B------:R1:W-:Y:S01]  /*91cd0*/  STL.64 [R1+0x10a8], R134 ;  /* 0x0010a88601007387 */ /* 0x0003e20000100a00 */
[----:B------:R-:W-:Y:S02]  /*91ce0*/  MOV R35, R132 ;  /* 0x0000008400237202 */ /* 0x000fe40000000f00 */
[----:B-1----:R-:W-:Y:S11]  /*91cf0*/  HMMA.1688.F32.TF32 R132, R20, R112, R236 ;  /* 0x000000701484723c */ /* 0x002ff600000810ec */
[----:B------:R-:W-:Y:S11]  /*91d00*/  @!UPT UIADD3 URZ, URZ, URZ, URZ ;  /* 0x0000003f3f3ff290 */ /* 0x000ff6000fffe03f */
[----:B------:R-:W-:Y:S01]  /*91d10*/  @!UPT UIADD3 URZ, URZ, URZ, URZ ;  /* 0x0000003f3f3ff290 */ /* 0x000fe2000fffe03f */
[----:B------:R3:W-:Y:S01]  /*91d20*/  STL [R1+0x1090], R132 ;  /* 0x0010908401007387 */ /* 0x0007e20000100800 */
[----:B------:R-:W2:Y:S02]  /*91d30*/  LDL.LU R236, [R1+0x700] ;  /* 0x0007000001ec7983 */ /* 0x000ea40000300800 */
[----:B------:R-:W2:Y:S02]  /*91d40*/  LDL.LU R237, [R1+0x704] ;  /* 0x0007040001ed7983 */ /* 0x000ea40000300800 */
[----:B------:R-:W2:Y:S01]  /*91d50*/  LDL.LU R238, [R1+0x708] ;  /* 0x0007080001ee7983 */ /* 0x000ea20000300800 */
[----:B------:R-:W2:Y:S01]  /*91d60*/  LDL.LU R239, [R1+0x70c] ;  /* 0x00070c0001ef7983 */ /* 0x000ea20000300800 */
[----:B------:R-:W-:Y:S02]  /*91d70*/  IMAD.MOV.U32 R11, RZ, RZ, R133 ;  /* 0x000000ffff0b7224 */ /* 0x000fe400078e0085 */
[----:B------:R-:W-:Y:S01]  /*91d80*/  IMAD.MOV.U32 R10, RZ, RZ, R134 ;  /* 0x000000ffff0a7224 */ /* 0x000fe200078e0086 */
[----:B------:R-:W-:-:S02]  /*91d90*/  MOV R34, R135 ;  /* 0x0000008700227202 */ /* 0x000fc40000000f00 */
[C---:B---3--:R-:W-:Y:S03]  /*91da0*/  HMMA.1688.F32.TF32 R132, R20.reuse, R108, R144 ;  /* 0x0000006c1484723c */ /* 0x048fe60000081090 */
[----:B------:R-:W-:Y:S01]  /*91db0*/  STL.64 [R1+0x6848], R34 ;  /* 0x0068482201007387 */ /* 0x000fe20000100a00 */
[----:B------:R4:W-:Y:S02]  /*91dc0*/  STL.64 [R1+0x6840], R32 ;  /* 0x0068402001007387 */ /* 0x0009e40000100a00 */
[----:B------:R-:W-:Y:S02]  /*91dd0*/  STL.64 [R1+0x6838], R10 ;  /* 0x0068380a01007387 */ /* 0x000fe40000100a00 */
[----:B------:R1:W-:Y:S01]  /*91de0*/  STL.64 [R1+0x6830], R8 ;  /* 0x0068300801007387 */ /* 0x0003e20000100a00 */
[C---:B----4-:R-:W-:Y:S08]  /*91df0*/  HMMA.1688.F32.TF32 R32, R20.reuse, R104, R136 ;  /* 0x000000681420723c */ /* 0x050ff00000081088 */
[----:B-1----:R-:W-:Y:S07]  /*91e00*/  HMMA.1688.F32.TF32 R8, R20, R100, R232 ;  /* 0x000000641408723c */ /* 0x002fee00000810e8 */
[----:B------:R-:W-:-:S02]  /*91e10*/  IMAD.MOV.U32 R130, RZ, RZ, R134 ;  /* 0x000000ffff827224 */ /* 0x000fc400078e0086 */
[----:B------:R-:W-:Y:S01]  /*91e20*/  IMAD.MOV.U32 R131, RZ, RZ, R135 ;  /* 0x000000ffff837224 */ /* 0x000fe200078e0087 */
[----:B------:R-:W-:Y:S04]  /*91e30*/  STL.64 [R1+0x1080], R132 ;  /* 0x0010808401007387 */ /* 0x000fe80000100a00 */
[----:B------:R-:W-:Y:S01]  /*91e40*/  STL.64 [R1+0x6828], R130 ;  /* 0x0068288201007387 */ /* 0x000fe20000100a00 */
[----:B------:R-:W-:Y:S03]  /*91e50*/  STL.64 [R1+0x6820], R128 ;  /* 0x0068208001007387 */ /* 0x000fe60000100a00 */
[----:B------:R-:W-:Y:S01]  /*91e60*/  STL.64 [R1+0x1070], R32 ;  /* 0x0010702001007387 */ /* 0x000fe20000100a00 */
[----:B------:R-:W-:Y:S04]  /*91e70*/  STL.64 [R1+0x1078], R34 ;  /* 0x0010782201007387 */ /* 0x000fe80000100a00 */
[----:B------:R-:W-:Y:S02]  /*91e80*/  STL [R1+0x1060], R8 ;  /* 0x0010600801007387 */ /* 0x000fe40000100800 */
[----:B------:R1:W-:Y:S01]  /*91e90*/  STL [R1+0x106c], R11 ;  /* 0x00106c0b01007387 */ /* 0x0003e20000100800 */
[----:B------:R-:W3:Y:S01]  /*91ea0*/  LDL.LU R232, [R1+0x6f0] ;  /* 0x0006f00001e87983 */ /* 0x000ee20000300800 */
[----:B------:R-:W3:Y:S02]  /*91eb0*/  LDL.LU R233, [R1+0x6f4] ;  /* 0x0006f40001e97983 */ /* 0x000ee40000300800 */
[----:B------:R-:W3:Y:S02]  /*91ec0*/  LDL.LU R234, [R1+0x6f8] ;  /* 0x0006f80001ea7983 */ /* 0x000ee40000300800 */
[----:B------:R-:W3:Y:S01]  /*91ed0*/  LDL.LU R235, [R1+0x6fc] ;  /* 0x0006fc0001eb7983 */ /* 0x000ee20000300800 */
[----:B------:R-:W-:Y:S01]  /*91ee0*/  MOV R126, R9 ;  /* 0x00000009007e7202 */ /* 0x000fe20000000f00 */
[----:B------:R-:W-:-:S02]  /*91ef0*/  IMAD.MOV.U32 R127, RZ, RZ, R10 ;  /* 0x000000ffff7f7224 */ /* 0x000fc400078e000a */
[----:B-1----:R-:W-:Y:S03]  /*91f00*/  HMMA.1688.F32.TF32 R8, R20, R96, R228 ;  /* 0x000000601408723c */ /* 0x002fe600000810e4 */
[----:B------:R-:W-:Y:S01]  /*91f10*/  STL.64 [R1+0x6818], R126 ;  /* 0x0068187e01007387 */ /* 0x000fe20000100a00 */
[----:B------:R-:W-:Y:S02]  /*91f20*/  STL.64 [R1+0x6810], R124 ;  /* 0x0068107c01007387 */ /* 0x000fe40000100a00 */
[----:B------:R-:W4:Y:S02]  /*91f30*/  LDL.LU R140, [R1+0x6e0] ;  /* 0x0006e000018c7983 */ /* 0x000f240000300800 */
[----:B------:R-:W4:Y:S01]  /*91f40*/  LDL.LU R141, [R1+0x6e4] ;  /* 0x0006e400018d7983 */ /* 0x000f220000300800 */
[----:B------:R-:W4:Y:S01]  /*91f50*/  LDL.LU R142, [R1+0x6e8] ;  /* 0x0006e800018e7983 */ /* 0x000f220000300800 */
[----:B------:R-:W4:Y:S11]  /*91f60*/  LDL.LU R143, [R1+0x6ec] ;  /* 0x0006ec00018f7983 */ /* 0x000f360000300800 */
[----:B------:R-:W-:Y:S03]  /*91f70*/  @!UPT UIADD3 URZ, URZ, URZ, URZ ;  /* 0x0000003f3f3ff290 */ /* 0x000fe6000fffe03f */
[----:B------:R-:W-:Y:S02]  /*91f80*/  IMAD.MOV.U32 R114, RZ, RZ, R10 ;  /* 0x000000ffff727224 */ /* 0x000fe400078e000a */
[----:B------:R-:W-:-:S05]  /*91f90*/  IMAD.MOV.U32 R115, RZ, RZ, R11 ;  /* 0x000000ffff737224 */ /* 0x000fca00078e000b */
[----:B------:R-:W-:Y:S01]  /*91fa0*/  STL.64 [R1+0x67e8], R114 ;  /* 0x0067e87201007387 */ /* 0x000fe20000100a00 */
[----:B------:R-:W-:Y:S02]  /*91fb0*/  STL.64 [R1+0x67e0], R112 ;  /* 0x0067e07001007387 */ /* 0x000fe40000100a00 */
        /* <DEDUP_REMOVED lines=12> */
[----:B------:R-:W-:Y:S01]  /*92080*/  IMAD.MOV.U32 R119, RZ, RZ, R8 ;  /* 0x000000ffff777224 */ /* 0x000fe200078e0008 */
[----:B------:R-:W-:-:S02]  /*92090*/  MOV R111, R9 ;  /* 0x00000009006f7202 */ /* 0x000fc40000000f00 */
[C---:B--2---:R-:W-:Y:S01]  /*920a0*/  HMMA.1688.F32.TF32 R8, R20.reuse, R92, R236 ;  /* 0x0000005c1408723c */ /* 0x044fe200000810ec */
[----:B------:R-:W2:Y:S01]  /*920b0*/  LDL.LU R236, [R1+0x6a0] ;  /* 0x0006a00001ec7983 */ /* 0x000ea20000300800 */
[----:B------:R-:W2:Y:S02]  /*920c0*/  LDL.LU R237, [R1+0x6a4] ;  /* 0x0006a40001ed7983 */ /* 0x000ea40000300800 */
[----:B------:R-:W2:Y:S02]  /*920d0*/  LDL.LU R238, [R1+0x6a8] ;  /* 0x0006a80001ee7983 */ /* 0x000ea40000300800 */
[----:B------:R-:W2:Y:S11]  /*920e0*/  LDL.LU R239, [R1+0x6ac] ;  /* 0x0006ac0001ef7983 */ /* 0x000eb60000300800 */
[----:B------:R-:W-:Y:S07]  /*920f0*/  @!UPT UIADD3 URZ, URZ, URZ, URZ ;  /* 0x0000003f3f3ff290 */ /* 0x000fee000fffe03f */
[----:B------:R-:W-:Y:S01]  /*92100*/  MOV R94, R8 ;  /* 0x00000008005e7202 */ /* 0x000fe20000000f00 */
[----:B------:R-:W-:Y:S02]  /*92110*/  IMAD.MOV.U32 R95, RZ, RZ, R9 ;  /* 0x000000ffff5f7224 */ /* 0x000fe400078e0009 */
[----:B------:R-:W-:Y:S01]  /*92120*/  IMAD.MOV.U32 R90, RZ, RZ, R10 ;  /* 0x000000ffff5a7224 */ /* 0x000fe200078e000a */
[----:B------:R-:W-:Y:S02]  /*92130*/  MOV R91, R11 ;  /* 0x0000000b005b7202 */ /* 0x000fe40000000f00 */
[----:B------:R-:W-:Y:S01]  /*92140*/  STL.64 [R1+0x67f8], R94 ;  /* 0x0067f85e01007387 */ /* 0x000fe20000100a00 */
[----:B------:R-:W-:Y:S01]  /*92150*/  STL.64 [R1+0x67f0], R92 ;  /* 0x0067f05c01007387 */ /* 0x000fe20000100a00 */
[C---:B---3--:R-:W-:Y:S02]  /*92160*/  HMMA.1688.F32.TF32 R8, R20.reuse, R88, R232 ;  /* 0x000000581408723c */ /* 0x048fe400000810e8 */
[----:B------:R-:W3:Y:S01]  /*92170*/  LDL.LU R232, [R1+0x690] ;  /* 0x0006900001e87983 */ /* 0x000ee20000300800 */
[----:B------:R-:W3:Y:S02]  /*92180*/  LDL.LU R233, [R1+0x694] ;  /* 0x0006940001e97983 */ /* 0x000ee40000300800 */
[----:B------:R-:W3:Y:S02]  /*92190*/  LDL.LU R234, [R1+0x698] ;  /* 0x0006980001ea7983 */ /* 0x000ee40000300800 */
[----:B------:R-:W3:Y:S11]  /*921a0*/  LDL.LU R235, [R1+0x69c] ;  /* 0x00069c0001eb7983 */ /* 0x000ef60000300800 */
[----:B------:R-:W-:Y:S06]  /*921b0*/  @!UPT UIADD3 URZ, URZ, URZ, URZ ;  /* 0x0000003f3f3ff290 */ /* 0x000fec000fffe03f */
[----:B------:R-:W-:Y:S02]  /*921c0*/  IMAD.MOV.U32 R86, RZ, RZ, R8 ;  /* 0x000000ffff567224 */ /* 0x000fe400078e0008 */
[----:B------:R-:W-:Y:S01]  /*921d0*/  IMAD.MOV.U32 R87, RZ, RZ, R9 ;  /* 0x000000ffff577224 */ /* 0x000fe200078e0009 */
[----:B------:R-:W-:Y:S01]  /*921e0*/  MOV R98, R10 ;  /* 0x0000000a00627202 */ /* 0x000fe20000000f00 */
[----:B------:R-:W-:Y:S02]  /*921f0*/  IMAD.MOV.U32 R99, RZ, RZ, R11 ;  /* 0x000000ffff637224 */ /* 0x000fe400078e000b */
[C---:B----4-:R-:W-:Y:S11]  /*92200*/  HMMA.1688.F32.TF32 R8, R20.reuse, R84, R140 ;  /* 0x000000541408723c */ /* 0x050ff6000008108c */
[----:B------:R-:W-:Y:S11]  /*92210*/  @!UPT UIADD3 URZ, URZ, URZ, URZ ;  /* 0x0000003f3f3ff290 */ /* 0x000ff6000fffe03f */
[----:B------:R-:W-:Y:S02]  /*92220*/  @!UPT UIADD3 URZ, URZ, URZ, URZ ;  /* 0x0000003f3f3ff290 */ /* 0x000fe4000fffe03f */
[----:B------:R-:W-:Y:S01]  /*92230*/  IMAD.MOV.U32 R82, RZ, RZ, R8 ;  /* 0x000000ffff527224 */ /* 0x000fe200078e0008 */
[----:B------:R-:W-:Y:S01]  /*92240*/  MOV R83, R9 ;  /* 0x0000000900537202 */ /* 0x000fe20000000f00 */
[----:B------:R-:W-:Y:S02]  /*92250*/  IMAD.MOV.U32 R102, RZ, RZ, R10 ;  /* 0x000000ffff667224 */ /* 0x000fe400078e000a */
[----:B------:R-:W-:Y:S02]  /*92260*/  IMAD.MOV.U32 R103, RZ, RZ, R11 ;  /* 0x000000ffff677224 */ /* 0x000fe400078e000b */
[C---:B------:R-:W-:Y:S11]  /*92270*/  HMMA.1688.F32.TF32 R8, R20.reuse, R80, R144 ;  /* 0x000000501408723c */ /* 0x040ff60000081090 */
[----:B------:R-:W-:Y:S11]  /*92280*/  @!UPT UIADD3 URZ, URZ, URZ, URZ ;  /* 0x0000003f3f3ff290 */ /* 0x000ff6000fffe03f */
[----:B------:R-:W-:Y:S02]  /*92290*/  @!UPT UIADD3 URZ, URZ, URZ, URZ ;  /* 0x0000003f3f3ff290 */ /* 0x000fe4000fffe03f */
[----:B------:R-:W-:Y:S01]  /*922a0*/  MOV R78, R8 ;  /* 0x00000008004e7202 */ /* 0x000fe20000000f00 */
[----:B------:R-:W-:Y:S02]  /*922b0*/  IMAD.MOV.U32 R79, RZ, RZ, R9 ;  /* 0x000000ffff4f7224 */ /* 0x000fe400078e0009 */
[----:B------:R-:W-:Y:S01]  /*922c0*/  IMAD.MOV.U32 R106, RZ, RZ, R10 ;  /* 0x000000ffff6a7224 */ /* 0x000fe200078e000a */
[----:B------:R-:W-:Y:S02]  /*922d0*/  MOV R107, R11 ;  /* 0x0000000b006b7202 */ /* 0x000fe40000000f00 */
[C---:B------:R-:W-:Y:S01]  /*922e0*/  HMMA.1688.F32.TF32 R8, R20.reuse, R76, R136 ;  /* 0x0000004c1408723c */ /* 0x040fe20000081088 */
[----:B------:R-:W-:Y:S01]  /*922f0*/  STL.64 [R1+0x6808], R90 ;  /* 0x0068085a01007387 */ /* 0x000fe20000100a00 */
[----:B------:R-:W-:Y:S02]  /*92300*/  STL.64 [R1+0x6800], R88 ;  /* 0x0068005801007387 */ /* 0x000fe40000100a00 */
[----:B------:R-:W4:Y:S11]  /*92310*/  LDL.LU R140, [R1+0x680] ;  /* 0x00068000018c7983 */ /* 0x000f360000300800 */
[----:B------:R-:W-:Y:S09]  /*92320*/  @!UPT UIADD3 URZ, URZ, URZ, URZ ;  /* 0x0000003f3f3ff290 */ /* 0x000ff2000fffe03f */
[----:B------:R-:W-:Y:S02]  /*92330*/  IMAD.MOV.U32 R110, RZ, RZ, R8 ;  /* 0x000000ffff6e7224 */ /* 0x000fe400078e0008 */
[----:B------:R-:W-:Y:S01]  /*92340*/  IMAD.MOV.U32 R118, RZ, RZ, R9 ;  /* 0x000000ffff767224 */ /* 0x000fe200078e0009 */
[----:B------:R-:W-:Y:S01]  /*92350*/  MOV R122, R10 ;  /* 0x0000000a007a7202 */ /* 0x000fe20000000f00 */
[----:B------:R-:W-:Y:S02]  /*92360*/  IMAD.MOV.U32 R123, RZ, RZ, R11 ;  /* 0x000000ffff7b7224 */ /* 0x000fe400078e000b */
[C---:B------:R-:W-:Y:S11]  /*92370*/  HMMA.1688.F32.TF32 R8, R20.reuse, R72, R228 ;  /* 0x000000481408723c */ /* 0x040ff600000810e4 */
[----:B------:R-:W-:Y:S11]  /*92380*/  @!UPT UIADD3 URZ, URZ, URZ, URZ ;  /* 0x0000003f3f3ff290 */ /* 0x000ff6000fffe03f */
[----:B------:R-:W-:Y:S01]  /*92390*/  @!UPT UIADD3 URZ, URZ, URZ, URZ ;  /* 0x0000003f3f3ff290 */ /* 0x000fe2000fffe03f */
[----:B------:R-:W-:Y:S01]  /*923a0*/  STL.64 [R1+0xff0], R8 ;  /* 0x000ff00801007387 */ /* 0x000fe20000100a00 */
[----:B------:R2:W-:Y:S02]  /*923b0*/  STL.64 [R1+0xff8], R10 ;  /* 0x000ff80a01007387 */ /* 0x0005e40000100a00 */
[----:B------:R-:W4:Y:S02]  /*923c0*/  LDL.LU R141, [R1+0x684] ;  /* 0x00068400018d7983 */ /* 0x000f240000300800 */
[----:B------:R-:W4:Y:S01]  /*923d0*/  LDL.LU R142, [R1+0x688] ;  /* 0x00068800018e7983 */ /* 0x000f220000300800 */
[----:B------:R-:W4:Y:S01]  /*923e0*/  LDL.LU R143, [R1+0x68c] ;  /* 0x00068c00018f7983 */ /* 0x000f220000300800 */
[----:B------:R-:W4:Y:S01]  /*923f0*/  LDL.LU R136, [R1+0x660] ;  /* 0x0006600001887983 */ /* 0x000f220000300800 */
[C---:B--2---:R-:W-:Y:S11]  /*92400*/  HMMA.1688.F32.TF32 R8, R20.reuse, R68, R236 ;  /* 0x000000441408723c */ /* 0x044ff600000810ec */
[----:B------:R-:W-:Y:S11]  /*92410*/  @!UPT UIADD3 URZ, URZ, URZ, URZ ;  /* 0x0000003f3f3ff290 */ /* 0x000ff6000fffe03f */
[----:B------:R-:W-:Y:S01]  /*92420*/  @!UPT UIADD3 URZ, URZ, URZ, URZ ;  /* 0x0000003f3f3ff290 */ /* 0x000fe2000fffe03f */
[----:B------:R-:W-:Y:S01]  /*92430*/  STL.64 [R1+0xfe0], R8 ;  /* 0x000fe00801007387 */ /* 0x000fe20000100a00 */
        /* <DEDUP_REMOVED lines=12> */
[----:B---3--:R-:W-:Y:S03]  /*92500*/  HMMA.1688.F32.TF32 R8, R20, R64, R232 ;  /* 0x000000401408723c */ /* 0x008fe600000810e8 */
[----:B------:R-:W3:Y:S01]  /*92510*/  LDL.LU R232, [R1+0x630] ;  /* 0x0006300001e87983 */ /* 0x000ee20000300800 */
[----:B------:R-:W3:Y:S02]  /*92520*/  LDL.LU R233, [R1+0x634] ;  /* 0x0006340001e97983 */ /* 0x000ee40000300800 */
[----:B------:R-:W3:Y:S02]  /*92530*/  LDL.LU R234, [R1+0x638] ;  /* 0x0006380001ea7983 */ /* 0x000ee40000300800 */
[----:B------:R-:W3:Y:S01]  /*92540*/  LDL.LU R235, [R1+0x63c] ;  /* 0x00063c0001eb7983 */ /* 0x000ee20000300800 */
[----:B------:R-:W3:Y:S01]  /*92550*/  LDL.LU R236, [R1+0x640] ;  /* 0x0006400001ec7983 */ /* 0x000ee20000300800 */
[----:B------:R-:W3:Y:S02]  /*92560*/  LDL.LU R237, [R1+0x644] ;  /* 0x0006440001ed7983 */ /* 0x000ee40000300800 */
[----:B------:R-:W3:Y:S02]  /*92570*/  LDL.LU R238, [R1+0x648] ;  /* 0x0006480001ee7983 */ /* 0x000ee40000300800 */
[----:B------:R-:W3:Y:S10]  /*92580*/  LDL.LU R239, [R1+0x64c] ;  /* 0x00064c0001ef7983 */ /* 0x000ef40000300800 */
[----:B------:R-:W-:Y:S01]  /*92590*/  IMAD.MOV.U32 R66, RZ, RZ, R8 ;  /* 0x000000ffff427224 */ /* 0x000fe200078e0008 */
[----:B------:R-:W-:Y:S01]  /*925a0*/  MOV R67, R9 ;  /* 0x0000000900437202 */ /* 0x000fe20000000f00 */
[----:B------:R-:W-:-:S02]  /*925b0*/  IMAD.MOV.U32 R62, RZ, RZ, R10 ;  /* 0x000000ffff3e7224 */ /* 0x000fc400078e000a */
[----:B------:R-:W-:-:S05]  /*925c0*/  IMAD.MOV.U32 R63, RZ, RZ, R11 ;  /* 0x000000ffff3f7224 */ /* 0x000fca00078e000b */
[----:B------:R-:W-:Y:S01]  /*925d0*/  STL [R1+0x62a4], R63 ;  /* 0x0062a43f01007387 */ /* 0x000fe20000100800 */
[----:B------:R-:W-:Y:S02]  /*925e0*/  STL [R1+0x62a0], R62 ;  /* 0x0062a03e01007387 */ /* 0x000fe40000100800 */
[----:B------:R-:W-:Y:S02]  /*925f0*/  STL [R1+0x629c], R67 ;  /* 0x00629c4301007387 */ /* 0x000fe40000100800 */
[----:B------:R-:W-:Y:S01]  /*92600*/  STL [R1+0x6298], R66 ;  /* 0x0062984201007387 */ /* 0x000fe20000100800 */
[----:B----4-:R-:W-:Y:S11]  /*92610*/  HMMA.1688.F32.TF32 R8, R20, R60, R140 ;  /* 0x0000003c1408723c */ /* 0x010ff6000008108c */
[----:B------:R-:W-:Y:S11]  /*92620*/  @!UPT UIADD3 URZ, URZ, URZ, URZ ;  /* 0x0000003f3f3ff290 */ /* 0x000ff6000fffe03f */
[----:B------:R-:W-:Y:S02]  /*92630*/  @!UPT UIADD3 URZ, URZ, URZ, URZ ;  /* 0x0000003f3f3ff290 */ /* 0x000fe4000fffe03f */
[----:B------:R-:W-:Y:S01]  /*92640*/  MOV R58, R8 ;  /* 0x00000008003a7202 */ /* 0x000fe20000000f00 */
[----:B------:R-:W-:Y:S02]  /*92650*/  IMAD.MOV.U32 R59, RZ, RZ, R9 ;  /* 0x000000ffff3b7224 */ /* 0x000fe400078e0009 */
[----:B------:R-:W-:Y:S01]  /*92660*/  IMAD.MOV.U32 R70, RZ, RZ, R10 ;  /* 0x000000ffff467224 */ /* 0x000fe200078e000a */
[----:B------:R-:W-:-:S05]  /*92670*/  MOV R71, R11 ;  /* 0x0000000b00477202 */ /* 0x000fca0000000f00 */
[----:B------:R1:W-:Y:S01]  /*92680*/  STL [R1+0x62b4], R71 ;  /* 0x0062b44701007387 */ /* 0x0003e20000100800 */
[----:B------:R4:W-:Y:S02]  /*92690*/  STL [R1+0x62b0], R70 ;  /* 0x0062b04601007387 */ /* 0x0009e40000100800 */
[----:B------:R1:W-:Y:S02]  /*926a0*/  STL [R1+0x62ac], R59 ;  /* 0x0062ac3b01007387 */ /* 0x0003e40000100800 */
[----:B------:R1:W-:Y:S02]  /*926b0*/  STL [R1+0x62a8], R58 ;  /* 0x0062a83a01007387 */ /* 0x0003e40000100800 */
[----:B------:R-:W-:Y:S01]  /*926c0*/  IMAD.MOV.U32 R140, RZ, RZ, R248 ;  /* 0x000000ffff8c7224 */ /* 0x000fe200078e00f8 */
[----:B------:R-:W-:Y:S01]  /*926d0*/  MOV R141, R249 ;  /* 0x000000f9008d7202 */ /* 0x000fe20000000f00 */
[C---:B--2---:R-:W-:Y:S08]  /*926e0*/  HMMA.1688.F32.TF32 R8, R20.reuse, R52, R136 ;  /* 0x000000341408723c */ /* 0x044ff00000081088 */
[C---:B------:R-:W-:Y:S11]  /*926f0*/  HMMA.1688.F32.TF32 R32, R20.reuse, R56, R144 ;  /* 0x000000381420723c */ /* 0x040ff60000081090 */
[----:B------:R-:W-:Y:S05]  /*92700*/  @!UPT UIADD3 URZ, URZ, URZ, URZ ;  /* 0x0000003f3f3ff290 */ /* 0x000fea000fffe03f */
[----:B-1----:R-:W-:Y:S02]  /*92710*/  IMAD.MOV.U32 R71, RZ, RZ, R8 ;  /* 0x000000ffff477224 */ /* 0x002fe400078e0008 */
[----:B----4-:R-:W-:Y:S01]  /*92720*/  IMAD.MOV.U32 R70, RZ, RZ, R9 ;  /* 0x000000ffff467224 */ /* 0x010fe200078e0009 */
[----:B------:R-:W-:Y:S01]  /*92730*/  MOV R59, R10 ;  /* 0x0000000a003b7202 */ /* 0x000fe20000000f00 */
[----:B------:R-:W-:Y:S02]  /*92740*/  IMAD.MOV.U32 R58, RZ, RZ, R11 ;  /* 0x000000ffff3a7224 */ /* 0x000fe400078e000b */
[C---:B------:R-:W-:Y:S01]  /*92750*/  HMMA.1688.F32.TF32 R8, R20.reuse, R48, R228 ;  /* 0x000000301408723c */ /* 0x040fe200000810e4 */
[----:B------:R1:W-:Y:S01]  /*92760*/  STL.64 [R1+0xfb0], R32 ;  /* 0x000fb02001007387 */ /* 0x0003e20000100a00 */
[----:B------:R-:W-:Y:S02]  /*92770*/  STL.64 [R1+0xfb8], R34 ;  /* 0x000fb82201007387 */ /* 0x000fe40000100a00 */
[----:B------:R-:W-:Y:S02]  /*92780*/  STL [R1+0x62cc], R70 ;  /* 0x0062cc4601007387 */ /* 0x000fe40000100800 */
[----:B------:R-:W-:Y:S11]  /*92790*/  STL [R1+0x62c8], R71 ;  /* 0x0062c84701007387 */ /* 0x000ff60000100800 */
[----:B------:R-:W-:Y:S07]  /*927a0*/  @!UPT UIADD3 URZ, URZ, URZ, URZ ;  /* 0x0000003f3f3ff290 */ /* 0x000fee000fffe03f */
[----:B------:R-:W-:Y:S01]  /*927b0*/  IMAD.MOV.U32 R63, RZ, RZ, R8 ;  /* 0x000000ffff3f7224 */ /* 0x000fe200078e0008 */
[----:B------:R-:W-:Y:S01]  /*927c0*/  MOV R62, R9 ;  /* 0x00000009003e7202 */ /* 0x000fe20000000f00 */
[----:B------:R-:W-:Y:S02]  /*927d0*/  IMAD.MOV.U32 R67, RZ, RZ, R10 ;  /* 0x000000ffff437224 */ /* 0x000fe400078e000a */
[----:B------:R-:W-:Y:S02]  /*927e0*/  IMAD.MOV.U32 R66, RZ, RZ, R11 ;  /* 0x000000ffff427224 */ /* 0x000fe400078e000b */
[C---:B---3--:R-:W-:Y:S01]  /*927f0*/  HMMA.1688.F32.TF32 R8, R20.reuse, R44, R236 ;  /* 0x0000002c1408723c */ /* 0x048fe200000810ec */
[----:B------:R-:W-:Y:S01]  /*92800*/  STL [R1+0x62c4], R59 ;  /* 0x0062c43b01007387 */ /* 0x000fe20000100800 */
[----:B------:R-:W-:Y:S02]  /*92810*/  STL [R1+0x62c0], R58 ;  /* 0x0062c03a01007387 */ /* 0x000fe40000100800 */
[----:B------:R-:W-:Y:S02]  /*92820*/  STL [R1+0x62d4], R66 ;  /* 0x0062d44201007387 */ /* 0x000fe40000100800 */
[----:B------:R-:W-:Y:S01]  /*92830*/  STL [R1+0x62d0], R67 ;  /* 0x0062d04301007387 */ /* 0x000fe20000100800 */
[----:B------:R-:W-:Y:S01]  /*92840*/  STL [R1+0x62bc], R62 ;  /* 0x0062bc3e01007387 */ /* 0x000fe20000100800 */
[----:B------:R-:W-:Y:S11]  /*92850*/  STL [R1+0x62b8], R63 ;  /* 0x0062b83f01007387 */ /* 0x000ff60000100800 */
[----:B------:R-:W-:Y:S05]  /*92860*/  @!UPT UIADD3 URZ, URZ, URZ, URZ ;  /* 0x0000003f3f3ff290 */ /* 0x000fea000fffe03f */
[----:B------:R-:W-:Y:S01]  /*92870*/  MOV R38, R8 ;  /* 0x0000000800267202 */ /* 0x000fe20000000f00 */
[----:B------:R-:W-:Y:S02]  /*92880*/  IMAD.MOV.U32 R39, RZ, RZ, R9 ;  /* 0x000000ffff277224 */ /* 0x000fe400078e0009 */
[----:B------:R-:W-:Y:S01]  /*92890*/  IMAD.MOV.U32 R42, RZ, RZ, R10 ;  /* 0x000000ffff2a7224 */ /* 0x000fe200078e000a */
[----:B------:R-:W-:Y:S02]  /*928a0*/  MOV R43, R11 ;  /* 0x0000000b002b7202 */ /* 0x000fe40000000f00 */
[----:B------:R-:W-:Y:S01]  /*928b0*/  HMMA.1688.F32.TF32 R8, R20, R40, R232 ;  /* 0x000000281408723c */ /* 0x000fe200000810e8 */
        /* <DEDUP_REMOVED lines=8> */
[----:B------:R-:W4:Y:S01]  /*92940*/  LDL.LU R248, [R1+0x68dc] ;  /* 0x0068dc0001f87983 */ /* 0x000f220000300800 */
[----:B------:R-:W2:Y:S02]  /*92950*/  LDL.LU R249, [R1+0x68d8] ;  /* 0x0068d80001f97983 */ /* 0x000ea40000300800 */
[----:B------:R-:W3:Y:S02]  /*92960*/  LDL.LU R132, [R1+0x230] ;  /* 0x0002300001847983 */ /* 0x000ee40000300800 */
[----:B------:R-:W3:Y:S01]  /*92970*/  LDL.LU R133, [R1+0x234] ;  /* 0x0002340001857983 */ /* 0x000ee20000300800 */
[----:B------:R-:W3:Y:S01]  /*92980*/  LDL.LU R134, [R1+0x238] ;  /* 0x0002380001867983 */ /* 0x000ee20000300800 */
[----:B------:R-:W3:Y:S02]  /*92990*/  LDL.LU R135, [R1+0x23c] ;  /* 0x00023c0001877983 */ /* 0x000ee40000300800 */
[----:B-1----:R-:W-:-:S02]  /*929a0*/  IMAD.MOV.U32 R32, RZ, RZ, R3 ;  /* 0x000000ffff207224 */ /* 0x002fc400078e0003 */
[----:B------:R-:W-:Y:S01]  /*929b0*/  IMAD.MOV.U32 R33, RZ, RZ, R252 ;  /* 0x000000ffff217224 */ /* 0x000fe200078e00fc */
[----:B------:R-:W3:Y:S01]  /*929c0*/  LDL.LU R3, [R1+0x68d4] ;  /* 0x0068d40001037983 */ /* 0x000ee20000300800 */
[----:B------:R-:W3:Y:S01]  /*929d0*/  LDL.LU R252, [R1+0x68d0] ;  /* 0x0068d00001fc7983 */ /* 0x000ee20000300800 */
[----:B------:R-:W-:Y:S01]  /*929e0*/  MOV R128, R0 ;  /* 0x0000000000807202 */ /* 0x000fe20000000f00 */
[----:B------:R-:W-:Y:S01]  /*929f0*/  IMAD.MOV.U32 R129, RZ, RZ, R2 ;  /* 0x000000ffff817224 */ /* 0x000fe200078e0002 */
[----:B------:R-:W3:Y:S01]  /*92a00*/  LDL.LU R0, [R1+0x68cc] ;  /* 0x0068cc0001007983 */ /* 0x000ee20000300800 */
[----:B------:R-:W3:Y:S01]  /*92a10*/  LDL.LU R2, [R1+0x68c8] ;  /* 0x0068c80001027983 */ /* 0x000ee20000300800 */
[----:B------:R-:W-:Y:S01]  /*92a20*/  MOV R113, R250 ;  /* 0x000000fa00717202 */ /* 0x000fe20000000f00 */
[----:B------:R-:W-:Y:S02]  /*92a30*/  IMAD.MOV.U32 R112, RZ, RZ, R251 ;  /* 0x000000ffff707224 */ /* 0x000fe400078e00fb */
[----:B------:R-:W-:-:S02]  /*92a40*/  IMAD.MOV.U32 R46, RZ, RZ, R8 ;  /* 0x000000ffff2e7224 */ /* 0x000fc400078e0008 */
[----:B------:R-:W-:Y:S01]  /*92a50*/  IMAD.MOV.U32 R47, RZ, RZ, R9 ;  /* 0x000000ffff2f7224 */ /* 0x000fe200078e0009 */
[----:B------:R-:W-:Y:S01]  /*92a60*/  MOV R50, R10 ;  /* 0x0000000a00327202 */ /* 0x000fe20000000f00 */
[----:B------:R-:W-:Y:S02]  /*92a70*/  IMAD.MOV.U32 R51, RZ, RZ, R11 ;  /* 0x000000ffff337224 */ /* 0x000fe400078e000b */
[----:B----4-:R-:W-:Y:S02]  /*92a80*/  IMAD.MOV.U32 R89, RZ, RZ, R248 ;  /* 0x000000ffff597224 */ /* 0x010fe400078e00f8 */
[----:B--2---:R-:W-:Y:S01]  /*92a90*/  IMAD.MOV.U32 R88, RZ, RZ, R249 ;  /* 0x000000ffff587224 */ /* 0x004fe200078e00f9 */
[----:B------:R-:W2:Y:S01]  /*92aa0*/  LDL.LU R248, [R1+0x620] ;  /* 0x0006200001f87983 */ /* 0x000ea20000300800 */
[----:B------:R-:W2:Y:S02]  /*92ab0*/  LDL.LU R249, [R1+0x624] ;  /* 0x0006240001f97983 */ /* 0x000ea40000300800 */
[----:B------:R-:W2:Y:S02]  /*92ac0*/  LDL.LU R250, [R1+0x628] ;  /* 0x0006280001fa7983 */ /* 0x000ea40000300800 */
[----:B------:R-:W2:Y:S01]  /*92ad0*/  LDL.LU R251, [R1+0x62c] ;  /* 0x00062c0001fb7983 */ /* 0x000ea20000300800 */
[----:B------:R-:W4:Y:S01]  /*92ae0*/  LDL.LU R92, [R1+0x260] ;  /* 0x00026000015c7983 */ /* 0x000f220000300800 */
[----:B------:R-:W4:Y:S02]  /*92af0*/  LDL.LU R93, [R1+0x264] ;  /* 0x00026400015d7983 */ /* 0x000f240000300800 */
[----:B------:R-:W4:Y:S02]  /*92b00*/  LDL.LU R94, [R1+0x268] ;  /* 0x00026800015e7983 */ /* 0x000f240000300800 */
        /* <DEDUP_REMOVED lines=27> */
[----:B--2---:R-:W-:Y:S01]  /*92cc0*/  HMMA.1688.F32.TF32 R20, R20, R36, R248 ;  /* 0x000000241414723c */ /* 0x004fe200000810f8 */
[----:B------:R-:W2:Y:S11]  /*92cd0*/  LDL.LU.64 R248, [R1+0x68c0] ;  /* 0x0068c00001f87983 */ /* 0x000eb60000300a00 */
[----:B------:R-:W-:Y:S11]  /*92ce0*/  @!UPT UIADD3 URZ, URZ, URZ, URZ ;  /* 0x0000003f3f3ff290 */ /* 0x000ff6000fffe03f */
[----:B------:R-:W-:Y:S01]  /*92cf0*/  @!UPT UIADD3 URZ, URZ, URZ, URZ ;  /* 0x0000003f3f3ff290 */ /* 0x000fe2000fffe03f */
[----:B------:R-:W-:Y:S01]  /*92d00*/  MOV R59, R20 ;  /* 0x00000014003b7202 */ /* 0x000fe20000000f00 */
[----:B------:R-:W-:Y:S02]  /*92d10*/  IMAD.MOV.U32 R58, RZ, RZ, R21 ;  /* 0x000000ffff3a7224 */ /* 0x000fe400078e0015 */
[----:B------:R-:W-:Y:S01]  /*92d20*/  IMAD.MOV.U32 R62, RZ, RZ, R22 ;  /* 0x000000ffff3e7224 */ /* 0x000fe200078e0016 */
[----:B------:R-:W-:Y:S02]  /*92d30*/  MOV R63, R23 ;  /* 0x00000017003f7202 */ /* 0x000fe40000000f00 */
[C---:B---3--:R-:W-:Y:S08]  /*92d40*/  HMMA.1688.F32.TF32 R20, R244.reuse, R88, R40 ;  /* 0x00000058f414723c */ /* 0x048ff00000081028 */
[C---:B------:R-:W-:Y:S08]  /*92d50*/  HMMA.1688.F32.TF32 R40, R244.reuse, R128, R124 ;  /* 0x00000080f428723c */ /* 0x040ff0000008107c */
[----:B------:R-:W-:Y:S08]  /*92d60*/  HMMA.1688.F32.TF32 R8, R244, R32, R8 ;  /* 0x00000020f408723c */ /* 0x000ff00000081008 */
[----:B------:R-:W-:-:S02]  /*92d70*/  IMAD.MOV.U32 R54, RZ, RZ, R20 ;  /* 0x000000ffff367224 */ /* 0x000fc400078e0014 */
[----:B------:R-:W-:Y:S01]  /*92d80*/  IMAD.MOV.U32 R55, RZ, RZ, R21 ;  /* 0x000000ffff377224 */ /* 0x000fe200078e0015 */
[----:B------:R-:W-:Y:S01]  /*92d90*/  MOV R74, R22 ;  /* 0x00000016004a7202 */ /* 0x000fe20000000f00 */
[----:B------:R-:W-:Y:S02]  /*92da0*/  IMAD.MOV.U32 R75, RZ, RZ, R23 ;  /* 0x000000ffff4b7224 */ /* 0x000fe400078e0017 */
[C---:B----4-:R-:W-:Y:S01]  /*92db0*/  HMMA.1688.F32.TF32 R20, R244.reuse, R112, R92 ;  /* 0x00000070f414723c */ /* 0x050fe2000008105c */
[----:B------:R-:W-:Y:S01]  /*92dc0*/  STL.64 [R1+0xf00], R40 ;  /* 0x000f002801007387 */ /* 0x000fe20000100a00 */
[----:B------:R-:W-:Y:S02]  /*92dd0*/  STL.64 [R1+0xf08], R42 ;  /* 0x000f082a01007387 */ /* 0x000fe40000100a00 */
[----:B------:R-:W3:Y:S05]  /*92de0*/  LDL R251, [R1+0x1924] ;  /* 0x0019240001fb7983 */ /* 0x000eea0000100800 */
[----:B------:R-:W-:Y:S01]  /*92df0*/  STL.64 [R1+0xee0], R8 ;  /* 0x000ee00801007387 */ /* 0x000fe20000100a00 */
[----:B------:R1:W-:Y:S02]  /*92e00*/  STL.64 [R1+0xee8], R10 ;  /* 0x000ee80a01007387 */ /* 0x0003e40000100a00 */
[C---:B-1----:R-:W-:Y:S11]  /*92e10*/  HMMA.1688.F32.TF32 R8, R244.reuse, R28, R144 ;  /* 0x0000001cf408723c */ /* 0x042ff60000081090 */
[----:B------:R-:W-:Y:S01]  /*92e20*/  @!UPT UIADD3 URZ, URZ, URZ, URZ ;  /* 0x0000003f3f3ff290 */ /* 0x000fe2000fffe03f */
[----:B------:R-:W-:Y:S01]  /*92e30*/  IMAD.MOV.U32 R66, RZ, RZ, R20 ;  /* 0x000000ffff427224 */ /* 0x000fe200078e0014 */
[----:B------:R-:W-:Y:S01]  /*92e40*/  MOV R67, R21 ;  /* 0x0000001500437202 */ /* 0x000fe20000000f00 */
[----:B------:R-:W-:Y:S02]  /*92e50*/  IMAD.MOV.U32 R70, RZ, RZ, R22 ;  /* 0x000000ffff467224 */ /* 0x000fe400078e0016 */
[----:B------:R-:W-:Y:S02]  /*92e60*/  IMAD.MOV.U32 R71, RZ, RZ, R23 ;  /* 0x000000ffff477224 */ /* 0x000fe400078e0017 */
[C---:B------:R-:W-:Y:S11]  /*92e70*/  HMMA.1688.F32.TF32 R20, R244.reuse, R140, R132 ;  /* 0x0000008cf414723c */ /* 0x040ff60000081084 */
[----:B------:R-:W-:Y:S11]  /*92e80*/  @!UPT UIADD3 URZ, URZ, URZ, URZ ;  /* 0x0000003f3f3ff290 */ /* 0x000ff6000fffe03f */
[----:B------:R-:W-:Y:S01]  /*92e90*/  @!UPT UIADD3 URZ, URZ, URZ, URZ ;  /* 0x0000003f3f3ff290 */ /* 0x000fe2000fffe03f */
[----:B------:R-:W-:Y:S01]  /*92ea0*/  STL.64 [R1+0xec0], R20 ;  /* 0x000ec01401007387 */ /* 0x000fe20000100a00 */
[----:B------:R-:W-:Y:S02]  /*92eb0*/  STL.64 [R1+0xec8], R22 ;  /* 0x000ec81601007387 */ /* 0x000fe40000100a00 */
[----:B------:R-:W-:Y:S02]  /*92ec0*/  STL.64 [R1+0x6798], R30 ;  /* 0x0067981e01007387 */ /* 0x000fe40000100a00 */
[----:B------:R-:W-:Y:S01]  /*92ed0*/  STL.64 [R1+0x6790], R28 ;  /* 0x0067901c01007387 */ /* 0x000fe20000100a00 */
[----:B------:R-:W-:Y:S01]  /*92ee0*/  STL.64 [R1+0xea0], R8 ;  /* 0x000ea00801007387 */ /* 0x000fe20000100a00 */
[----:B------:R1:W-:Y:S02]  /*92ef0*/  STL.64 [R1+0xea8], R10 ;  /* 0x000ea80a01007387 */ /* 0x0003e40000100a00 */
[C---:B-1----:R-:W-:Y:S01]  /*92f00*/  HMMA.1688.F32.TF32 R8, R244.reuse, R16, R136 ;  /* 0x00000010f408723c */ /* 0x042fe20000081088 */
[----:B------:R-:W-:Y:S01]  /*92f10*/  STL.64 [R1+0x6788], R18 ;  /* 0x0067881201007387 */ /* 0x000fe20000100a00 */
[----:B------:R-:W-:Y:S11]  /*92f20*/  STL.64 [R1+0x6780], R16 ;  /* 0x0067801001007387 */ /* 0x000ff60000100a00 */
[----:B------:R-:W-:Y:S10]  /*92f30*/  @!UPT UIADD3 URZ, URZ, URZ, URZ ;  /* 0x0000003f3f3ff290 */ /* 0x000ff4000fffe03f */
        /* <DEDUP_REMOVED lines=8> */
[----:B------:R-:W-:Y:S02]  /*92fc0*/  STL.64 [R1+0x6768], R6 ;  /* 0x0067680601007387 */ /* 0x000fe40000100a00 */
[----:B------:R4:W-:Y:S01]  /*92fd0*/  STL.64 [R1+0x6760], R4 ;  /* 0x0067600401007387 */ /* 0x0009e20000100a00 */
[C---:B-1----:R-:W-:Y:S08]  /*92fe0*/  HMMA.1688.F32.TF32 R8, R244.reuse, R4, R236 ;  /* 0x00000004f408723c */ /* 0x042ff000000810ec */
[C---:B----4-:R-:W-:Y:S11]  /*92ff0*/  HMMA.1688.F32.TF32 R4, R244.reuse, R12, R232 ;  /* 0x0000000cf404723c */ /* 0x050ff600000810e8 */
[----:B------:R-:W-:Y:S04]  /*93000*/  @!UPT UIADD3 URZ, URZ, URZ, URZ ;  /* 0x0000003f3f3ff290 */ /* 0x000fe8000fffe03f */
[----:B------:R-:W-:Y:S01]  /*93010*/  STL.64 [R1+0xe40], R8 ;  /* 0x000e400801007387 */ /* 0x000fe20000100a00 */
[----:B------:R-:W-:Y:S02]  /*93020*/  STL.64 [R1+0xe48], R10 ;  /* 0x000e480a01007387 */ /* 0x000fe40000100a00 */
[----:B------:R-:W4:Y:S05]  /*93030*/  LDL.LU R136, [R1+0x70] ;  /* 0x0000700001887983 */ /* 0x000f2a0000300800 */
[----:B------:R1:W-:Y:S01]  /*93040*/  STL.64 [R1+0xe20], R4 ;  /* 0x000e200401007387 */ /* 0x0003e20000100a00 */
[----:B------:R1:W-:Y:S01]  /*93050*/  STL.64 [R1+0xe28], R6 ;  /* 0x000e280601007387 */ /* 0x0003e20000100a00 */
        /* <DEDUP_REMOVED lines=79> */
[----:B------:R-:W3:Y:S01]  /*93550*/  LDL R250, [R1+0x1934] ;  /* 0x0019340001fa7983 */ /* 0x000ee20000100800 */
        /* <DEDUP_REMOVED lines=12> */
[----:B------:R-:W3:Y:S02]  /*93620*/  LDL.LU.64 R236, [R1+0x68b0] ;  /* 0x0068b00001ec7983 */ /* 0x000ee40000300a00 */
[----:B------:R-:W-:Y:S02]  /*93630*/  STL.64 [R1+0x67a8], R242 ;  /* 0x0067a8f201007387 */ /* 0x000fe40000100a00 */
[----:B------:R1:W-:Y:S02]  /*93640*/  STL.64 [R1+0x67a0], R240 ;  /* 0x0067a0f001007387 */ /* 0x0003e40000100a00 */
[----:B-1----:R-:W2:Y:S01]  /*93650*/  LDL.LU R240, [R1+0x190] ;  /* 0x0001900001f07983 */ /* 0x002ea20000300800 */
[----:B------:R-:W2:Y:S02]  /*93660*/  LDL.LU R241, [R1+0x194] ;  /* 0x0001940001f17983 */ /* 0x000ea40000300800 */
[----:B------:R-:W2:Y:S02]  /*93670*/  LDL.LU R242, [R1+0x198] ;  /* 0x0001980001f27983 */ /* 0x000ea40000300800 */
[----:B------:R-:W2:Y:S01]  /*93680*/  LDL.LU R243, [R1+0x19c] ;  /* 0x00019c0001f37983 */ /* 0x000ea20000300800 */
[C---:B---3--:R-:W-:Y:S11]  /*93690*/  HMMA.1688.F32.TF32 R232, R244.reuse, R236, R232 ;  /* 0x000000ecf4e8723c */ /* 0x048ff600000810e8 */
[----:B------:R-:W-:Y:S11]  /*936a0*/  @!UPT UIADD3 URZ, URZ, URZ, URZ ;  /* 0x0000003f3f3ff290 */ /* 0x000ff6000fffe03f */
[----:B------:R-:W-:Y:S01]  /*936b0*/  @!UPT UIADD3 URZ, URZ, URZ, URZ ;  /* 0x0000003f3f3ff290 */ /* 0x000fe2000fffe03f */
[----:B------:R-:W-:Y:S01]  /*936c0*/  STL.64 [R1+0xde0], R232 ;  /* 0x000de0e801007387 */ /* 0x000fe20000100a00 */
[----:B------:R1:W-:Y:S03]  /*936d0*/  STL.64 [R1+0xde8], R234 ;  /* 0x000de8ea01007387 */ /* 0x0003e60000100a00 */
[----:B-1----:R-:W3:Y:S01]  /*936e0*/  LDL.LU.64 R234, [R1+0x68a8] ;  /* 0x0068a80001ea7983 */ /* 0x002ee20000300a00 */
[----:B------:R-:W3:Y:S02]  /*936f0*/  LDL.LU.64 R232, [R1+0x68a0] ;  /* 0x0068a00001e87983 */ /* 0x000ee40000300a00 */
[----:B--2---:R-:W-:Y:S02]  /*93700*/  STL.64 [R1+0x67b8], R238 ;  /* 0x0067b8ee01007387 */ /* 0x004fe40000100a00 */
        /* <DEDUP_REMOVED lines=11> */
[----:B------:R-:W2:Y:S02]  /*937c0*/  LDL.LU.64 R228, [R1+0x6890] ;  /* 0x0068900001e47983 */ /* 0x000ea40000300a00 */
[----:B------:R-:W-:Y:S02]  /*937d0*/  STL.64 [R1+0x67c8], R234 ;  /* 0x0067c8ea01007387 */ /* 0x000fe40000100a00 */
[----:B------:R2:W-:Y:S01]  /*937e0*/  STL.64 [R1+0x67c0], R232 ;  /* 0x0067c0e801007387 */ /* 0x0005e20000100a00 */
[C---:B------:R-:W-:Y:S08]  /*937f0*/  HMMA.1688.F32.TF32 R12, R244.reuse, R220, R12 ;  /* 0x000000dcf40c723c */ /* 0x040ff0000008100c */
[C---:B--2---:R-:W-:Y:S08]  /*93800*/  HMMA.1688.F32.TF32 R232, R244.reuse, R228, R236 ;  /* 0x000000e4f4e8723c */ /* 0x044ff000000810ec */
[C---:B------:R-:W-:Y:S11]  /*93810*/  HMMA.1688.F32.TF32 R236, R244.reuse, R224, R240 ;  /* 0x000000e0f4ec723c */ /* 0x040ff600000810f0 */
[----:B------:R-:W-:Y:S04]  /*93820*/  @!UPT UIADD3 URZ, URZ, URZ, URZ ;  /* 0x0000003f3f3ff290 */ /* 0x000fe8000fffe03f */
[----:B------:R-:W-:Y:S01]  /*93830*/  STL.64 [R1+0xda0], R232 ;  /* 0x000da0e801007387 */ /* 0x000fe20000100a00 */
[----:B------:R1:W-:Y:S02]  /*93840*/  STL.64 [R1+0xda8], R234 ;  /* 0x000da8ea01007387 */ /* 0x0003e40000100a00 */
[C---:B-1----:R-:W-:Y:S08]  /*93850*/  HMMA.1688.F32.TF32 R232, R244.reuse, R216, R4 ;  /* 0x000000d8f4e8723c */ /* 0x042ff00000081004 */
[C---:B------:R-:W-:Y:S01]  /*93860*/  HMMA.1688.F32.TF32 R4, R244.reuse, R212, R24 ;  /* 0x000000d4f404723c */ /* 0x040fe20000081018 */
[----:B------:R-:W-:Y:S01]  /*93870*/  STL.64 [R1+0xd90], R236 ;  /* 0x000d90ec01007387 */ /* 0x000fe20000100a00 */
[----:B------:R-:W-:Y:S02]  /*93880*/  STL.64 [R1+0xd98], R238 ;  /* 0x000d98ee01007387 */ /* 0x000fe40000100a00 */
[----:B------:R-:W-:Y:S02]  /*93890*/  STL.64 [R1+0xd80], R12 ;  /* 0x000d800c01007387 */ /* 0x000fe40000100a00 */
[----:B------:R1:W-:Y:S02]  /*938a0*/  STL.64 [R1+0xd88], R14 ;  /* 0x000d880e01007387 */ /* 0x0003e40000100a00 */
[C---:B-1----:R-:W-:Y:S08]  /*938b0*/  HMMA.1688.F32.TF32 R12, R244.reuse, R208, R16 ;  /* 0x000000d0f40c723c */ /* 0x042ff00000081010 */
[C---:B------:R-:W-:Y:S01]  /*938c0*/  HMMA.1688.F32.TF32 R16, R244.reuse, R204, R28 ;  /* 0x000000ccf410723c */ /* 0x040fe2000008101c */
[----:B------:R-:W-:Y:S01]  /*938d0*/  STL.64 [R1+0xd70], R232 ;  /* 0x000d70e801007387 */ /* 0x000fe20000100a00 */
[----:B------:R-:W-:Y:S05]  /*938e0*/  STL.64 [R1+0xd78], R234 ;  /* 0x000d78ea01007387 */ /* 0x000fea0000100a00 */
[----:B------:R-:W-:Y:S02]  /*938f0*/  STL.64 [R1+0xd60], R4 ;  /* 0x000d600401007387 */ /* 0x000fe40000100a00 */
[----:B------:R1:W-:Y:S02]  /*93900*/  STL.64 [R1+0xd68], R6 ;  /* 0x000d680601007387 */ /* 0x0003e40000100a00 */
[C---:B-1----:R-:W-:Y:S01]  /*93910*/  HMMA.1688.F32.TF32 R4, R244.reuse, R200, R20 ;  /* 0x000000c8f404723c */ /* 0x042fe20000081014 */
[----:B------:R-:W-:Y:S04]  /*93920*/  LDS R20, [R250+0x42080] ;  /* 0x04208000fa147984 */ /* 0x000fe80000000800 */
[----:B------:R-:W-:Y:S01]  /*93930*/  STL.64 [R1+0xd50], R12 ;  /* 0x000d500c01007387 */ /* 0x000fe20000100a00 */
[----:B------:R1:W-:Y:S06]  /*93940*/  STL.64 [R1+0xd58], R14 ;  /* 0x000d580e01007387 */ /* 0x0003ec0000100a00 */
[----:B------:R-:W-:Y:S02]  /*93950*/  STL.64 [R1+0xd40], R16 ;  /* 0x000d401001007387 */ /* 0x000fe40000100a00 */
[----:B------:R2:W-:Y:S01]  /*93960*/  STL.64 [R1+0xd48], R18 ;  /* 0x000d481201007387 */ /* 0x0005e20000100a00 */
[----:B------:R-:W-:Y:S04]  /*93970*/  LDS R22, [R250+0x42480] ;  /* 0x04248000fa167984 */ /* 0x000fe80000000800 */
[----:B------:R-:W-:Y:S04]  /*93980*/  LDS R21, [R251+0x42080] ;  /* 0x04208000fb157984 */ /* 0x000fe80000000800 */
[----:B------:R-:W3:Y:S01]  /*93990*/  LDS R23, [R251+0x42480] ;  /* 0x04248000fb177984 */ /* 0x000ee20000000800 */
        /* <DEDUP_REMOVED lines=17> */
[----:B------:R-:W-:Y:S01]  /*93ab0*/  STL.64 [R1+0xce8], R18 ;  /* 0x000ce81201007387 */ /* 0x000fe20000100a00 */
[C---:B-1----:R-:W-:Y:S08]  /*93ac0*/  HMMA.1688.F32.TF32 R12, R244.reuse, R172, R8 ;  /* 0x000000acf40c723c */ /* 0x042ff00000081008 */
[C---:B------:R-:W-:Y:S01]  /*93ad0*/  HMMA.1688.F32.TF32 R8, R244.reuse, R168, R32 ;  /* 0x000000a8f408723c */ /* 0x040fe20000081020 */
        /* <DEDUP_REMOVED lines=11> */
[C---:B----4-:R-:W-:Y:S07]  /*93b90*/  HMMA.1688.F32.TF32 R4, R244.reuse, R152, R136 ;  /* 0x00000098f404723c */ /* 0x050fee0000081088 */
[----:B------:R-:W-:Y:S01]  /*93ba0*/  STL.64 [R1+0xaf0], R12 ;  /* 0x000af00c01007387 */ /* 0x000fe20000100a00 */
[----:B------:R-:W-:Y:S07]  /*93bb0*/  STL.64 [R1+0xaf8], R14 ;  /* 0x000af80e01007387 */ /* 0x000fee0000100a00 */
[----:B------:R-:W-:Y:S02]  /*93bc0*/  STL.64 [R1+0xae0], R8 ;  /* 0x000ae00801007387 */ /* 0x000fe40000100a00 */
[----:B------:R-:W-:Y:S06]  /*93bd0*/  STL.64 [R1+0xae8], R10 ;  /* 0x000ae80a01007387 */ /* 0x000fec0000100a00 */
[----:B------:R1:W-:Y:S01]  /*93be0*/  STL.64 [R1+0xad0], R4 ;  /* 0x000ad00401007387 */ /* 0x0003e20000100a00 */
[----:B------:R2:W-:Y:S02]  /*93bf0*/  STL.64 [R1+0xad8], R6 ;  /* 0x000ad80601007387 */ /* 0x0005e40000100a00 */
[----:B------:R-:W4:Y:S02]  /*93c00*/  LDL.LU R24, [R1+0x300] ;  /* 0x0003000001187983 */ /* 0x000f240000300800 */
[----:B------:R-:W4:Y:S01]  /*93c10*/  LDL.LU R25, [R1+0x304] ;  /* 0x0003040001197983 */ /* 0x000f220000300800 */
[----:B------:R-:W4:Y:S01]  /*93c20*/  LDL.LU R26, [R1+0x308] ;  /* 0x00030800011a7983 */ /* 0x000f220000300800 */
[----:B------:R-:W4:Y:S03]  /*93c30*/  LDL.LU R27, [R1+0x30c] ;  /* 0x00030c00011b7983 */ /* 0x000f260000300800 */
[----:B-1----:R-:W3:Y:S01]  /*93c40*/  LDL.LU R4, [R1+0x310] ;  /* 0x0003100001047983 */ /* 0x002ee20000300800 */
[----:B------:R-:W3:Y:S02]  /*93c50*/  LDL.LU R5, [R1+0x314] ;  /* 0x0003140001057983 */ /* 0x000ee40000300800 */
[----:B--2---:R-:W3:Y:S02]  /*93c60*/  LDL.LU R6, [R1+0x318] ;  /* 0x0003180001067983 */ /* 0x004ee40000300800 */
[----:B------:R-:W3:Y:S01]  /*93c70*/  LDL.LU R7, [R1+0x31c] ;  /* 0x00031c0001077983 */ /* 0x000ee20000300800 */
        /* <DEDUP_REMOVED lines=72> */
[----:B------:R-:W-:Y:S01]  /*94100*/  STL [R1+0x65a0], R251 ;  /* 0x0065a0fb01007387 */ /* 0x000fe20000100800 */
[----:B------:R1:W-:Y:S03]  /*94110*/  STL.64 [R1+0x6598], R248 ;  /* 0x006598f801007387 */ /* 0x0003e60000100a00 */
        /* <DEDUP_REMOVED lines=10> */
[----:B------:R-:W2:Y:S02]  /*941c0*/  LDL.LU.64 R144, [R1+0x6880] ;  /* 0x0068800001907983 */ /* 0x000ea40000300a00 */
[C---:B--2---:R-:W-:Y:S11]  /*941d0*/  HMMA.1688.F32.TF32 R140, R244.reuse, R144, R140 ;  /* 0x00000090f48c723c */ /* 0x044ff6000008108c */
[----:B------:R-:W-:Y:S11]  /*941e0*/  @!UPT UIADD3 URZ, URZ, URZ, URZ ;  /* 0x0000003f3f3ff290 */ /* 0x000ff6000fffe03f */
[----:B------:R-:W-:Y:S01]  /*941f0*/  @!UPT UIADD3 URZ, URZ, URZ, URZ ;  /* 0x0000003f3f3ff290 */ /* 0x000fe2000fffe03f */
[----:B------:R-:W-:Y:S01]  /*94200*/  STL.64 [R1+0xab0], R140 ;  /* 0x000ab08c01007387 */ /* 0x000fe20000100a00 */
[----:B------:R1:W-:Y:S03]  /*94210*/  STL.64 [R1+0xab8], R142 ;  /* 0x000ab88e01007387 */ /* 0x0003e60000100a00 */
[----:B-1----:R-:W2:Y:S01]  /*94220*/  LDL.LU.64 R142, [R1+0x6878] ;  /* 0x00687800018e7983 */ /* 0x002ea20000300a00 */
[----:B------:R-:W3:Y:S02]  /*94230*/  LDL.LU.64 R140, [R1+0x6870] ;  /* 0x00687000018c7983 */ /* 0x000ee40000300a00 */
[C---:B---3--:R-:W-:Y:S11]  /*94240*/  HMMA.1688.F32.TF32 R136, R244.reuse, R140, R136 ;  /* 0x0000008cf488723c */ /* 0x048ff60000081088 */
[----:B------:R-:W-:Y:S11]  /*94250*/  @!UPT UIADD3 URZ, URZ, URZ, URZ ;  /* 0x0000003f3f3ff290 */ /* 0x000ff6000fffe03f */
[----:B------:R-:W-:Y:S01]  /*94260*/  @!UPT UIADD3 URZ, URZ, URZ, URZ ;  /* 0x0000003f3f3ff290 */ /* 0x000fe2000fffe03f */
[----:B------:R-:W-:Y:S01]  /*94270*/  STL.64 [R1+0xaa0], R136 ;  /* 0x000aa08801007387 */ /* 0x000fe20000100a00 */
[----:B------:R1:W-:Y:S03]  /*94280*/  STL.64 [R1+0xaa8], R138 ;  /* 0x000aa88a01007387 */ /* 0x0003e60000100a00 */
[----:B-1----:R-:W3:Y:S01]  /*94290*/  LDL.LU.64 R138, [R1+0x6868] ;  /* 0x00686800018a7983 */ /* 0x002ee20000300a00 */
[----:B------:R-:W2:Y:S02]  /*942a0*/  LDL.LU.64 R136, [R1+0x6860] ;  /* 0x0068600001887983 */ /* 0x000ea40000300a00 */
        /* <DEDUP_REMOVED lines=34> */
[----:B------:R-:W2:Y:S01]  /*944d0*/  LDL.LU.64 R124, [R1+0x6810] ;  /* 0x00681000017c7983 */ /* 0x000ea20000300a00 */
[C---:B------:R-:W-:Y:S08]  /*944e0*/  HMMA.1688.F32.TF32 R92, R244.reuse, R120, R92 ;  /* 0x00000078f45c723c */ /* 0x040ff0000008105c */
[C---:B------:R-:W-:Y:S08]  /*944f0*/  HMMA.1688.F32.TF32 R112, R244.reuse, R116, R112 ;  /* 0x00000074f470723c */ /* 0x040ff00000081070 */
[C---:B--2---:R-:W-:Y:S11]  /*94500*/  HMMA.1688.F32.TF32 R88, R244.reuse, R124, R88 ;  /* 0x0000007cf458723c */ /* 0x044ff60000081058 */
[----:B------:R-:W-:Y:S11]  /*94510*/  @!UPT UIADD3 URZ, URZ, URZ, URZ ;  /* 0x0000003f3f3ff290 */ /* 0x000ff6000fffe03f */
[----:B------:R-:W-:Y:S01]  /*94520*/  @!UPT UIADD3 URZ, URZ, URZ, URZ ;  /* 0x0000003f3f3ff290 */ /* 0x000fe2000fffe03f */
[----:B------:R-:W-:Y:S01]  /*94530*/  STL.64 [R1+0xa40], R88 ;  /* 0x000a405801007387 */ /* 0x000fe20000100a00 */
[----:B------:R1:W-:Y:S03]  /*94540*/  STL.64 [R1+0xa48], R90 ;  /* 0x000a485a01007387 */ /* 0x0003e60000100a00 */
[----:B-1----:R-:W2:Y:S01]  /*94550*/  LDL.LU.64 R90, [R1+0x6808] ;  /* 0x00680800015a7983 */ /* 0x002ea20000300a00 */
[----:B------:R-:W4:Y:S02]  /*94560*/  LDL.LU.64 R88, [R1+0x6800] ;  /* 0x0068000001587983 */ /* 0x000f240000300a00 */
[----:B------:R-:W-:Y:S02]  /*94570*/  STL.64 [R1+0xa30], R92 ;  /* 0x000a305c01007387 */ /* 0x000fe40000100a00 */
[----:B------:R1:W-:Y:S02]  /*94580*/  STL.64 [R1+0xa38], R94 ;  /* 0x000a385e01007387 */ /* 0x0003e40000100a00 */
[----:B-1----:R-:W2:Y:S01]  /*94590*/  LDL.LU.64 R94, [R1+0x67f8] ;  /* 0x0067f800015e7983 */ /* 0x002ea20000300a00 */
[----:B------:R-:W2:Y:S02]  /*945a0*/  LDL.LU.64 R92, [R1+0x67f0] ;  /* 0x0067f000015c7983 */ /* 0x000ea40000300a00 */
[----:B------:R-:W-:Y:S02]  /*945b0*/  STL.64 [R1+0xa20], R112 ;  /* 0x000a207001007387 */ /* 0x000fe40000100a00 */
[----:B------:R1:W-:Y:S02]  /*945c0*/  STL.64 [R1+0xa28], R114 ;  /* 0x000a287201007387 */ /* 0x0003e40000100a00 */
[----:B-1----:R-:W2:Y:S01]  /*945d0*/  LDL.LU.64 R114, [R1+0x67e8] ;  /* 0x0067e80001727983 */ /* 0x002ea20000300a00 */
[----:B------:R-:W2:Y:S01]  /*945e0*/  LDL.LU.64 R112, [R1+0x67e0] ;  /* 0x0067e00001707983 */ /* 0x000ea20000300a00 */
[C---:B------:R-:W-:Y:S08]  /*945f0*/  HMMA.1688.F32.TF32 R232, R244.reuse, R108, R232 ;  /* 0x0000006cf4e8723c */ /* 0x040ff000000810e8 */
[C---:B--2---:R-:W-:Y:S11]  /*94600*/  HMMA.1688.F32.TF32 R248, R244.reuse, R112, R248 ;  /* 0x00000070f4f8723c */ /* 0x044ff600000810f8 */
[----:B------:R-:W-:Y:S11]  /*94610*/  @!UPT UIADD3 URZ, URZ, URZ, URZ ;  /* 0x0000003f3f3ff290 */ /* 0x000ff6000fffe03f */
[----:B------:R-:W-:Y:S01]  /*94620*/  @!UPT UIADD3 URZ, URZ, URZ, URZ ;  /* 0x0000003f3f3ff290 */ /* 0x000fe2000fffe03f */
[----:B------:R-:W-:Y:S01]  /*94630*/  STL.64 [R1+0xa10], R248 ;  /* 0x000a10f801007387 */ /* 0x000fe20000100a00 */
[----:B------:R1:W-:Y:S02]  /*94640*/  STL.64 [R1+0xa18], R250 ;  /* 0x000a18fa01007387 */ /* 0x0003e40000100a00 */
[----:B------:R-:W-:Y:S02]  /*94650*/  STL.64 [R1+0xa00], R232 ;  /* 0x000a00e801007387 */ /* 0x000fe40000100a00 */
[----:B------:R2:W-:Y:S01]  /*94660*/  STL.64 [R1+0xa08], R234 ;  /* 0x000a08ea01007387 */ /* 0x0005e20000100a00 */
[C---:B-1----:R-:W-:Y:S08]  /*94670*/  HMMA.1688.F32.TF32 R248, R244.reuse, R104, R236 ;  /* 0x00000068f4f8723c */ /* 0x042ff000000810ec */
[C---:B------:R-:W-:Y:S08]  /*94680*/  HMMA.1688.F32.TF32 R236, R244.reuse, R100, R240 ;  /* 0x00000064f4ec723c */ /* 0x040ff000000810f0 */
[C---:B--2---:R-:W-:Y:S08]  /*94690*/  HMMA.1688.F32.TF32 R232, R244.reuse, R96, R12 ;  /* 0x00000060f4e8723c */ /* 0x044ff0000008100c */
[C---:B------:R-:W-:Y:S08]  /*946a0*/  HMMA.1688.F32.TF32 R12, R244.reuse, R92, R4 ;  /* 0x0000005cf40c723c */ /* 0x040ff00000081004 */
[C---:B----4-:R-:W-:Y:S01]  /*946b0*/  HMMA.1688.F32.TF32 R4, R244.reuse, R88, R24 ;  /* 0x00000058f404723c */ /* 0x050fe20000081018 */
[----:B------:R-:W-:Y:S01]  /*946c0*/  STL.64 [R1+0x9f0], R248 ;  /* 0x0009f0f801007387 */ /* 0x000fe20000100a00 */
[----:B------:R-:W-:Y:S02]  /*946d0*/  STL.64 [R1+0x9f8], R250 ;  /* 0x0009f8fa01007387 */ /* 0x000fe40000100a00 */
[----:B------:R-:W-:Y:S02]  /*946e0*/  STL.64 [R1+0x9e0], R236 ;  /* 0x0009e0ec01007387 */ /* 0x000fe40000100a00 */
[----:B------:R-:W-:Y:S01]  /*946f0*/  STL.64 [R1+0x9e8], R238 ;  /* 0x0009e8ee01007387 */ /* 0x000fe20000100a00 */
[----:B------:R-:W-:Y:S01]  /*94700*/  STL.64 [R1+0x9d0], R232 ;  /* 0x0009d0e801007387 */ /* 0x000fe20000100a00 */
[----:B------:R-:W-:Y:S02]  /*94710*/  STL.64 [R1+0x9d8], R234 ;  /* 0x0009d8ea01007387 */ /* 0x000fe40000100a00 */
[----:B------:R-:W-:Y:S05]  /*94720*/  STL.64 [R1+0x6740], R90 ;  /* 0x0067405a01007387 */ /* 0x000fea0000100a00 */
[----:B------:R-:W-:Y:S01]  /*94730*/  STL.64 [R1+0x9c0], R12 ;  /* 0x0009c00c01007387 */ /* 0x000fe20000100a00 */
[----:B------:R-:W-:Y:S01]  /*94740*/  STL.64 [R1+0x9c8], R14 ;  /* 0x0009c80e01007387 */ /* 0x000fe20000100a00 */
[----:B------:R-:W-:Y:S06]  /*94750*/  STL.64 [R1+0x6738], R88 ;  /* 0x0067385801007387 */ /* 0x000fec0000100a00 */
[----:B------:R-:W-:Y:S02]  /*94760*/  STL.64 [R1+0x9b0], R4 ;  /* 0x0009b00401007387 */ /* 0x000fe40000100a00 */
[----:B------:R1:W-:Y:S02]  /*94770*/  STL.64 [R1+0x9b8], R6 ;  /* 0x0009b80601007387 */ /* 0x0003e40000100a00 */
[C---:B-1----:R-:W-:Y:S01]  /*94780*/  HMMA.1688.F32.TF32 R4, R244.reuse, R84, R16 ;  /* 0x00000054f404723c */ /* 0x042fe20000081010 */
[----:B------:R-:W-:Y:S01]  /*94790*/  STL.64 [R1+0x6730], R86 ;  /* 0x0067305601007387 */ /* 0x000fe20000100a00 */
[----:B------:R-:W-:Y:S06]  /*947a0*/  STL.64 [R1+0x6728], R84 ;  /* 0x0067285401007387 */ /* 0x000fec0000100a00 */
[C---:B------:R-:W-:Y:S11]  /*947b0*/  HMMA.1688.F32.TF32 R12, R244.reuse, R76, R40 ;  /* 0x0000004cf40c723c */ /* 0x040ff60000081028 */
[----:B------:R-:W-:Y:S04]  /*947c0*/  @!UPT UIADD3 URZ, URZ, URZ, URZ ;  /* 0x0000003f3f3ff290 */ /* 0x000fe8000fffe03f */
[----:B------:R-:W-:Y:S01]  /*947d0*/  STL.64 [R1+0x9a0], R4 ;  /* 0x0009a00401007387 */ /* 0x000fe20000100a00 */
[----:B------:R1:W-:Y:S02]  /*947e0*/  STL.64 [R1+0x9a8], R6 ;  /* 0x0009a80601007387 */ /* 0x0003e40000100a00 */
[C---:B-1----:R-:W-:Y:S01]  /*947f0*/  HMMA.1688.F32.TF32 R4, R244.reuse, R80, R28 ;  /* 0x00000050f404723c */ /* 0x042fe2000008101c */
[----:B------:R-:W-:Y:S01]  /*94800*/  STL.64 [R1+0x6720], R82 ;  /* 0x0067205201007387 */ /* 0x000fe20000100a00 */
[----:B------:R-:W-:Y:S11]  /*94810*/  STL.64 [R1+0x6718], R80 ;  /* 0x0067185001007387 */ /* 0x000ff60000100a00 */
[----:B------:R-:W-:Y:S10]  /*94820*/  @!UPT UIADD3 URZ, URZ, URZ, URZ ;  /* 0x0000003f3f3ff290 */ /* 0x000ff4000fffe03f */
[----:B------:R1:W-:Y:S01]  /*94830*/  STL.64 [R1+0x980], R4 ;  /* 0x0009800401007387 */ /* 0x0003e20000100a00 */
[----:B------:R2:W-:Y:S03]  /*94840*/  STL.64 [R1+0x988], R6 ;  /* 0x0009880601007387 */ /* 0x0005e60000100a00 */
[----:B-1----:R-:W4:Y:S01]  /*94850*/  LDL.LU R4, [R1+0x1590] ;  /* 0x0015900001047983 */ /* 0x002f220000300800 */
[----:B------:R1:W-:Y:S02]  /*94860*/  STL.64 [R1+0x960], R12 ;  /* 0x0009600c01007387 */ /* 0x0003e40000100a00 */
[----:B------:R3:W-:Y:S02]  /*94870*/  STL.64 [R1+0x968], R14 ;  /* 0x0009680e01007387 */ /* 0x0007e40000100a00 */
[----:B------:R-:W4:Y:S01]  /*94880*/  LDL.LU R5, [R1+0x1594] ;  /* 0x0015940001057983 */ /* 0x000f220000300800 */
[----:B--2---:R-:W4:Y:S01]  /*94890*/  LDL.LU R6, [R1+0x1598] ;  /* 0x0015980001067983 */ /* 0x004f220000300800 */
[----:B------:R-:W4:Y:S03]  /*948a0*/  LDL.LU R7, [R1+0x159c] ;  /* 0x00159c0001077983 */ /* 0x000f260000300800 */
[----:B-1----:R-:W2:Y:S01]  /*948b0*/  LDL.LU R12, [R1+0x450] ;  /* 0x00045000010c7983 */ /* 0x002ea20000300800 */
[----:B------:R-:W2:Y:S02]  /*948c0*/  LDL.LU R13, [R1+0x454] ;  /* 0x00045400010d7983 */ /* 0x000ea40000300800 */
[----:B---3--:R-:W2:Y:S02]  /*948d0*/  LDL.LU R14, [R1+0x458] ;  /* 0x00045800010e7983 */ /* 0x008ea40000300800 */
[----:B------:R-:W2:Y:S01]  /*948e0*/  LDL.LU R15, [R1+0x45c] ;  /* 0x00045c00010f7983 */ /* 0x000ea20000300800 */
[----:B------:R-:W3:Y:S01]  /*948f0*/  LDL.LU R236, [R1+0x440] ;  /* 0x0004400001ec7983 */ /* 0x000ee20000300800 */
[----:B------:R-:W3:Y:S02]  /*94900*/  LDL.LU R237, [R1+0x444] ;  /* 0x0004440001ed7983 */ /* 0x000ee40000300800 */
[----:B------:R-:W3:Y:S02]  /*94910*/  LDL.LU R238, [R1+0x448] ;  /* 0x0004480001ee7983 */ /* 0x000ee40000300800 */
        /* <DEDUP_REMOVED lines=29> */
[----:B------:R-:W4:Y:S01]  /*94af0*/  LDL.LU.64 R24, [R1+0x40] ;  /* 0x0000400001187983 */ /* 0x000f220000300a00 */
[----:B------:R-:W3:Y:S02]  /*94b00*/  LDL.LU R16, [R1+0x1580] ;  /* 0x0015800001107983 */ /* 0x000ee40000300800 */
[----:B------:R-:W3:Y:S02]  /*94b10*/  LDL.LU R17, [R1+0x1584] ;  /* 0x0015840001117983 */ /* 0x000ee40000300800 */
[----:B------:R-:W3:Y:S01]  /*94b20*/  LDL.LU R18, [R1+0x1588] ;  /* 0x0015880001127983 */ /* 0x000ee20000300800 */
[----:B------:R-:W3:Y:S01]  /*94b30*/  LDL.LU R19, [R1+0x158c] ;  /* 0x00158c0001137983 */ /* 0x000ee20000300800 */
[----:B------:R-:W3:Y:S02]  /*94b40*/  LDL.LU.64 R28, [R1+0x30] ;  /* 0x00003000011c7983 */ /* 0x000ee40000300a00 */
        /* <DEDUP_REMOVED lines=13> */
[----:B------:R-:W-:Y:S02]  /*94c20*/  STL.64 [R1+0x6700], R74 ;  /* 0x0067004a01007387 */ /* 0x000fe40000100a00 */
[----:B------:R3:W-:Y:S01]  /*94c30*/  STL.64 [R1+0x66f8], R72 ;  /* 0x0066f84801007387 */ /* 0x0007e20000100a00 */
[----:B------:R-:W-:Y:S01]  /*94c40*/  STL.64 [R1+0x66f0], R70 ;  /* 0x0066f04601007387 */ /* 0x000fe20000100a00 */
[----:B------:R1:W-:Y:S01]  /*94c50*/  STL.64 [R1+0x66e8], R68 ;  /* 0x0066e84401007387 */ /* 0x0003e20000100a00 */
[C---:B---3--:R-:W-:Y:S08]  /*94c60*/  HMMA.1688.F32.TF32 R72, R244.reuse, R68, R76 ;  /* 0x00000044f448723c */ /* 0x048ff0000008104c */
[C---:B-1----:R-:W-:Y:S11]  /*94c70*/  HMMA.1688.F32.TF32 R68, R244.reuse, R64, R80 ;  /* 0x00000040f444723c */ /* 0x042ff60000081050 */
[----:B------:R-:W-:Y:S04]  /*94c80*/  @!UPT UIADD3 URZ, URZ, URZ, URZ ;  /* 0x0000003f3f3ff290 */ /* 0x000fe8000fffe03f */
[----:B------:R-:W-:Y:S01]  /*94c90*/  STL.64 [R1+0x810], R72 ;  /* 0x0008104801007387 */ /* 0x000fe20000100a00 */
[----:B------:R-:W-:Y:S02]  /*94ca0*/  STL.64 [R1+0x818], R74 ;  /* 0x0008184a01007387 */ /* 0x000fe40000100a00 */
[----:B------:R-:W-:Y:S02]  /*94cb0*/  STL.64 [R1+0x66e0], R66 ;  /* 0x0066e04201007387 */ /* 0x000fe40000100a00 */
[----:B------:R1:W-:Y:S03]  /*94cc0*/  STL.64 [R1+0x66d8], R64 ;  /* 0x0066d84001007387 */ /* 0x0003e60000100a00 */
[----:B------:R-:W-:Y:S01]  /*94cd0*/  STL.64 [R1+0x800], R68 ;  /* 0x0008004401007387 */ /* 0x000fe20000100a00 */
[----:B------:R-:W-:Y:S02]  /*94ce0*/  STL.64 [R1+0x808], R70 ;  /* 0x0008084601007387 */ /* 0x000fe40000100a00 */
[----:B------:R-:W-:Y:S02]  /*94cf0*/  STL.64 [R1+0x66d0], R62 ;  /* 0x0066d03e01007387 */ /* 0x000fe40000100a00 */
[----:B------:R3:W-:Y:S01]  /*94d00*/  STL.64 [R1+0x66c8], R60 ;  /* 0x0066c83c01007387 */ /* 0x0007e20000100a00 */
[C---:B-1----:R-:W-:Y:S08]  /*94d10*/  HMMA.1688.F32.TF32 R64, R244.reuse, R60, R84 ;  /* 0x0000003cf440723c */ /* 0x042ff00000081054 */
[C---:B---3--:R-:W-:Y:S11]  /*94d20*/  HMMA.1688.F32.TF32 R60, R244.reuse, R56, R88 ;  /* 0x00000038f43c723c */ /* 0x048ff60000081058 */
        /* <DEDUP_REMOVED lines=10> */
[C---:B---3--:R-:W-:Y:S08]  /*94dd0*/  HMMA.1688.F32.TF32 R52, R244.reuse, R48, R232 ;  /* 0x00000030f434723c */ /* 0x048ff000000810e8 */
[----:B------:R-:W-:Y:S08]  /*94de0*/  HMMA.1688.F32.TF32 R12, R244, R36, R12 ;  /* 0x00000024f40c723c */ /* 0x000ff0000008100c */
[----:B----4-:R-:W-:Y:S01]  /*94df0*/  HMMA.1688.F32.TF32 R4, R20, R24, R4 ;  /* 0x000000181404723c */ /* 0x010fe20000081004 */
[----:B------:R-:W-:Y:S01]  /*94e00*/  STL.64 [R1+0x7d0], R56 ;  /* 0x0007d03801007387 */ /* 0x000fe20000100a00 */
[----:B------:R-:W-:Y:S02]  /*94e10*/  STL.64 [R1+0x7d8], R58 ;  /* 0x0007d83a01007387 */ /* 0x000fe40000100a00 */
[----:B------:R-:W-:Y:S02]  /*94e20*/  STL.64 [R1+0x66a0], R50 ;  /* 0x0066a03201007387 */ /* 0x000fe40000100a00 */
[----:B------:R1:W-:Y:S01]  /*94e30*/  STL.64 [R1+0x6698], R48 ;  /* 0x0066983001007387 */ /* 0x0003e20000100a00 */
[----:B------:R-:W-:Y:S01]  /*94e40*/  STL.64 [R1+0x7c0], R52 ;  /* 0x0007c03401007387 */ /* 0x000fe20000100a00 */
[----:B------:R-:W-:Y:S02]  /*94e50*/  STL.64 [R1+0x7c8], R54 ;  /* 0x0007c83601007387 */ /* 0x000fe40000100a00 */
[----:B------:R-:W-:Y:S02]  /*94e60*/  STL.64 [R1+0x6690], R46 ;  /* 0x0066902e01007387 */ /* 0x000fe40000100a00 */
[----:B------:R2:W-:Y:S01]  /*94e70*/  STL.64 [R1+0x6688], R44 ;  /* 0x0066882c01007387 */ /* 0x0005e20000100a00 */
[C---:B-1----:R-:W-:Y:S11]  /*94e80*/  HMMA.1688.F32.TF32 R48, R244.reuse, R44, R236 ;  /* 0x0000002cf430723c */ /* 0x042ff600000810ec */
[----:B------:R-:W-:Y:S11]  /*94e90*/  @!UPT UIADD3 URZ, URZ, URZ, URZ ;  /* 0x0000003f3f3ff290 */ /* 0x000ff6000fffe03f */
[----:B------:R-:W-:Y:S01]  /*94ea0*/  @!UPT UIADD3 URZ, URZ, URZ, URZ ;  /* 0x0000003f3f3ff290 */ /* 0x000fe2000fffe03f */
[----:B------:R-:W-:Y:S01]  /*94eb0*/  STL.64 [R1+0x7b0], R48 ;  /* 0x0007b03001007387 */ /* 0x000fe20000100a00 */
[----:B------:R-:W-:Y:S01]  /*94ec0*/  STL.64 [R1+0x7b8], R50 ;  /* 0x0007b83201007387 */ /* 0x000fe20000100a00 */
[----:B--2---:R-:W-:Y:S11]  /*94ed0*/  HMMA.1688.F32.TF32 R44, R244, R40, R240 ;  /* 0x00000028f42c723c */ /* 0x004ff600000810f0 */
        /* <DEDUP_REMOVED lines=8> */
[C---:B-1----:R-:W-:Y:S11]  /*94f60*/  HMMA.1688.F32.TF32 R4, R20.reuse, R28, R16 ;  /* 0x0000001c1404723c */ /* 0x042ff60000081010 */
[----:B------:R-:W-:Y:S11]  /*94f70*/  @!UPT UIADD3 URZ, URZ, URZ, URZ ;  /* 0x0000003f3f3ff290 */ /* 0x000ff6000fffe03f */
[----:B------:R-:W-:Y:S01]  /*94f80*/  @!UPT UIADD3 URZ, URZ, URZ, URZ ;  /* 0x0000003f3f3ff290 */ /* 0x000fe2000fffe03f */
[----:B------:R1:W-:Y:S01]  /*94f90*/  STL.64 [R1+0x590], R4 ;  /* 0x0005900401007387 */ /* 0x0003e20000100a00 */
[----:B------:R2:W-:Y:S02]  /*94fa0*/  STL.64 [R1+0x598], R6 ;  /* 0x0005980601007387 */ /* 0x0005e40000100a00 */
[----:B------:R-:W3:Y:S02]  /*94fb0*/  LDL.LU R84, [R1+0x1480] ;  /* 0x0014800001547983 */ /* 0x000ee40000300800 */
[----:B------:R-:W3:Y:S01]  /*94fc0*/  LDL.LU R85, [R1+0x1484] ;  /* 0x0014840001557983 */ /* 0x000ee20000300800 */
[----:B------:R-:W3:Y:S01]  /*94fd0*/  LDL.LU R86, [R1+0x1488] ;  /* 0x0014880001567983 */ /* 0x000ee20000300800 */
[----:B------:R-:W3:Y:S02]  /*94fe0*/  LDL.LU R87, [R1+0x148c] ;  /* 0x00148c0001577983 */ /* 0x000ee40000300800 */
[----:B------:R-:W4:Y:S02]  /*94ff0*/  LDL.LU R76, [R1+0x14a0] ;  /* 0x0014a000014c7983 */ /* 0x000f240000300800 */
[----:B------:R-:W4:Y:S01]  /*95000*/  LDL.LU R77, [R1+0x14a4] ;  /* 0x0014a400014d7983 */ /* 0x000f220000300800 */
[----:B------:R-:W4:Y:S01]  /*95010*/  LDL.LU R78, [R1+0x14a8] ;  /* 0x0014a800014e7983 */ /* 0x000f220000300800 */
[----:B------:R-:W4:Y:S02]  /*95020*/  LDL.LU R79, [R1+0x14ac] ;  /* 0x0014ac00014f7983 */ /* 0x000f240000300800 */
        /* <DEDUP_REMOVED lines=36> */
[----:B------:R-:W2:Y:S02]  /*95270*/  LDL.LU.64 R232, [R1+0x20] ;  /* 0x0000200001e87983 */ /* 0x000ea40000300a00 */
[----:B------:R-:W3:Y:S01]  /*95280*/  LDL.LU.64 R240, [R1+0x10] ;  /* 0x0000100001f07983 */ /* 0x000ee20000300a00 */
[----:B------:R-:W4:Y:S01]  /*95290*/  LDL.LU R52, [R1+0x1550] ;  /* 0x0015500001347983 */ /* 0x000f220000300800 */
[----:B------:R-:W4:Y:S02]  /*952a0*/  LDL.LU R53, [R1+0x1554] ;  /* 0x0015540001357983 */ /* 0x000f240000300800 */
[----:B------:R-:W4:Y:S02]  /*952b0*/  LDL.LU R54, [R1+0x1558] ;  /* 0x0015580001367983 */ /* 0x000f240000300800 */
[----:B------:R-:W-:Y:S01]  /*952c0*/  IMAD.MOV.U32 R47, RZ, RZ, R28 ;  /* 0x000000ffff2f7224 */ /* 0x000fe200078e001c */
[----:B------:R-:W-:Y:S01]  /*952d0*/  MOV R46, R29 ;  /* 0x0000001d002e7202 */ /* 0x000fe20000000f00 */
[----:B------:R-:W4:Y:S01]  /*952e0*/  LDL.LU R55, [R1+0x155c] ;  /* 0x00155c0001377983 */ /* 0x000f220000300800 */
[----:B------:R-:W4:Y:S01]  /*952f0*/  LDL.LU.64 R28, [R1] ;  /* 0x00000000011c7983 */ /* 0x000f220000300a00 */
[----:B------:R-:W-:Y:S01]  /*95300*/  MOV R45, R24 ;  /* 0x00000018002d7202 */ /* 0x000fe20000000f00 */
[----:B------:R-:W-:Y:S01]  /*95310*/  IMAD.MOV.U32 R44, RZ, RZ, R25 ;  /* 0x000000ffff2c7224 */ /* 0x000fe200078e0019 */
        /* <DEDUP_REMOVED lines=24> */
[C---:B--2---:R-:W-:Y:S08]  /*954a0*/  HMMA.1688.F32.TF32 R48, R20.reuse, R232, R48 ;  /* 0x000000e81430723c */ /* 0x044ff00000081030 */
[C---:B---3--:R-:W-:Y:S08]  /*954b0*/  HMMA.1688.F32.TF32 R236, R20.reuse, R240, R236 ;  /* 0x000000f014ec723c */ /* 0x048ff000000810ec */
[----:B----4-:R-:W-:Y:S07]  /*954c0*/  HMMA.1688.F32.TF32 R52, R20, R28, R52 ;  /* 0x0000001c1434723c */ /* 0x010fee0000081034 */
[----:B------:R1:W-:Y:S01]  /*954d0*/  STL.64 [R1+0x580], R48 ;  /* 0x0005803001007387 */ /* 0x0003e20000100a00 */
[----:B------:R2:W-:Y:S02]  /*954e0*/  STL.64 [R1+0x588], R50 ;  /* 0x0005883201007387 */ /* 0x0005e40000100a00 */
[----:B------:R-:W3:Y:S02]  /*954f0*/  LDL.LU.64 R234, [R1+0x67c8] ;  /* 0x0067c80001ea7983 */ /* 0x000ee40000300a00 */
[----:B-1----:R-:W-:-:S02]  /*95500*/  IMAD.MOV.U32 R49, RZ, RZ, R232 ;  /* 0x000000ffff317224 */ /* 0x002fc400078e00e8 */
[----:B------:R-:W-:Y:S02]  /*95510*/  IMAD.MOV.U32 R48, RZ, RZ, R233 ;  /* 0x000000ffff307224 */ /* 0x000fe400078e00e9 */
[----:B------:R-:W4:Y:S01]  /*95520*/  LDL.LU.64 R232, [R1+0x67c0] ;  /* 0x0067c00001e87983 */ /* 0x000f220000300a00 */
[----:B------:R-:W-:Y:S02]  /*95530*/  STL.64 [R1+0x570], R236 ;  /* 0x000570ec01007387 */ /* 0x000fe40000100a00 */
[----:B------:R1:W-:Y:S01]  /*95540*/  STL.64 [R1+0x578], R238 ;  /* 0x000578ee01007387 */ /* 0x0003e20000100a00 */
[----:B--2---:R-:W-:Y:S01]  /*95550*/  MOV R51, R240 ;  /* 0x000000f000337202 */ /* 0x004fe20000000f00 */
[----:B------:R-:W-:Y:S01]  /*95560*/  IMAD.MOV.U32 R50, RZ, RZ, R241 ;  /* 0x000000ffff327224 */ /* 0x000fe200078e00f1 */
[----:B-1----:R-:W2:Y:S01]  /*95570*/  LDL.LU.64 R238, [R1+0x67b8] ;  /* 0x0067b80001ee7983 */ /* 0x002ea20000300a00 */
[----:B------:R-:W2:Y:S02]  /*95580*/  LDL.LU.64 R236, [R1+0x67b0] ;  /* 0x0067b00001ec7983 */ /* 0x000ea40000300a00 */
[----:B------:R-:W2:Y:S02]  /*95590*/  LDL.LU.64 R242, [R1+0x67a8] ;  /* 0x0067a80001f27983 */ /* 0x000ea40000300a00 */
[----:B------:R-:W2:Y:S01]  /*955a0*/  LDL.LU.64 R240, [R1+0x67a0] ;  /* 0x0067a00001f07983 */ /* 0x000ea20000300a00 */
[----:B------:R1:W-:Y:S01]  /*955b0*/  STL.64 [R1+0x560], R52 ;  /* 0x0005603401007387 */ /* 0x0003e20000100a00 */
[----:B------:R-:W-:Y:S02]  /*955c0*/  STL.64 [R1+0x568], R54 ;  /* 0x0005683601007387 */ /* 0x000fe40000100a00 */
[----:B------:R-:W2:Y:S02]  /*955d0*/  LDL.LU.64 R30, [R1+0x6798] ;  /* 0x00679800011e7983 */ /* 0x000ea40000300a00 */
[----:B-1----:R-:W-:Y:S01]  /*955e0*/  IMAD.MOV.U32 R53, RZ, RZ, R28 ;  /* 0x000000ffff357224 */ /* 0x002fe200078e001c */
[----:B------:R-:W-:-:S02]  /*955f0*/  MOV R52, R29 ;  /* 0x0000001d00347202 */ /* 0x000fc40000000f00 */
        /* <DEDUP_REMOVED lines=35> */
[C---:B-1----:R-:W-:Y:S08]  /*95830*/  HMMA.1688.F32.TF32 R244, R20.reuse, R240, R56 ;  /* 0x000000f014f4723c */ /* 0x042ff00000081038 */
[C---:B----4-:R-:W-:Y:S08]  /*95840*/  HMMA.1688.F32.TF32 R56, R20.reuse, R232, R64 ;  /* 0x000000e81438723c */ /* 0x050ff00000081040 */
[C---:B------:R-:W-:Y:S07]  /*95850*/  HMMA.1688.F32.TF32 R64, R20.reuse, R228, R68 ;  /* 0x000000e41440723c */ /* 0x040fee0000081044 */
[----:B------:R-:W-:Y:S01]  /*95860*/  STL.64 [R1+0x500], R244 ;  /* 0x000500f401007387 */ /* 0x000fe20000100a00 */
[----:B------:R-:W-:Y:S02]  /*95870*/  STL.64 [R1+0x508], R246 ;  /* 0x000508f601007387 */ /* 0x000fe40000100a00 */
[----:B------:R-:W-:Y:S02]  /*95880*/  STL.64 [R1+0x4f0], R60 ;  /* 0x0004f03c01007387 */ /* 0x000fe40000100a00 */
[----:B------:R1:W-:Y:S03]  /*95890*/  STL.64 [R1+0x4f8], R62 ;  /* 0x0004f83e01007387 */ /* 0x0003e60000100a00 */
[----:B------:R-:W-:Y:S01]  /*958a0*/  STL.64 [R1+0x4e0], R56 ;  /* 0x0004e03801007387 */ /* 0x000fe20000100a00 */
[----:B------:R2:W-:Y:S01]  /*958b0*/  STL.64 [R1+0x4e8], R58 ;  /* 0x0004e83a01007387 */ /* 0x0005e20000100a00 */
[C---:B-1----:R-:W-:Y:S08]  /*958c0*/  HMMA.1688.F32.TF32 R60, R20.reuse, R224, R72 ;  /* 0x000000e0143c723c */ /* 0x042ff00000081048 */
[C---:B--2---:R-:W-:Y:S01]  /*958d0*/  HMMA.1688.F32.TF32 R56, R20.reuse, R220, R76 ;  /* 0x000000dc1438723c */ /* 0x044fe2000008104c */
[----:B------:R-:W-:Y:S01]  /*958e0*/  STL.64 [R1+0x4d0], R64 ;  /* 0x0004d04001007387 */ /* 0x000fe20000100a00 */
[----:B------:R-:W-:Y:S02]  /*958f0*/  STL.64 [R1+0x4d8], R66 ;  /* 0x0004d84201007387 */ /* 0x000fe40000100a00 */
[----:B------:R-:W-:Y:S11]  /*95900*/  STL.64 [R1+0x6680], R222 ;  /* 0x006680de01007387 */ /* 0x000ff60000100a00 */
[----:B------:R-:W-:Y:S01]  /*95910*/  STL.64 [R1+0x4c0], R60 ;  /* 0x0004c03c01007387 */ /* 0x000fe20000100a00 */
[----:B------:R-:W-:Y:S02]  /*95920*/  STL.64 [R1+0x4c8], R62 ;  /* 0x0004c83e01007387 */ /* 0x000fe40000100a00 */
[----:B------:R-:W-:Y:S05]  /*95930*/  STL.64 [R1+0x6678], R220 ;  /* 0x006678dc01007387 */ /* 0x000fea0000100a00 */
[----:B------:R-:W-:Y:S01]  /*95940*/  STL.64 [R1+0x4b0], R56 ;  /* 0x0004b03801007387 */ /* 0x000fe20000100a00 */
[----:B------:R1:W-:Y:S02]  /*95950*/  STL.64 [R1+0x4b8], R58 ;  /* 0x0004b83a01007387 */ /* 0x0003e40000100a00 */
[C---:B-1----:R-:W-:Y:S02]  /*95960*/  HMMA.1688.F32.TF32 R56, R20.reuse, R216, R80 ;  /* 0x000000d81438723c */ /* 0x042fe40000081050 */
[----:B------:R-:W-:Y:S01]  /*95970*/  STL.64 [R1+0x6670], R218 ;  /* 0x006670da01007387 */ /* 0x000fe20000100a00 */
[----:B------:R-:W-:Y:S11]  /*95980*/  STL.64 [R1+0x6668], R216 ;  /* 0x006668d801007387 */ /* 0x000ff60000100a00 */
[----:B------:R-:W-:Y:S09]  /*95990*/  @!UPT UIADD3 URZ, URZ, URZ, URZ ;  /* 0x0000003f3f3ff290 */ /* 0x000ff2000fffe03f */
        /* <DEDUP_REMOVED lines=46> */
[----:B-1----:R-:W3:Y:S02]  /*95c80*/  LDL.LU R56, [R1+0x1420] ;  /* 0x0014200001387983 */ /* 0x002ee40000300800 */
[----:B------:R-:W3:Y:S02]  /*95c90*/  LDL.LU R57, [R1+0x1424] ;  /* 0x0014240001397983 */ /* 0x000ee40000300800 */
[----:B----4-:R-:W3:Y:S01]  /*95ca0*/  LDL.LU R58, [R1+0x1428] ;  /* 0x00142800013a7983 */ /* 0x010ee20000300800 */
        /* <DEDUP_REMOVED lines=21> */
[----:B------:R-:W-:Y:S02]  /*95e00*/  STL.64 [R1+0x6640], R206 ;  /* 0x006640ce01007387 */ /* 0x000fe40000100a00 */
[----:B------:R2:W-:Y:S02]  /*95e10*/  STL.64 [R1+0x6638], R204 ;  /* 0x006638cc01007387 */ /* 0x0005e40000100a00 */
[----:B------:R-:W-:Y:S01]  /*95e20*/  STL.64 [R1+0x6630], R202 ;  /* 0x006630ca01007387 */ /* 0x000fe20000100a00 */
[----:B------:R1:W-:Y:S01]  /*95e30*/  STL.64 [R1+0x6628], R200 ;  /* 0x006628c801007387 */ /* 0x0003e20000100a00 */
[C---:B--2---:R-:W-:Y:S08]  /*95e40*/  HMMA.1688.F32.TF32 R204, R20.reuse, R200, R216 ;  /* 0x000000c814cc723c */ /* 0x044ff000000810d8 */
[C---:B-1----:R-:W-:Y:S08]  /*95e50*/  HMMA.1688.F32.TF32 R200, R20.reuse, R196, R220 ;  /* 0x000000c414c8723c */ /* 0x042ff000000810dc */
[C---:B---3--:R-:W-:Y:S07]  /*95e60*/  HMMA.1688.F32.TF32 R56, R20.reuse, R188, R56 ;  /* 0x000000bc1438723c */ /* 0x048fee0000081038 */
[----:B------:R-:W-:Y:S01]  /*95e70*/  STL.64 [R1+0x460], R204 ;  /* 0x000460cc01007387 */ /* 0x000fe20000100a00 */
[----:B------:R-:W-:Y:S02]  /*95e80*/  STL.64 [R1+0x468], R206 ;  /* 0x000468ce01007387 */ /* 0x000fe40000100a00 */
[----:B------:R-:W-:Y:S02]  /*95e90*/  STL.64 [R1+0x6620], R198 ;  /* 0x006620c601007387 */ /* 0x000fe40000100a00 */
[----:B------:R1:W-:Y:S02]  /*95ea0*/  STL.64 [R1+0x6618], R196 ;  /* 0x006618c401007387 */ /* 0x0003e40000100a00 */
[C---:B-1----:R-:W-:Y:S01]  /*95eb0*/  HMMA.1688.F32.TF32 R196, R20.reuse, R192, R244 ;  /* 0x000000c014c4723c */ /* 0x042fe200000810f4 */
[----:B------:R-:W-:Y:S01]  /*95ec0*/  STL.64 [R1+0x450], R200 ;  /* 0x000450c801007387 */ /* 0x000fe20000100a00 */
[----:B------:R-:W-:Y:S02]  /*95ed0*/  STL.64 [R1+0x458], R202 ;  /* 0x000458ca01007387 */ /* 0x000fe40000100a00 */
[----:B------:R-:W-:Y:S02]  /*95ee0*/  STL.64 [R1+0x6610], R194 ;  /* 0x006610c201007387 */ /* 0x000fe40000100a00 */
[----:B------:R-:W-:Y:S01]  /*95ef0*/  STL.64 [R1+0x6608], R192 ;  /* 0x006608c001007387 */ /* 0x000fe20000100a00 */
[----:B------:R-:W-:Y:S04]  /*95f00*/  LDS R244, [R30+0x42080] ;  /* 0x042080001ef47984 */ /* 0x000fe80000000800 */
[----:B------:R-:W-:Y:S04]  /*95f10*/  LDS R246, [R30+0x42480] ;  /* 0x042480001ef67984 */ /* 0x000fe80000000800 */
[----:B------:R-:W-:Y:S04]  /*95f20*/  LDS R245, [R31+0x42080] ;  /* 0x042080001ff57984 */ /* 0x000fe80000000800 */
[----:B------:R-:W1:Y:S04]  /*95f30*/  LDS R247, [R31+0x42480] ;  /* 0x042480001ff77984 */ /* 0x000e680000000800 */
[----:B------:R-:W-:Y:S01]  /*95f40*/  STL.64 [R1+0x440], R196 ;  /* 0x000440c401007387 */ /* 0x000fe20000100a00 */
[----:B------:R-:W-:Y:S02]  /*95f50*/  STL.64 [R1+0x448], R198 ;  /* 0x000448c601007387 */ /* 0x000fe40000100a00 */
[----:B------:R-:W-:Y:S02]  /*95f60*/  STL.64 [R1+0x6600], R190 ;  /* 0x006600be01007387 */ /* 0x000fe40000100a00 */
[----:B------:R-:W-:Y:S01]  /*95f70*/  STL.64 [R1+0x65f8], R188 ;  /* 0x0065f8bc01007387 */ /* 0x000fe20000100a00 */
[----:B------:R-:W-:Y:S01]  /*95f80*/  STL.64 [R1+0x430], R56 ;  /* 0x0004303801007387 */ /* 0x000fe20000100a00 */
[----:B------:R4:W-:Y:S02]  /*95f90*/  STL.64 [R1+0x438], R58 ;  /* 0x0004383a01007387 */ /* 0x0009e40000100a00 */
[C---:B----4-:R-:W-:Y:S01]  /*95fa0*/  HMMA.1688.F32.TF32 R56, R20.reuse, R184, R60 ;  /* 0x000000b81438723c */ /* 0x050fe2000008103c */
[----:B------:R-:W-:Y:S01]  /*95fb0*/  STL.64 [R1+0x65f0], R186 ;  /* 0x0065f0ba01007387 */ /* 0x000fe20000100a00 */
[----:B------:R-:W-:Y:S11]  /*95fc0*/  STL.64 [R1+0x65e8], R184 ;  /* 0x0065e8b801007387 */ /* 0x000ff60000100a00 */
[----:B------:R-:W-:Y:S10]  /*95fd0*/  @!UPT UIADD3 URZ, URZ, URZ, URZ ;  /* 0x0000003f3f3ff290 */ /* 0x000ff4000fffe03f */
[----:B------:R-:W-:Y:S01]  /*95fe0*/  STL.64 [R1+0x420], R56 ;  /* 0x0004203801007387 */ /* 0x000fe20000100a00 */
[----:B------:R2:W-:Y:S02]  /*95ff0*/  STL.64 [R1+0x428], R58 ;  /* 0x0004283a01007387 */ /* 0x0005e40000100a00 */
[C---:B--2---:R-:W-:Y:S01]  /*96000*/  HMMA.1688.F32.TF32 R56, R20.reuse, R180, R64 ;  /* 0x000000b41438723c */ /* 0x044fe20000081040 */
        /* <DEDUP_REMOVED lines=23> */
[C---:B--2---:R-:W-:Y:S08]  /*96180*/  HMMA.1688.F32.TF32 R56, R20.reuse, R164, R80 ;  /* 0x000000a41438723c */ /* 0x044ff00000081050 */
[C---:B------:R-:W-:Y:S08]  /*96190*/  HMMA.1688.F32.TF32 R64, R20.reuse, R160, R84 ;  /* 0x000000a01440723c */ /* 0x040ff00000081054 */
[C---:B------:R-:W-:Y:S07]  /*961a0*/  HMMA.1688.F32.TF32 R60, R20.reuse, R156, R88 ;  /* 0x0000009c143c723c */ /* 0x040fee0000081058 */
[----:B------:R-:W-:Y:S01]  /*961b0*/  STL.64 [R1+0x3d0], R56 ;  /* 0x0003d03801007387 */ /* 0x000fe20000100a00 */
[----:B------:R2:W-:Y:S02]  /*961c0*/  STL.64 [R1+0x3d8], R58 ;  /* 0x0003d83a01007387 */ /* 0x0005e40000100a00 */
[C---:B--2---:R-:W-:Y:S05]  /*961d0*/  HMMA.1688.F32.TF32 R56, R20.reuse, R152, R248 ;  /* 0x000000981438723c */ /* 0x044fea00000810f8 */
[----:B------:R2:W-:Y:S01]  /*961e0*/  STL.64 [R1+0x3c0], R64 ;  /* 0x0003c04001007387 */ /* 0x0005e20000100a00 */
[----:B------:R3:W-:Y:S02]  /*961f0*/  STL.64 [R1+0x3c8], R66 ;  /* 0x0003c84201007387 */ /* 0x0007e40000100a00 */
[----:B------:R-:W4:Y:S05]  /*96200*/  LDL.LU R248, [R1+0x1680] ;  /* 0x0016800001f87983 */ /* 0x000f2a0000300800 */
[----:B------:R1:W-:Y:S01]  /*96210*/  STL.64 [R1+0x3b0], R60 ;  /* 0x0003b03c01007387 */ /* 0x0003e20000100a00 */
[----:B------:R1:W-:Y:S09]  /*96220*/  STL.64 [R1+0x3b8], R62 ;  /* 0x0003b83e01007387 */ /* 0x0003f20000100a00 */
[----:B------:R1:W-:Y:S01]  /*96230*/  STL.64 [R1+0x3a0], R56 ;  /* 0x0003a03801007387 */ /* 0x0003e20000100a00 */
        /* <DEDUP_REMOVED lines=8> */
[----:B--2---:R-:W2:Y:S02]  /*962c0*/  LDL.LU R64, [R1+0x16f0] ;  /* 0x0016f00001407983 */ /* 0x004ea40000300800 */
[----:B------:R-:W2:Y:S02]  /*962d0*/  LDL.LU R65, [R1+0x16f4] ;  /* 0x0016f40001417983 */ /* 0x000ea40000300800 */
[----:B---3--:R-:W2:Y:S01]  /*962e0*/  LDL.LU R66, [R1+0x16f8] ;  /* 0x0016f80001427983 */ /* 0x008ea20000300800 */
[----:B------:R-:W2:Y:S01]  /*962f0*/  LDL.LU R67, [R1+0x16fc] ;  /* 0x0016fc0001437983 */ /* 0x000ea20000300800 */
[----:B-1----:R-:W3:Y:S02]  /*96300*/  LDL.LU R60, [R1+0x1700] ;  /* 0x00170000013c7983 */ /* 0x002ee40000300800 */
[----:B------:R-:W3:Y:S02]  /*96310*/  LDL.LU R61, [R1+0x1704] ;  /* 0x00170400013d7983 */ /* 0x000ee40000300800 */
[----:B------:R-:W3:Y:S01]  /*96320*/  LDL.LU R62, [R1+0x1708] ;  /* 0x00170800013e7983 */ /* 0x000ee20000300800 */
[----:B------:R-:W3:Y:S01]  /*96330*/  LDL.LU R63, [R1+0x170c] ;  /* 0x00170c00013f7983 */ /* 0x000ee20000300800 */
        /* <DEDUP_REMOVED lines=50> */
[C---:B--2---:R-:W-:Y:S08]  /*96660*/  HMMA.1688.F32.TF32 R168, R20.reuse, R148, R200 ;  /* 0x0000009414a8723c */ /* 0x044ff000000810c8 */
[C---:B------:R-:W-:Y:S08]  /*96670*/  HMMA.1688.F32.TF32 R176, R20.reuse, R144, R204 ;  /* 0x0000009014b0723c */ /* 0x040ff000000810cc */
[C---:B---3--:R-:W-:Y:S07]  /*96680*/  HMMA.1688.F32.TF32 R172, R20.reuse, R140, R208 ;  /* 0x0000008c14ac723c */ /* 0x048fee00000810d0 */
[----:B------:R-:W-:Y:S01]  /*96690*/  STL.64 [R1+0x790], R168 ;  /* 0x000790a801007387 */ /* 0x000fe20000100a00 */
[----:B------:R1:W-:Y:S02]  /*966a0*/  STL.64 [R1+0x798], R170 ;  /* 0x000798aa01007387 */ /* 0x0003e40000100a00 */
[C---:B-1----:R-:W-:Y:S05]  /*966b0*/  HMMA.1688.F32.TF32 R168, R20.reuse, R136, R212 ;  /* 0x0000008814a8723c */ /* 0x042fea00000810d4 */
[----:B------:R-:W-:Y:S01]  /*966c0*/  STL.64 [R1+0x780], R176 ;  /* 0x000780b001007387 */ /* 0x000fe20000100a00 */
[----:B------:R1:W-:Y:S07]  /*966d0*/  STL.64 [R1+0x788], R178 ;  /* 0x000788b201007387 */ /* 0x0003ee0000100a00 */
[----:B------:R-:W-:Y:S02]  /*966e0*/  STL.64 [R1+0x770], R172 ;  /* 0x000770ac01007387 */ /* 0x000fe40000100a00 */
[----:B------:R2:W-:Y:S01]  /*966f0*/  STL.64 [R1+0x778], R174 ;  /* 0x000778ae01007387 */ /* 0x0005e20000100a00 */
[C---:B------:R-:W-:Y:S08]  /*96700*/  HMMA.1688.F32.TF32 R60, R20.reuse, R128, R60 ;  /* 0x00000080143c723c */ /* 0x040ff0000008103c */
[C---:B-1----:R-:W-:Y:S08]  /*96710*/  HMMA.1688.F32.TF32 R176, R20.reuse, R132, R216 ;  /* 0x0000008414b0723c */ /* 0x042ff000000810d8 */
[C---:B--2---:R-:W-:Y:S01]  /*96720*/  HMMA.1688.F32.TF32 R172, R20.reuse, R32, R220 ;  /* 0x0000002014ac723c */ /* 0x044fe200000810dc */
[----:B------:R-:W-:Y:S01]  /*96730*/  STL.64 [R1+0x760], R168 ;  /* 0x000760a801007387 */ /* 0x000fe20000100a00 */
[----:B------:R4:W-:Y:S06]  /*96740*/  STL.64 [R1+0x768], R170 ;  /* 0x000768aa01007387 */ /* 0x0009ec0000100a00 */
[C---:B----4-:R-:W-:Y:S08]  /*96750*/  HMMA.1688.F32.TF32 R168, R20.reuse, R8, R56 ;  /* 0x0000000814a8723c */ /* 0x050ff00000081038 */
[C---:B------:R-:W-:Y:S01]  /*96760*/  HMMA.1688.F32.TF32 R56, R20.reuse, R124, R64 ;  /* 0x0000007c1438723c */ /* 0x040fe20000081040 */
[----:B------:R-:W-:Y:S01]  /*96770*/  STL.64 [R1+0x750], R176 ;  /* 0x000750b001007387 */ /* 0x000fe20000100a00 */
[----:B------:R-:W-:Y:S05]  /*96780*/  STL.64 [R1+0x758], R178 ;  /* 0x000758b201007387 */ /* 0x000fea0000100a00 */
[----:B------:R-:W-:Y:S02]  /*96790*/  STL.64 [R1+0x740], R172 ;  /* 0x000740ac01007387 */ /* 0x000fe40000100a00 */
[----:B------:R-:W-:Y:S06]  /*967a0*/  STL.64 [R1+0x748], R174 ;  /* 0x000748ae01007387 */ /* 0x000fec0000100a00 */
[----:B------:R-:W-:Y:S01]  /*967b0*/  STL.64 [R1+0x730], R168 ;  /* 0x000730a801007387 */ /* 0x000fe20000100a00 */
[----:B------:R-:W-:Y:S02]  /*967c0*/  STL.64 [R1+0x738], R170 ;  /* 0x000738aa01007387 */ /* 0x000fe40000100a00 */
[----:B------:R-:W-:Y:S02]  /*967d0*/  STL.64 [R1+0x6590], R126 ;  /* 0x0065907e01007387 */ /* 0x000fe40000100a00 */
[----:B------:R-:W-:Y:S01]  /*967e0*/  STL.64 [R1+0x720], R60 ;  /* 0x0007203c01007387 */ /* 0x000fe20000100a00 */
[----:B------:R-:W-:Y:S01]  /*967f0*/  STL.64 [R1+0x728], R62 ;  /* 0x0007283e01007387 */ /* 0x000fe20000100a00 */
[----:B------:R-:W-:Y:S02]  /*96800*/  STL.64 [R1+0x6588], R124 ;  /* 0x0065887c01007387 */ /* 0x000fe40000100a00 */
[----:B------:R-:W-:Y:S02]  /*96810*/  STL.64 [R1+0x710], R56 ;  /* 0x0007103801007387 */ /* 0x000fe40000100a00 */
        /* <DEDUP_REMOVED lines=32> */
[----:B------:R-:W2:Y:S01]  /*96a20*/  LDL.LU R220, [R1+0x12c0] ;  /* 0x0012c00001dc7983 */ /* 0x000ea20000300800 */
[----:B-1----:R-:W-:Y:S04]  /*96a30*/  HMMA.1688.F32.TF32 R56, R20, R96, R248 ;  /* 0x000000601438723c */ /* 0x002fe800000810f8 */
[----:B------:R-:W-:Y:S01]  /*96a40*/  STL.64 [R1+0x6b0], R60 ;  /* 0x0006b03c01007387 */ /* 0x000fe20000100a00 */
[----:B------:R-:W-:Y:S11]  /*96a50*/  STL.64 [R1+0x6b8], R62 ;  /* 0x0006b83e01007387 */ /* 0x000ff60000100a00 */
[----:B------:R-:W-:Y:S07]  /*96a60*/  @!UPT UIADD3 URZ, URZ, URZ, URZ ;  /* 0x0000003f3f3ff290 */ /* 0x000fee000fffe03f */
[----:B------:R1:W-:Y:S01]  /*96a70*/  STL.64 [R1+0x6a0], R56 ;  /* 0x0006a03801007387 */ /* 0x0003e20000100a00 */
[----:B------:R3:W-:Y:S02]  /*96a80*/  STL.64 [R1+0x6a8], R58 ;  /* 0x0006a83a01007387 */ /* 0x0007e40000100a00 */
[----:B------:R-:W2:Y:S02]  /*96a90*/  LDL.LU R221, [R1+0x12c4] ;  /* 0x0012c40001dd7983 */ /* 0x000ea40000300800 */
[----:B------:R-:W2:Y:S01]  /*96aa0*/  LDL.LU R222, [R1+0x12c8] ;  /* 0x0012c80001de7983 */ /* 0x000ea20000300800 */
[----:B------:R-:W2:Y:S01]  /*96ab0*/  LDL.LU R223, [R1+0x12cc] ;  /* 0x0012cc0001df7983 */ /* 0x000ea20000300800 */
[----:B------:R-:W4:Y:S02]  /*96ac0*/  LDL.LU R216, [R1+0x12d0] ;  /* 0x0012d00001d87983 */ /* 0x000f240000300800 */
[----:B------:R-:W4:Y:S02]  /*96ad0*/  LDL.LU R217, [R1+0x12d4] ;  /* 0x0012d40001d97983 */ /* 0x000f240000300800 */
[----:B------:R-:W4:Y:S01]  /*96ae0*/  LDL.LU R218, [R1+0x12d8] ;  /* 0x0012d80001da7983 */ /* 0x000f220000300800 */
[----:B------:R-:W4:Y:S01]  /*96af0*/  LDL.LU R219, [R1+0x12dc] ;  /* 0x0012dc0001db7983 */ /* 0x000f220000300800 */
        /* <DEDUP_REMOVED lines=43> */
[----:B------:R-:W-:Y:S01]  /*96db0*/  IMAD.MOV.U32 R193, RZ, RZ, R52 ;  /* 0x000000ffffc17224 */ /* 0x000fe200078e0034 */
[----:B------:R-:W2:Y:S01]  /*96dc0*/  LDL.LU R47, [R1+0x15cc] ;  /* 0x0015cc00012f7983 */ /* 0x000ea20000300800 */
[----:B------:R-:W-:Y:S02]  /*96dd0*/  IMAD.MOV.U32 R192, RZ, RZ, R53 ;  /* 0x000000ffffc07224 */ /* 0x000fe400078e0035 */
[----:B------:R-:W2:Y:S02]  /*96de0*/  LDL.LU R52, [R1+0x15e0] ;  /* 0x0015e00001347983 */ /* 0x000ea40000300800 */
[----:B------:R-:W2:Y:S01]  /*96df0*/  LDL.LU R53, [R1+0x15e4] ;  /* 0x0015e40001357983 */ /* 0x000ea20000300800 */
[----:B------:R-:W2:Y:S01]  /*96e00*/  LDL.LU R54, [R1+0x15e8] ;  /* 0x0015e80001367983 */ /* 0x000ea20000300800 */
[----:B------:R-:W2:Y:S02]  /*96e10*/  LDL.LU R55, [R1+0x15ec] ;  /* 0x0015ec0001377983 */ /* 0x000ea40000300800 */
[----:B-1----:R-:W2:Y:S02]  /*96e20*/  LDL.LU R56, [R1+0x15f0] ;  /* 0x0015f00001387983 */ /* 0x002ea40000300800 */
[----:B------:R-:W2:Y:S01]  /*96e30*/  LDL.LU R57, [R1+0x15f4] ;  /* 0x0015f40001397983 */ /* 0x000ea20000300800 */
[----:B---3--:R-:W2:Y:S01]  /*96e40*/  LDL.LU R58, [R1+0x15f8] ;  /* 0x0015f800013a7983 */ /* 0x008ea20000300800 */
[----:B------:R-:W2:Y:S02]  /*96e50*/  LDL.LU R59, [R1+0x15fc] ;  /* 0x0015fc00013b7983 */ /* 0x000ea40000300800 */
[----:B------:R-:W3:Y:S02]  /*96e60*/  LDL.LU R60, [R1+0x1600] ;  /* 0x00160000013c7983 */ /* 0x000ee40000300800 */
[----:B------:R-:W3:Y:S01]  /*96e70*/  LDL.LU R61, [R1+0x1604] ;  /* 0x00160400013d7983 */ /* 0x000ee20000300800 */
        /* <DEDUP_REMOVED lines=22> */
[----:B------:R-:W3:Y:S02]  /*96fe0*/  LDL.LU R80, [R1+0x1650] ;  /* 0x0016500001507983 */ /* 0x000ee40000300800 */
[----:B------:R-:W3:Y:S01]  /*96ff0*/  LDL.LU R81, [R1+0x1654] ;  /* 0x0016540001517983 */ /* 0x000ee20000300800 */
[----:B------:R-:W3:Y:S01]  /*97000*/  LDL.LU R82, [R1+0x1658] ;  /* 0x0016580001527983 */ /* 0x000ee20000300800 */
[----:B------:R-:W3:Y:S02]  /*97010*/  LDL.LU R83, [R1+0x165c] ;  /* 0x00165c0001537983 */ /* 0x000ee40000300800 */
[----:B------:R-:W3:Y:S02]  /*97020*/  LDL.LU R64, [R1+0x1610] ;  /* 0x0016100001407983 */ /* 0x000ee40000300800 */
[----:B------:R-:W3:Y:S01]  /*97030*/  LDL.LU R65, [R1+0x1614] ;  /* 0x0016140001417983 */ /* 0x000ee20000300800 */
[----:B------:R-:W3:Y:S01]  /*97040*/  LDL.LU R66, [R1+0x1618] ;  /* 0x0016180001427983 */ /* 0x000ee20000300800 */
[----:B------:R-:W-:Y:S01]  /*97050*/  MOV R177, R48 ;  /* 0x0000003000b17202 */ /* 0x000fe20000000f00 */
[----:B------:R-:W3:Y:S02]  /*97060*/  LDL.LU R67, [R1+0x161c] ;  /* 0x00161c0001437983 */ /* 0x000ee40000300800 */
[----:B------:R-:W-:Y:S01]  /*97070*/  IMAD.MOV.U32 R176, RZ, RZ, R49 ;  /* 0x000000ffffb07224 */ /* 0x000fe200078e0031 */
[----:B------:R-:W3:Y:S01]  /*97080*/  LDL.LU R48, [R1+0x15d0] ;  /* 0x0015d00001307983 */ /* 0x000ee20000300800 */
[----:B------:R-:W-:-:S02]  /*97090*/  IMAD.MOV.U32 R185, RZ, RZ, R50 ;  /* 0x000000ffffb97224 */ /* 0x000fc400078e0032 */
[----:B------:R-:W3:Y:S01]  /*970a0*/  LDL.LU R49, [R1+0x15d4] ;  /* 0x0015d40001317983 */ /* 0x000ee20000300800 */
[----:B------:R-:W-:Y:S01]  /*970b0*/  MOV R184, R51 ;  /* 0x0000003300b87202 */ /* 0x000fe20000000f00 */
        /* <DEDUP_REMOVED lines=110> */
[----:B------:R1:W-:Y:S02]  /*977a0*/  STL.64 [R1+0x5d8], R106 ;  /* 0x0005d86a01007387 */ /* 0x0003e40000100a00 */
[C---:B-1----:R-:W-:Y:S08]  /*977b0*/  HMMA.1688.F32.TF32 R104, R20.reuse, R40, R108 ;  /* 0x000000281468723c */ /* 0x042ff0000008106c */
[----:B------:R-:W-:Y:S08]  /*977c0*/  HMMA.1688.F32.TF32 R20, R20, R36, R112 ;  /* 0x000000241414723c */ /* 0x000ff00000081070 */
        /* <DEDUP_REMOVED lines=17> */
[----:B------:R-:W-:Y:S02]  /*978e0*/  STL.64 [R1+0x358], R110 ;  /* 0x0003586e01007387 */ /* 0x000fe40000100a00 */
[----:B------:R1:W-:Y:S04]  /*978f0*/  STL.64 [R1+0x6518], R30 ;  /* 0x0065181e01007387 */ /* 0x0003e80000100a00 */
[C---:B-1----:R-:W-:Y:S07]  /*97900*/  HMMA.1688.F32.TF32 R28, R244.reuse, R16, R200 ;  /* 0x00000010f41c723c */ /* 0x042fee00000810c8 */
[----:B------:R-:W-:Y:S01]  /*97910*/  STL.64 [R1+0x340], R104 ;  /* 0x0003406801007387 */ /* 0x000fe20000100a00 */
[----:B------:R-:W-:Y:S07]  /*97920*/  STL.64 [R1+0x348], R106 ;  /* 0x0003486a01007387 */ /* 0x000fee0000100a00 */
[----:B------:R-:W-:Y:S02]  /*97930*/  STL.64 [R1+0x330], R20 ;  /* 0x0003301401007387 */ /* 0x000fe40000100a00 */
[----:B------:R1:W-:Y:S01]  /*97940*/  STL.64 [R1+0x338], R22 ;  /* 0x0003381601007387 */ /* 0x0003e20000100a00 */
[----:B------:R-:W2:Y:S01]  /*97950*/  LDL R17, [R1+0x1934] ;  /* 0x0019340001117983 */ /* 0x000ea20000100800 */
[C---:B-1----:R-:W-:Y:S08]  /*97960*/  HMMA.1688.F32.TF32 R20, R244.reuse, R24, R204 ;  /* 0x00000018f414723c */ /* 0x042ff000000810cc */
[C---:B------:R-:W-:Y:S01]  /*97970*/  HMMA.1688.F32.TF32 R104, R244.reuse, R4, R208 ;  /* 0x00000004f468723c */ /* 0x040fe200000810d0 */
[----:B------:R-:W-:Y:S01]  /*97980*/  STL.64 [R1+0x320], R28 ;  /* 0x0003201c01007387 */ /* 0x000fe20000100a00 */
[----:B------:R1:W-:Y:S06]  /*97990*/  STL.64 [R1+0x328], R30 ;  /* 0x0003281e01007387 */ /* 0x0003ec0000100a00 */
[C---:B-1----:R-:W-:Y:S07]  /*979a0*/  HMMA.1688.F32.TF32 R28, R244.reuse, R12, R212 ;  /* 0x0000000cf41c723c */ /* 0x042fee00000810d4 */
[----:B------:R-:W-:Y:S01]  /*979b0*/  STL.64 [R1+0x310], R20 ;  /* 0x0003101401007387 */ /* 0x000fe20000100a00 */
[----:B------:R4:W-:Y:S02]  /*979c0*/  STL.64 [R1+0x318], R22 ;  /* 0x0003181601007387 */ /* 0x0009e40000100a00 */
[C---:B----4-:R-:W-:Y:S05]  /*979d0*/  HMMA.1688.F32.TF32 R20, R244.reuse, R240, R216 ;  /* 0x000000f0f414723c */ /* 0x050fea00000810d8 */
[----:B------:R-:W-:Y:S01]  /*979e0*/  STL.64 [R1+0x300], R104 ;  /* 0x0003006801007387 */ /* 0x000fe20000100a00 */
[----:B------:R-:W-:Y:S02]  /*979f0*/  STL.64 [R1+0x308], R106 ;  /* 0x0003086a01007387 */ /* 0x000fe40000100a00 */
[----:B------:R-:W-:Y:S05]  /*97a00*/  STL.64 [R1+0x6528], R242 ;  /* 0x006528f201007387 */ /* 0x000fea0000100a00 */
[----:B------:R-:W-:Y:S01]  /*97a10*/  STL.64 [R1+0x2f0], R28 ;  /* 0x0002f01c01007387 */ /* 0x000fe20000100a00 */
[----:B------:R1:W-:Y:S02]  /*97a20*/  STL.64 [R1+0x2f8], R30 ;  /* 0x0002f81e01007387 */ /* 0x0003e40000100a00 */
[C---:B-1----:R-:W-:Y:S07]  /*97a30*/  HMMA.1688.F32.TF32 R28, R244.reuse, R236, R220 ;  /* 0x000000ecf41c723c */ /* 0x042fee00000810dc */
[----:B------:R-:W-:Y:S01]  /*97a40*/  STL.64 [R1+0x2e0], R20 ;  /* 0x0002e01401007387 */ /* 0x000fe20000100a00 */
[----:B------:R1:W-:Y:S02]  /*97a50*/  STL.64 [R1+0x2e8], R22 ;  /* 0x0002e81601007387 */ /* 0x0003e40000100a00 */
[----:B------:R-:W4:Y:S01]  /*97a60*/  LDL.LU R116, [R1+0x1130] ;  /* 0x0011300001747983 */ /* 0x000f220000300800 */
[C---:B-1----:R-:W-:Y:S11]  /*97a70*/  HMMA.1688.F32.TF32 R20, R244.reuse, R232, R248 ;  /* 0x000000e8f414723c */ /* 0x042ff600000810f8 */
[----:B------:R-:W-:Y:S01]  /*97a80*/  @!UPT UIADD3 URZ, URZ, URZ, URZ ;  /* 0x0000003f3f3ff290 */ /* 0x000fe2000fffe03f */
[----:B------:R-:W-:Y:S01]  /*97a90*/  STL.64 [R1+0x2d0], R28 ;  /* 0x0002d01c01007387 */ /* 0x000fe20000100a00 */
[----:B------:R-:W-:Y:S10]  /*97aa0*/  STL.64 [R1+0x2d8], R30 ;  /* 0x0002d81e01007387 */ /* 0x000ff40000100a00 */
[----:B------:R1:W-:Y:S01]  /*97ab0*/  STL.64 [R1+0x2c0], R20 ;  /* 0x0002c01401007387 */ /* 0x0003e20000100a00 */
[----:B------:R1:W-:Y:S02]  /*97ac0*/  STL.64 [R1+0x2c8], R22 ;  /* 0x0002c81601007387 */ /* 0x0003e40000100a00 */
        /* <DEDUP_REMOVED lines=11> */
[----:B-1----:R-:W2:Y:S02]  /*97b80*/  LDL.LU R20, [R1+0x1170] ;  /* 0x0011700001147983 */ /* 0x002ea40000300800 */
        /* <DEDUP_REMOVED lines=83> */
[----:B------:R1:W-:Y:S02]  /*980c0*/  STL.64 [R1+0x6530], R234 ;  /* 0x006530ea01007387 */ /* 0x0003e40000100a00 */
[----:B------:R-:W4:Y:S02]  /*980d0*/  LDL.LU R232, [R1+0x11a0] ;  /* 0x0011a00001e87983 */ /* 0x000f240000300800 */
[----:B------:R-:W4:Y:S01]  /*980e0*/  LDL.LU R233, [R1+0x11a4] ;  /* 0x0011a40001e97983 */ /* 0x000f220000300800 */
[----:B-1----:R-:W4:Y:S01]  /*980f0*/  LDL.LU R234, [R1+0x11a8] ;  /* 0x0011a80001ea7983 */ /* 0x002f220000300800 */
[----:B------:R-:W4:Y:S01]  /*98100*/  LDL.LU R235, [R1+0x11ac] ;  /* 0x0011ac0001eb7983 */ /* 0x000f220000300800 */
[C---:B--2---:R-:W-:Y:S08]  /*98110*/  HMMA.1688.F32.TF32 R124, R244.reuse, R228, R124 ;  /* 0x000000e4f47c723c */ /* 0x044ff0000008107c */
[C---:B---3--:R-:W-:Y:S11]  /*98120*/  HMMA.1688.F32.TF32 R220, R244.reuse, R224, R220 ;  /* 0x000000e0f4dc723c */ /* 0x048ff600000810dc */
[----:B------:R-:W-:Y:S04]  /*98130*/  @!UPT UIADD3 URZ, URZ, URZ, URZ ;  /* 0x0000003f3f3ff290 */ /* 0x000fe8000fffe03f */
[----:B------:R1:W-:Y:S01]  /*98140*/  STL.64 [R1+0x2b0], R124 ;  /* 0x0002b07c01007387 */ /* 0x0003e20000100a00 */
[----:B------:R2:W-:Y:S03]  /*98150*/  STL.64 [R1+0x2b8], R126 ;  /* 0x0002b87e01007387 */ /* 0x0005e60000100a00 */
[----:B-1----:R-:W3:Y:S01]  /*98160*/  LDL.LU R124, [R1+0xb50] ;  /* 0x000b5000017c7983 */ /* 0x002ee20000300800 */
[----:B------:R-:W3:Y:S02]  /*98170*/  LDL.LU R125, [R1+0xb54] ;  /* 0x000b5400017d7983 */ /* 0x000ee40000300800 */
[----:B--2---:R-:W3:Y:S02]  /*98180*/  LDL.LU R126, [R1+0xb58] ;  /* 0x000b5800017e7983 */ /* 0x004ee40000300800 */
[----:B------:R-:W3:Y:S01]  /*98190*/  LDL.LU R127, [R1+0xb5c] ;  /* 0x000b5c00017f7983 */ /* 0x000ee20000300800 */
        /* <DEDUP_REMOVED lines=24> */
[----:B------:R-:W4:Y:S02]  /*98320*/  LDL.LU.64 R208, [R1+0x6648] ;  /* 0x0066480001d07983 */ /* 0x000f240000300a00 */
[C---:B----4-:R-:W-:Y:S11]  /*98330*/  HMMA.1688.F32.TF32 R204, R244.reuse, R208, R204 ;  /* 0x000000d0f4cc723c */ /* 0x050ff600000810cc */
[----:B------:R-:W-:Y:S11]  /*98340*/  @!UPT UIADD3 URZ, URZ, URZ, URZ ;  /* 0x0000003f3f3ff290 */ /* 0x000ff6000fffe03f */
[----:B------:R-:W-:Y:S01]  /*98350*/  @!UPT UIADD3 URZ, URZ, URZ, URZ ;  /* 0x0000003f3f3ff290 */ /* 0x000fe2000fffe03f */
[----:B------:R-:W-:Y:S01]  /*98360*/  STL.64 [R1+0x260], R204 ;  /* 0x000260cc01007387 */ /* 0x000fe20000100a00 */
[----:B------:R1:W-:Y:S03]  /*98370*/  STL.64 [R1+0x268], R206 ;  /* 0x000268ce01007387 */ /* 0x0003e60000100a00 */
[----:B-1----:R-:W4:Y:S01]  /*98380*/  LDL.LU.64 R206, [R1+0x6640] ;  /* 0x0066400001ce7983 */ /* 0x002f220000300a00 */
        /* <DEDUP_REMOVED lines=71> */
[----:B-1----:R-:W2:Y:S01]  /*98800*/  LDL.LU R251, [R1+0x65a0] ;  /* 0x0065a00001fb7983 */ /* 0x002ea20000300800 */
[----:B------:R-:W4:Y:S02]  /*98810*/  LDL.LU.64 R248, [R1+0x6598] ;  /* 0x0065980001f87983 */ /* 0x000f240000300a00 */
[----:B------:R-:W-:Y:S02]  /*98820*/  STL.64 [R1+0x1b0], R232 ;  /* 0x0001b0e801007387 */ /* 0x000fe40000100a00 */
[----:B------:R1:W-:Y:S02]  /*98830*/  STL.64 [R1+0x1b8], R234 ;  /* 0x0001b8ea01007387 */ /* 0x0003e40000100a00 */
[C---:B-1----:R-:W-:Y:S08]  /*98840*/  HMMA.1688.F32.TF32 R232, R244.reuse, R156, R28 ;  /* 0x0000009cf4e8723c */ /* 0x042ff0000008101c */
[C---:B------:R-:W-:Y:S01]  /*98850*/  HMMA.1688.F32.TF32 R28, R244.reuse, R152, R20 ;  /* 0x00000098f41c723c */ /* 0x040fe20000081014 */
[----:B------:R-:W-:Y:S01]  /*98860*/  STL.64 [R1+0x1a0], R240 ;  /* 0x0001a0f001007387 */ /* 0x000fe20000100a00 */
[----:B------:R-:W-:Y:S06]  /*98870*/  STL.64 [R1+0x1a8], R242 ;  /* 0x0001a8f201007387 */ /* 0x000fec0000100a00 */
[C---:B------:R-:W-:Y:S08]  /*98880*/  HMMA.1688.F32.TF32 R20, R244.reuse, R148, R104 ;  /* 0x00000094f414723c */ /* 0x040ff00000081068 */
[C---:B------:R-:W-:Y:S01]  /*98890*/  HMMA.1688.F32.TF32 R104, R244.reuse, R144, R108 ;  /* 0x00000090f468723c */ /* 0x040fe2000008106c */
[----:B------:R-:W-:Y:S01]  /*988a0*/  STL.64 [R1+0x190], R232 ;  /* 0x000190e801007387 */ /* 0x000fe20000100a00 */
[----:B------:R-:W-:Y:S05]  /*988b0*/  STL.64 [R1+0x198], R234 ;  /* 0x000198ea01007387 */ /* 0x000fea0000100a00 */
[----:B------:R-:W-:Y:S02]  /*988c0*/  STL.64 [R1+0x180], R28 ;  /* 0x0001801c01007387 */ /* 0x000fe40000100a00 */
[----:B------:R1:W-:Y:S02]  /*988d0*/  STL.64 [R1+0x188], R30 ;  /* 0x0001881e01007387 */ /* 0x0003e40000100a00 */
[C---:B-1----:R-:W-:Y:S04]  /*988e0*/  HMMA.1688.F32.TF32 R28, R244.reuse, R140, R112 ;  /* 0x0000008cf41c723c */ /* 0x042fe80000081070 */
[----:B------:R-:W-:Y:S01]  /*988f0*/  STL.64 [R1+0x170], R20 ;  /* 0x0001701401007387 */ /* 0x000fe20000100a00 */
[----:B------:R1:W-:Y:S07]  /*98900*/  STL.64 [R1+0x178], R22 ;  /* 0x0001781601007387 */ /* 0x0003ee0000100a00 */
[----:B------:R-:W-:Y:S02]  /*98910*/  STL.64 [R1+0x160], R104 ;  /* 0x0001606801007387 */ /* 0x000fe40000100a00 */
[----:B------:R-:W-:Y:S01]  /*98920*/  STL.64 [R1+0x168], R106 ;  /* 0x0001686a01007387 */ /* 0x000fe20000100a00 */
[----:B------:R-:W-:Y:S01]  /*98930*/  STL.64 [R1+0x6440], R138 ;  /* 0x0064408a01007387 */ /* 0x000fe20000100a00 */
[C---:B-1----:R-:W-:Y:S07]  /*98940*/  HMMA.1688.F32.TF32 R20, R244.reuse, R136, R116 ;  /* 0x00000088f414723c */ /* 0x042fee0000081074 */
[----:B------:R-:W-:Y:S01]  /*98950*/  STL.64 [R1+0x150], R28 ;  /* 0x0001501c01007387 */ /* 0x000fe20000100a00 */
[----:B------:R1:W-:Y:S02]  /*98960*/  STL.64 [R1+0x158], R30 ;  /* 0x0001581e01007387 */ /* 0x0003e40000100a00 */
[C---:B-1----:R-:W-:Y:S11]  /*98970*/  HMMA.1688.F32.TF32 R28, R244.reuse, R132, R120 ;  /* 0x00000084f41c723c */ /* 0x042ff60000081078 */
[----:B------:R-:W-:Y:S02]  /*98980*/  @!UPT UIADD3 URZ, URZ, URZ, URZ ;  /* 0x0000003f3f3ff290 */ /* 0x000fe4000fffe03f */
[----:B------:R-:W-:Y:S01]  /*98990*/  STL.64 [R1+0x140], R20 ;  /* 0x0001401401007387 */ /* 0x000fe20000100a00 */
[----:B------:R-:W-:Y:S02]  /*989a0*/  STL.64 [R1+0x148], R22 ;  /* 0x0001481601007387 */ /* 0x000fe40000100a00 */
[----:B------:R-:W-:Y:S02]  /*989b0*/  STL.64 [R1+0x6448], R134 ;  /* 0x0064488601007387 */ /* 0x000fe40000100a00 */
[----:B------:R-:W-:Y:S01]  /*989c0*/  LDS R20, [R17+0x42800] ;  /* 0x0428000011147984 */ /* 0x000fe20000000800 */
[----:B------:R-:W-:Y:S04]  /*989d0*/  LDS R22, [R17+0x42c00] ;  /* 0x042c000011167984 */ /* 0x000fe80000000800 */
[----:B------:R-:W-:Y:S01]  /*989e0*/  STL.64 [R1+0x130], R28 ;  /* 0x0001301c01007387 */ /* 0x000fe20000100a00 */
[----:B------:R3:W-:Y:S02]  /*989f0*/  STL.64 [R1+0x138], R30 ;  /* 0x0001381e01007387 */ /* 0x0007e40000100a00 */
[----:B------:R-:W4:Y:S01]  /*98a00*/  LDL.LU R232, [R1+0x910] ;  /* 0x0009100001e87983 */ /* 0x000f220000300800 */
[C---:B---3--:R-:W-:Y:S11]  /*98a10*/  HMMA.1688.F32.TF32 R28, R244.reuse, R32, R124 ;  /* 0x00000020f41c723c */ /* 0x048ff6000008107c */
[----:B------:R-:W-:Y:S11]  /*98a20*/  @!UPT UIADD3 URZ, URZ, URZ, URZ ;  /* 0x0000003f3f3ff290 */ /* 0x000ff6000fffe03f */
[----:B------:R-:W-:Y:S01]  /*98a30*/  @!UPT UIADD3 URZ, URZ, URZ, URZ ;  /* 0x0000003f3f3ff290 */ /* 0x000fe2000fffe03f */
        /* <DEDUP_REMOVED lines=43> */
[----:B---3--:R-:W3:Y:S01]  /*98cf0*/  LDL.LU R30, [R1+0x908] ;  /* 0x00090800011e7983 */ /* 0x008ee20000300800 */
[----:B------:R-:W3:Y:S01]  /*98d00*/  LDL.LU R31, [R1+0x90c] ;  /* 0x00090c00011f7983 */ /* 0x000ee20000300800 */
[----:B------:R1:W-:Y:S02]  /*98d10*/  STL.64 [R1+0x6450], R34 ;  /* 0x0064502201007387 */ /* 0x0003e40000100a00 */
[----:B------:R-:W3:Y:S02]  /*98d20*/  LDL.LU R32, [R1+0x940] ;  /* 0x0009400001207983 */ /* 0x000ee40000300800 */
[----:B------:R-:W3:Y:S01]  /*98d30*/  LDL.LU R33, [R1+0x944] ;  /* 0x0009440001217983 */ /* 0x000ee20000300800 */
[----:B-1----:R-:W3:Y:S01]  /*98d40*/  LDL.LU R34, [R1+0x948] ;  /* 0x0009480001227983 */ /* 0x002ee20000300800 */
[----:B------:R-:W3:Y:S03]  /*98d50*/  LDL.LU R35, [R1+0x94c] ;  /* 0x00094c0001237983 */ /* 0x000ee60000300800 */
[----:B--2---:R-:W-:Y:S04]  /*98d60*/  LDS R21, [R251+0x42800] ;  /* 0x04280000fb157984 */ /* 0x004fe80000000800 */
[----:B------:R1:W2:Y:S01]  /*98d70*/  LDS R23, [R251+0x42c00] ;  /* 0x042c0000fb177984 */ /* 0x0002a20000000800 */
[C---:B----4-:R-:W-:Y:S08]  /*98d80*/  HMMA.1688.F32.TF32 R240, R244.reuse, R8, R240 ;  /* 0x00000008f4f0723c */ /* 0x050ff000000810f0 */
[----:B------:R-:W-:Y:S11]  /*98d90*/  HMMA.1688.F32.TF32 R124, R244, R128, R124 ;  /* 0x00000080f47c723c */ /* 0x000ff6000008107c */
[----:B------:R-:W-:Y:S04]  /*98da0*/  @!UPT UIADD3 URZ, URZ, URZ, URZ ;  /* 0x0000003f3f3ff290 */ /* 0x000fe8000fffe03f */
[----:B------:R4:W-:Y:S01]  /*98db0*/  STL.64 [R1+0x110], R240 ;  /* 0x000110f001007387 */ /* 0x0009e20000100a00 */
[----:B------:R2:W-:Y:S02]  /*98dc0*/  STL.64 [R1+0x118], R242 ;  /* 0x000118f201007387 */ /* 0x0005e40000100a00 */
[----:B------:R-:W3:Y:S02]  /*98dd0*/  LDL.LU R250, [R1+0x8f8] ;  /* 0x0008f80001fa7983 */ /* 0x000ee40000300800 */
[----:B-1----:R-:W3:Y:S01]  /*98de0*/  LDL.LU R251, [R1+0x8fc] ;  /* 0x0008fc0001fb7983 */ /* 0x002ee20000300800 */
[----:B----4-:R-:W4:Y:S01]  /*98df0*/  LDL.LU R240, [R1+0x8e0] ;  /* 0x0008e00001f07983 */ /* 0x010f220000300800 */
[----:B------:R-:W4:Y:S02]  /*98e00*/  LDL.LU R241, [R1+0x8e4] ;  /* 0x0008e40001f17983 */ /* 0x000f240000300800 */
[----:B--2---:R-:W4:Y:S02]  /*98e10*/  LDL.LU R242, [R1+0x8e8] ;  /* 0x0008e80001f27983 */ /* 0x004f240000300800 */
[----:B------:R-:W4:Y:S01]  /*98e20*/  LDL.LU R243, [R1+0x8ec] ;  /* 0x0008ec0001f37983 */ /* 0x000f220000300800 */
[----:B------:R-:W-:Y:S01]  /*98e30*/  STL.64 [R1+0x100], R124 ;  /* 0x0001007c01007387 */ /* 0x000fe20000100a00 */
[----:B------:R1:W-:Y:S02]  /*98e40*/  STL [R1+0x108], R126 ;  /* 0x0001087e01007387 */ /* 0x0003e40000100800 */
[----:B------:R-:W-:-:S02]  /*98e50*/  IMAD.MOV.U32 R16, RZ, RZ, R127 ;  /* 0x000000ffff107224 */ /* 0x000fc400078e007f */
[----:B-1----:R-:W2:Y:S01]  /*98e60*/  LDL.LU.64 R126, [R1+0x6590] ;  /* 0x00659000017e7983 */ /* 0x002ea20000300a00 */
[----:B------:R-:W2:Y:S02]  /*98e70*/  LDL.LU.64 R124, [R1+0x6588] ;  /* 0x00658800017c7983 */ /* 0x000ea40000300a00 */
[----:B------:R1:W-:Y:S02]  /*98e80*/  STL.64 [R1+0x6458], R130 ;  /* 0x0064588201007387 */ /* 0x0003e40000100a00 */
[----:B------:R-:W3:Y:S01]  /*98e90*/  LDL.LU R128, [R1+0x950] ;  /* 0x0009500001807983 */ /* 0x000ee20000300800 */
[----:B------:R-:W3:Y:S04]  /*98ea0*/  LDL.LU R129, [R1+0x954] ;  /* 0x0009540001817983 */ /* 0x000ee80000300800 */
[----:B-1----:R-:W3:Y:S01]  /*98eb0*/  LDL.LU R130, [R1+0x958] ;  /* 0x0009580001827983 */ /* 0x002ee20000300800 */
[----:B------:R-:W3:Y:S02]  /*98ec0*/  LDL.LU R131, [R1+0x95c] ;  /* 0x00095c0001837983 */ /* 0x000ee40000300800 */
[----:B------:R-:W-:Y:S01]  /*98ed0*/  STL [R1+0x5ee0], R16 ;  /* 0x005ee01001007387 */ /* 0x000fe20000100800 */
        /* <DEDUP_REMOVED lines=11> */
[----:B------:R1:W-:Y:S01]  /*98f90*/  STL [R1+0xe8], R118 ;  /* 0x0000e87601007387 */ /* 0x0003e20000100800 */
[----:B------:R-:W-:Y:S02]  /*98fa0*/  MOV R16, R119 ;  /* 0x0000007700107202 */ /* 0x000fe40000000f00 */
[----:B-1----:R-:W2:Y:S01]  /*98fb0*/  LDL.LU.64 R118, [R1+0x6570] ;  /* 0x0065700001767983 */ /* 0x002ea20000300a00 */
[----:B------:R-:W2:Y:S02]  /*98fc0*/  LDL.LU.64 R116, [R1+0x6568] ;  /* 0x0065680001747983 */ /* 0x000ea40000300a00 */
        /* <DEDUP_REMOVED lines=22> */
[C---:B---3--:R-:W-:Y:S08]  /*99130*/  HMMA.1688.F32.TF32 R28, R244.reuse, R84, R28 ;  /* 0x00000054f41c723c */ /* 0x048ff0000008101c */
[C---:B------:R-:W-:Y:S11]  /*99140*/  HMMA.1688.F32.TF32 R248, R244.reuse, R80, R248 ;  /* 0x00000050f4f8723c */ /* 0x040ff600000810f8 */
[----:B------:R-:W-:Y:S05]  /*99150*/  @!UPT UIADD3 URZ, URZ, URZ, URZ ;  /* 0x0000003f3f3ff290 */ /* 0x000fea000fffe03f */
[----:B------:R-:W-:Y:S01]  /*99160*/  IMAD.MOV.U32 R16, RZ, RZ, R30 ;  /* 0x000000ffff107224 */ /* 0x000fe200078e001e */
[C---:B--2---:R-:W-:Y:S11]  /*99170*/  HMMA.1688.F32.TF32 R128, R244.reuse, R104, R128 ;  /* 0x00000068f480723c */ /* 0x044ff60000081080 */
[----:B------:R-:W-:Y:S11]  /*99180*/  @!UPT UIADD3 URZ, URZ, URZ, URZ ;  /* 0x0000003f3f3ff290 */ /* 0x000ff6000fffe03f */
[----:B------:R-:W-:Y:S01]  /*99190*/  @!UPT UIADD3 URZ, URZ, URZ, URZ ;  /* 0x0000003f3f3ff290 */ /* 0x000fe2000fffe03f */
[----:B------:R-:W-:Y:S01]  /*991a0*/  STL.64 [R1+0xa0], R128 ;  /* 0x0000a08001007387 */ /* 0x000fe20000100a00 */
[----:B------:R1:W-:Y:S02]  /*991b0*/  STL.64 [R1+0xa8], R130 ;  /* 0x0000a88201007387 */ /* 0x0003e40000100a00 */
[C---:B-1----:R-:W-:Y:S08]  /*991c0*/  HMMA.1688.F32.TF32 R128, R244.reuse, R100, R32 ;  /* 0x00000064f480723c */ /* 0x042ff00000081020 */
[C---:B------:R-:W-:Y:S01]  /*991d0*/  HMMA.1688.F32.TF32 R32, R244.reuse, R96, R136 ;  /* 0x00000060f420723c */ /* 0x040fe20000081088 */
[----:B------:R-:W2:Y:S11]  /*991e0*/  LDL.LU R136, [R1+0x8d0] ;  /* 0x0008d00001887983 */ /* 0x000eb60000300800 */
[----:B------:R-:W-:Y:S03]  /*991f0*/  @!UPT UIADD3 URZ, URZ, URZ, URZ ;  /* 0x0000003f3f3ff290 */ /* 0x000fe6000fffe03f */
[----:B------:R-:W-:Y:S01]  /*99200*/  STL.64 [R1+0x90], R128 ;  /* 0x0000908001007387 */ /* 0x000fe20000100a00 */
[----:B------:R1:W-:Y:S07]  /*99210*/  STL.64 [R1+0x98], R130 ;  /* 0x0000988201007387 */ /* 0x0003ee0000100a00 */
[----:B------:R-:W-:Y:S02]  /*99220*/  STL.64 [R1+0x80], R32 ;  /* 0x0000802001007387 */ /* 0x000fe40000100a00 */
[----:B------:R3:W-:Y:S01]  /*99230*/  STL.64 [R1+0x88], R34 ;  /* 0x0000882201007387 */ /* 0x0007e20000100a00 */
[----:B------:R-:W2:Y:S01]  /*99240*/  LDL.LU R137, [R1+0x8d4] ;  /* 0x0008d40001897983 */ /* 0x000ea20000300800 */
[----:B------:R-:W2:Y:S01]  /*99250*/  LDL.LU R138, [R1+0x8d8] ;  /* 0x0008d800018a7983 */ /* 0x000ea20000300800 */
[C---:B-1----:R-:W-:Y:S08]  /*99260*/  HMMA.1688.F32.TF32 R128, R244.reuse, R92, R132 ;  /* 0x0000005cf480723c */ /* 0x042ff00000081084 */
[C---:B---3--:R-:W-:Y:S01]  /*99270*/  HMMA.1688.F32.TF32 R32, R244.reuse, R88, R232 ;  /* 0x00000058f420723c */ /* 0x048fe200000810e8 */
[----:B------:R-:W-:Y:S01]  /*99280*/  IMAD.MOV.U32 R139, RZ, RZ, R2 ;  /* 0x000000ffff8b7224 */ /* 0x000fe200078e0002 */
[----:B------:R-:W-:Y:S11]  /*99290*/  MOV R2, R31 ;  /* 0x0000001f00027202 */ /* 0x000ff60000000f00 */
[----:B------:R-:W-:Y:S02]  /*992a0*/  @!UPT UIADD3 URZ, URZ, URZ, URZ ;  /* 0x0000003f3f3ff290 */ /* 0x000fe4000fffe03f */
[----:B------:R-:W-:Y:S01]  /*992b0*/  STL.64 [R1+0x70], R128 ;  /* 0x0000708001007387 */ /* 0x000fe20000100a00 */
[----:B------:R-:W-:Y:S07]  /*992c0*/  STL.64 [R1+0x78], R130 ;  /* 0x0000788201007387 */ /* 0x000fee0000100a00 */
[----:B------:R-:W-:Y:S02]  /*992d0*/  STL.64 [R1+0x60], R32 ;  /* 0x0000602001007387 */ /* 0x000fe40000100a00 */
[----:B------:R-:W-:Y:S01]  /*992e0*/  STL.64 [R1+0x68], R34 ;  /* 0x0000682201007387 */ /* 0x000fe20000100a00 */
[----:B------:R1:W-:Y:S04]  /*992f0*/  STL.64 [R1+0x50], R28 ;  /* 0x0000501c01007387 */ /* 0x0003e80000100a00 */
[----:B-1----:R-:W3:Y:S01]  /*99300*/  LDL.LU R28, [R1+0x8c0] ;  /* 0x0008c000011c7983 */ /* 0x002ee20000300800 */
[----:B------:R-:W3:Y:S02]  /*99310*/  LDL.LU R29, [R1+0x8c4] ;  /* 0x0008c400011d7983 */ /* 0x000ee40000300800 */
[----:B------:R-:W3:Y:S02]  /*99320*/  LDL.LU R30, [R1+0x8c8] ;  /* 0x0008c800011e7983 */ /* 0x000ee40000300800 */
[----:B------:R-:W-:Y:S01]  /*99330*/  STL [R1+0x6050], R2 ;  /* 0x0060500201007387 */ /* 0x000fe20000100800 */
[----:B------:R-:W-:Y:S01]  /*99340*/  STL.64 [R1+0x5eb8], R250 ;  /* 0x005eb8fa01007387 */ /* 0x000fe20000100a00 */
[----:B------:R-:W-:Y:S02]  /*99350*/  STL.64 [R1+0x5eb0], R248 ;  /* 0x005eb0f801007387 */ /* 0x000fe40000100a00 */
[----:B------:R-:W3:Y:S02]  /*99360*/  LDL.LU R232, [R1+0x8b0] ;  /* 0x0008b00001e87983 */ /* 0x000ee40000300800 */
[----:B------:R-:W3:Y:S01]  /*99370*/  LDL.LU R233, [R1+0x8b4] ;  /* 0x0008b40001e97983 */ /* 0x000ee20000300800 */
[----:B------:R-:W3:Y:S01]  /*99380*/  LDL.LU R234, [R1+0x8b8] ;  /* 0x0008b80001ea7983 */ /* 0x000ee20000300800 */
[----:B------:R-:W3:Y:S01]  /*99390*/  LDL.LU R235, [R1+0x8bc] ;  /* 0x0008bc0001eb7983 */ /* 0x000ee20000300800 */
[----:B----4-:R-:W-:Y:S01]  /*993a0*/  HMMA.1688.F32.TF32 R32, R244, R76, R240 ;  /* 0x0000004cf420723c */ /* 0x010fe200000810f0 */
[----:B------:R-:W4:Y:S01]  /*993b0*/  LDL.LU R240, [R1+0x890] ;  /* 0x0008900001f07983 */ /* 0x000f220000300800 */
[----:B------:R-:W4:Y:S01]  /*993c0*/  LDL.LU R241, [R1+0x894] ;  /* 0x0008940001f17983 */ /* 0x000f220000300800 */
[----:B------:R-:W-:Y:S11]  /*993d0*/  IMAD.MOV.U32 R31, RZ, RZ, R0 ;  /* 0x000000ffff1f7224 */ /* 0x000ff600078e0000 */
[----:B------:R-:W-:Y:S10]  /*993e0*/  @!UPT UIADD3 URZ, URZ, URZ, URZ ;  /* 0x0000003f3f3ff290 */ /* 0x000ff4000fffe03f */
[----:B------:R-:W-:Y:S01]  /*993f0*/  IMAD.MOV.U32 R8, RZ, RZ, R32 ;  /* 0x000000ffff087224 */ /* 0x000fe200078e0020 */
[----:B------:R-:W-:Y:S01]  /*99400*/  MOV R5, R33 ;  /* 0x0000002100057202 */ /* 0x000fe20000000f00 */
[----:B------:R-:W-:Y:S02]  /*99410*/  IMAD.MOV.U32 R4, RZ, RZ, R34 ;  /* 0x000000ffff047224 */ /* 0x000fe400078e0022 */
[----:B------:R-:W-:-:S05]  /*99420*/  IMAD.MOV.U32 R0, RZ, RZ, R35 ;  /* 0x000000ffff007224 */ /* 0x000fca00078e0023 */
[----:B------:R-:W-:Y:S01]  /*99430*/  STL [R1+0x5e60], R0 ;  /* 0x005e600001007387 */ /* 0x000fe20000100800 */
[----:B------:R-:W-:Y:S02]  /*99440*/  STL [R1+0x5e5c], R5 ;  /* 0x005e5c0501007387 */ /* 0x000fe40000100800 */
[----:B------:R-:W-:Y:S02]  /*99450*/  STL [R1+0x5e58], R8 ;  /* 0x005e580801007387 */ /* 0x000fe40000100800 */
[----:B------:R1:W-:Y:S01]  /*99460*/  STL [R1+0x5e54], R4 ;  /* 0x005e540401007387 */ /* 0x0003e20000100800 */
[----:B------:R-:W-:Y:S01]  /*99470*/  MOV R242, R252 ;  /* 0x000000fc00f27202 */ /* 0x000fe20000000f00 */
[----:B------:R-:W-:Y:S01]  /*99480*/  IMAD.MOV.U32 R243, RZ, RZ, R3 ;  /* 0x000000fffff37224 */ /* 0x000fe200078e0003 */
[C---:B--2---:R-:W-:Y:S11]  /*99490*/  HMMA.1688.F32.TF32 R32, R244.reuse, R72, R136 ;  /* 0x00000048f420723c */ /* 0x044ff60000081088 */
[----:B------:R-:W-:Y:S11]  /*994a0*/  @!UPT UIADD3 URZ, URZ, URZ, URZ ;  /* 0x0000003f3f3ff290 */ /* 0x000ff6000fffe03f */
[----:B------:R-:W-:Y:S02]  /*994b0*/  @!UPT UIADD3 URZ, URZ, URZ, URZ ;  /* 0x0000003f3f3ff290 */ /* 0x000fe4000fffe03f */
[----:B------:R-:W-:Y:S01]  /*994c0*/  IMAD.MOV.U32 R24, RZ, RZ, R32 ;  /* 0x000000ffff187224 */ /* 0x000fe200078e0020 */
[----:B------:R-:W-:Y:S01]  /*994d0*/  MOV R13, R33 ;  /* 0x00000021000d7202 */ /* 0x000fe20000000f00 */
[----:B------:R-:W-:Y:S02]  /*994e0*/  IMAD.MOV.U32 R12, RZ, RZ, R34 ;  /* 0x000000ffff0c7224 */ /* 0x000fe400078e0022 */
[----:B------:R-:W-:Y:S01]  /*994f0*/  IMAD.MOV.U32 R9, RZ, RZ, R35 ;  /* 0x000000ffff097224 */ /* 0x000fe200078e0023 */
[C---:B---3--:R-:W-:Y:S08]  /*99500*/  HMMA.1688.F32.TF32 R28, R244.reuse, R68, R28 ;  /* 0x00000044f41c723c */ /* 0x048ff0000008101c */
[----:B------:R-:W-:Y:S01]  /*99510*/  HMMA.1688.F32.TF32 R32, R244, R64, R232 ;  /* 0x00000040f420723c */ /* 0x000fe200000810e8 */
[----:B------:R-:W-:Y:S01]  /*99520*/  STL [R1+0x5e70], R9 ;  /* 0x005e700901007387 */ /* 0x000fe20000100800 */
[----:B------:R-:W-:Y:S02]  /*99530*/  STL [R1+0x5e6c], R12 ;  /* 0x005e6c0c01007387 */ /* 0x000fe40000100800 */
[----:B------:R-:W-:Y:S02]  /*99540*/  STL [R1+0x5e68], R13 ;  /* 0x005e680d01007387 */ /* 0x000fe40000100800 */
[----:B------:R2:W-:Y:S10]  /*99550*/  STL [R1+0x5e64], R24 ;  /* 0x005e641801007387 */ /* 0x0005f40000100800 */
[----:B-1----:R-:W-:-:S02]  /*99560*/  MOV R4, R28 ;  /* 0x0000001c00047202 */ /* 0x002fc40000000f00 */
[----:B------:R-:W-:Y:S01]  /*99570*/  MOV R25, R31 ;  /* 0x0000001f00197202 */ /* 0x000fe20000000f00 */
[----:B------:R-:W-:Y:S02]  /*99580*/  IMAD.MOV.U32 R3, RZ, RZ, R29 ;  /* 0x000000ffff037224 */ /* 0x000fe400078e001d */
[----:B------:R-:W-:Y:S01]  /*99590*/  IMAD.MOV.U32 R252, RZ, RZ, R30 ;  /* 0x000000fffffc7224 */ /* 0x000fe200078e001e */
[----:B------:R-:W3:Y:S01]  /*995a0*/  LDL.LU R28, [R1+0x880] ;  /* 0x00088000011c7983 */ /* 0x000ee20000300800 */
[----:B------:R-:W3:Y:S02]  /*995b0*/  LDL.LU R29, [R1+0x884] ;  /* 0x00088400011d7983 */ /* 0x000ee40000300800 */
[----:B------:R-:W3:Y:S02]  /*995c0*/  LDL.LU R30, [R1+0x888] ;  /* 0x00088800011e7983 */ /* 0x000ee40000300800 */
[----:B------:R-:W3:Y:S02]  /*995d0*/  LDL.LU R31, [R1+0x88c] ;  /* 0x00088c00011f7983 */ /* 0x000ee40000300800 */
[----:B------:R-:W-:Y:S01]  /*995e0*/  IMAD.MOV.U32 R8, RZ, RZ, R35 ;  /* 0x000000ffff087224 */ /* 0x000fe200078e0023 */
[----:B------:R-:W-:Y:S01]  /*995f0*/  STL [R1+0x5e80], R25 ;  /* 0x005e801901007387 */ /* 0x000fe20000100800 */
[----:B------:R-:W-:Y:S01]  /*99600*/  MOV R5, R34 ;  /* 0x0000002200057202 */ /* 0x000fe20000000f00 */
[----:B------:R-:W-:Y:S02]  /*99610*/  STL [R1+0x5e7c], R252 ;  /* 0x005e7cfc01007387 */ /* 0x000fe40000100800 */
[----:B------:R-:W-:Y:S01]  /*99620*/  IMAD.MOV.U32 R0, RZ, RZ, R33 ;  /* 0x000000ffff007224 */ /* 0x000fe200078e0021 */
[----:B------:R-:W-:Y:S01]  /*99630*/  STL [R1+0x5e78], R3 ;  /* 0x005e780301007387 */ /* 0x000fe20000100800 */
[----:B--2---:R-:W-:-:S02]  /*99640*/  IMAD.MOV.U32 R24, RZ, RZ, R32 ;  /* 0x000000ffff187224 */ /* 0x004fc400078e0020 */
[----:B------:R1:W-:Y:S02]  /*99650*/  STL [R1+0x5e74], R4 ;  /* 0x005e740401007387 */ /* 0x0003e40000100800 */
[----:B------:R-:W-:Y:S01]  /*99660*/  STL [R1+0x5e90], R8 ;  /* 0x005e900801007387 */ /* 0x000fe20000100800 */
[----:B------:R-:W-:Y:S01]  /*99670*/  STL [R1+0x5e8c], R5 ;  /* 0x005e8c0501007387 */ /* 0x000fe20000100800 */
[----:B------:R-:W-:Y:S02]  /*99680*/  STL [R1+0x5e88], R0 ;  /* 0x005e880001007387 */ /* 0x000fe40000100800 */
[----:B------:R2:W-:Y:S02]  /*99690*/  STL [R1+0x5e84], R24 ;  /* 0x005e841801007387 */ /* 0x0005e40000100800 */
[----:B------:R-:W2:Y:S01]  /*996a0*/  LDL.LU R132, [R1+0x870] ;  /* 0x0008700001847983 */ /* 0x000ea20000300800 */
[----:B------:R-:W2:Y:S01]  /*996b0*/  LDL.LU R133, [R1+0x874] ;  /* 0x0008740001857983 */ /* 0x000ea20000300800 */
[----:B------:R-:W2:Y:S01]  /*996c0*/  LDL.LU R134, [R1+0x878] ;  /* 0x0008780001867983 */ /* 0x000ea20000300800 */
[----:B----4-:R-:W-:Y:S01]  /*996d0*/  HMMA.1688.F32.TF32 R32, R244, R60, R240 ;  /* 0x0000003cf420723c */ /* 0x010fe200000810f0 */
[----:B------:R-:W2:Y:S01]  /*996e0*/  LDL.LU R135, [R1+0x87c] ;  /* 0x00087c0001877983 */ /* 0x000ea20000300800 */
        /* <DEDUP_REMOVED lines=11> */
[----:B------:R-:W4:Y:S05]  /*997a0*/  LDL.LU R139, [R1+0x86c] ;  /* 0x00086c00018b7983 */ /* 0x000f2a0000300800 */
[----:B-1----:R-:W-:Y:S01]  /*997b0*/  IMAD.MOV.U32 R4, RZ, RZ, R32 ;  /* 0x000000ffff047224 */ /* 0x002fe200078e0020 */
[----:B------:R-:W-:Y:S01]  /*997c0*/  MOV R9, R33 ;  /* 0x0000002100097202 */ /* 0x000fe20000000f00 */
[----:B------:R-:W-:-:S02]  /*997d0*/  IMAD.MOV.U32 R12, RZ, RZ, R34 ;  /* 0x000000ffff0c7224 */ /* 0x000fc400078e0022 */
[----:B------:R-:W-:-:S05]  /*997e0*/  IMAD.MOV.U32 R13, RZ, RZ, R35 ;  /* 0x000000ffff0d7224 */ /* 0x000fca00078e0023 */
[----:B------:R-:W-:Y:S01]  /*997f0*/  STL [R1+0x5ea0], R13 ;  /* 0x005ea00d01007387 */ /* 0x000fe20000100800 */
[----:B------:R-:W-:Y:S02]  /*99800*/  STL [R1+0x5e9c], R12 ;  /* 0x005e9c0c01007387 */ /* 0x000fe40000100800 */
[----:B------:R-:W-:Y:S02]  /*99810*/  STL [R1+0x5e98], R9 ;  /* 0x005e980901007387 */ /* 0x000fe40000100800 */
[----:B------:R-:W-:Y:S01]  /*99820*/  STL [R1+0x5e94], R4 ;  /* 0x005e940401007387 */ /* 0x000fe20000100800 */
[----:B------:R-:W4:Y:S04]  /*99830*/  LDL R250, [R1+0x38] ;  /* 0x0000380001fa7983 */ /* 0x000f280000100800 */
[----:B------:R-:W4:Y:S01]  /*99840*/  LDL R251, [R1+0x3c] ;  /* 0x00003c0001fb7983 */ /* 0x000f220000100800 */
[C---:B---3--:R-:W-:Y:S08]  /*99850*/  HMMA.1688.F32.TF32 R28, R244.reuse, R56, R28 ;  /* 0x00000038f41c723c */ /* 0x048ff0000008101c */
[C---:B--2---:R-:W-:Y:S08]  /*99860*/  HMMA.1688.F32.TF32 R32, R244.reuse, R52, R132 ;  /* 0x00000034f420723c */ /* 0x044ff00000081084 */
[----:B----4-:R-:W-:Y:S08]  /*99870*/  HMMA.1688.F32.TF32 R132, R244, R48, R136 ;  /* 0x00000030f484723c */ /* 0x010ff00000081088 */
[----:B------:R-:W-:-:S02]  /*99880*/  MOV R24, R28 ;  /* 0x0000001c00187202 */ /* 0x000fc40000000f00 */
[----:B------:R-:W-:Y:S01]  /*99890*/  MOV R3, R31 ;  /* 0x0000001f00037202 */ /* 0x000fe20000000f00 */
[----:B------:R-:W-:Y:S02]  /*998a0*/  IMAD.MOV.U32 R25, RZ, RZ, R29 ;  /* 0x000000ffff197224 */ /* 0x000fe400078e001d */
[----:B------:R-:W-:Y:S01]  /*998b0*/  IMAD.MOV.U32 R252, RZ, RZ, R30 ;  /* 0x000000fffffc7224 */ /* 0x000fe200078e001e */
[----:B------:R-:W2:Y:S01]  /*998c0*/  LDL.LU R28, [R1+0x820] ;  /* 0x00082000011c7983 */ /* 0x000ea20000300800 */
[----:B------:R-:W2:Y:S02]  /*998d0*/  LDL.LU R29, [R1+0x824] ;  /* 0x00082400011d7983 */ /* 0x000ea40000300800 */
[----:B------:R-:W2:Y:S02]  /*998e0*/  LDL.LU R30, [R1+0x828] ;  /* 0x00082800011e7983 */ /* 0x000ea40000300800 */
[----:B------:R-:W2:Y:S01]  /*998f0*/  LDL.LU R31, [R1+0x82c] ;  /* 0x00082c00011f7983 */ /* 0x000ea20000300800 */
[----:B------:R-:W-:Y:S01]  /*99900*/  STL [R1+0x6058], R3 ;  /* 0x0060580301007387 */ /* 0x000fe20000100800 */
[----:B------:R-:W-:Y:S02]  /*99910*/  STL [R1+0x6054], R252 ;  /* 0x006054fc01007387 */ /* 0x000fe40000100800 */
[----:B------:R-:W-:Y:S02]  /*99920*/  STL [R1+0x5ea8], R25 ;  /* 0x005ea81901007387 */ /* 0x000fe40000100800 */
[----:B------:R1:W-:Y:S01]  /*99930*/  STL [R1+0x5ea4], R24 ;  /* 0x005ea41801007387 */ /* 0x0003e20000100800 */
[----:B------:R-:W-:Y:S01]  /*99940*/  HMMA.1688.F32.TF32 R136, R244, R44, R232 ;  /* 0x0000002cf488723c */ /* 0x000fe200000810e8 */
[----:B-1----:R-:W-:Y:S01]  /*99950*/  IMAD.MOV.U32 R24, RZ, RZ, R132 ;  /* 0x000000ffff187224 */ /* 0x002fe200078e0084 */
[----:B------:R-:W-:Y:S01]  /*99960*/  MOV R13, R133 ;  /* 0x00000085000d7202 */ /* 0x000fe20000000f00 */
[----:B------:R-:W-:-:S02]  /*99970*/  IMAD.MOV.U32 R12, RZ, RZ, R134 ;  /* 0x000000ffff0c7224 */ /* 0x000fc400078e0086 */
[----:B------:R-:W-:-:S03]  /*99980*/  IMAD.MOV.U32 R9, RZ, RZ, R135 ;  /* 0x000000ffff097224 */ /* 0x000fc600078e0087 */
[----:B------:R-:W-:Y:S01]  /*99990*/  HMMA.1688.F32.TF32 R132, R244, R40, R240 ;  /* 0x00000028f484723c */ /* 0x000fe200000810f0 */
[----:B------:R-:W-:Y:S02]  /*999a0*/  IMAD.MOV.U32 R4, RZ, RZ, R32 ;  /* 0x000000ffff047224 */ /* 0x000fe400078e0020 */
[----:B------:R-:W-:Y:S01]  /*999b0*/  IMAD.MOV.U32 R8, RZ, RZ, R33 ;  /* 0x000000ffff087224 */ /* 0x000fe200078e0021 */
[----:B------:R-:W3:Y:S01]  /*999c0*/  LDL.LU R32, [R1+0x830] ;  /* 0x0008300001207983 */ /* 0x000ee20000300800 */
[----:B------:R-:W-:Y:S01]  /*999d0*/  MOV R5, R34 ;  /* 0x0000002200057202 */ /* 0x000fe20000000f00 */
[----:B------:R-:W-:Y:S02]  /*999e0*/  IMAD.MOV.U32 R0, RZ, RZ, R35 ;  /* 0x000000ffff007224 */ /* 0x000fe400078e0023 */
[----:B------:R-:W3:Y:S01]  /*999f0*/  LDL.LU R33, [R1+0x834] ;  /* 0x0008340001217983 */ /* 0x000ee20000300800 */
[----:B------:R-:W3:Y:S01]  /*99a00*/  LDL.LU R34, [R1+0x838] ;  /* 0x0008380001227983 */ /* 0x000ee20000300800 */
[----:B------:R-:W3:Y:S02]  /*99a10*/  LDL.LU R35, [R1+0x83c] ;  /* 0x00083c0001237983 */ /* 0x000ee40000300800 */
[----:B------:R-:W3:Y:S02]  /*99a20*/  LDL.64 R130, [R1+0x48] ;  /* 0x0000480001827983 */ /* 0x000ee40000100a00 */
[----:B------:R-:W-:Y:S01]  /*99a30*/  STL [R1+0x6068], R8 ;  /* 0x0060680801007387 */ /* 0x000fe20000100800 */
[----:B------:R-:W-:Y:S01]  /*99a40*/  STL [R1+0x605c], R0 ;  /* 0x00605c0001007387 */ /* 0x000fe20000100800 */
[----:B------:R-:W-:Y:S02]  /*99a50*/  STL [R1+0x606c], R9 ;  /* 0x00606c0901007387 */ /* 0x000fe40000100800 */
[----:B------:R-:W-:Y:S02]  /*99a60*/  STL.64 [R1+0x8d0], R136 ;  /* 0x0008d08801007387 */ /* 0x000fe40000100a00 */
[----:B------:R-:W-:Y:S03]  /*99a70*/  STL.64 [R1+0x8d8], R138 ;  /* 0x0008d88a01007387 */ /* 0x000fe60000100a00 */
[----:B------:R1:W-:Y:S01]  /*99a80*/  STL.64 [R1+0x8c8], R134 ;  /* 0x0008c88601007387 */ /* 0x0003e20000100a00 */
[----:B------:R-:W2:Y:S02]  /*99a90*/  LDL.LU R232, [R1+0xb60] ;  /* 0x000b600001e87983 */ /* 0x000ea40000300800 */
[----:B------:R-:W2:Y:S02]  /*99aa0*/  LDL.LU R233, [R1+0xb64] ;  /* 0x000b640001e97983 */ /* 0x000ea40000300800 */
[----:B------:R-:W2:Y:S01]  /*99ab0*/  LDL.LU R234, [R1+0xb68] ;  /* 0x000b680001ea7983 */ /* 0x000ea20000300800 */
[----:B------:R-:W2:Y:S01]  /*99ac0*/  LDL.LU R235, [R1+0xb6c] ;  /* 0x000b6c0001eb7983 */ /* 0x000ea20000300800 */
[----:B------:R-:W-:Y:S01]  /*99ad0*/  IMAD.MOV.U32 R213, RZ, RZ, R133 ;  /* 0x000000ffffd57224 */ /* 0x000fe200078e0085 */
[----:B------:R-:W-:-:S04]  /*99ae0*/  MOV R212, R132 ;  /* 0x0000008400d47202 */ /* 0x000fc80000000f00 */
[----:B------:R-:W-:Y:S01]  /*99af0*/  STL [R1+0x6064], R213 ;  /* 0x006064d501007387 */ /* 0x000fe20000100800 */
[----:B------:R-:W-:Y:S01]  /*99b00*/  STL [R1+0x6060], R212 ;  /* 0x006060d401007387 */ /* 0x000fe20000100800 */
[----:B--2---:R-:W-:Y:S11]  /*99b10*/  HMMA.1688.F32.TF32 R28, R244, R36, R28 ;  /* 0x00000024f41c723c */ /* 0x004ff6000008101c */
[----:B------:R-:W-:Y:S11]  /*99b20*/  @!UPT UIADD3 URZ, URZ, URZ, URZ ;  /* 0x0000003f3f3ff290 */ /* 0x000ff6000fffe03f */
[----:B------:R-:W-:Y:S01]  /*99b30*/  @!UPT UIADD3 URZ, URZ, URZ, URZ ;  /* 0x0000003f3f3ff290 */ /* 0x000fe2000fffe03f */
[----:B------:R2:W-:Y:S01]  /*99b40*/  STL.64 [R1+0x898], R30 ;  /* 0x0008981e01007387 */ /* 0x0005e20000100a00 */
[----:B------:R-:W4:Y:S02]  /*99b50*/  LDL.LU R132, [R1+0xb70] ;  /* 0x000b700001847983 */ /* 0x000f240000300800 */
[----:B------:R-:W4:Y:S02]  /*99b60*/  LDL.LU R133, [R1+0xb74] ;  /* 0x000b740001857983 */ /* 0x000f240000300800 */
[----:B-1----:R-:W4:Y:S01]  /*99b70*/  LDL.LU R134, [R1+0xb78] ;  /* 0x000b780001867983 */ /* 0x002f220000300800 */
[----:B------:R-:W4:Y:S01]  /*99b80*/  LDL.LU R135, [R1+0xb7c] ;  /* 0x000b7c0001877983 */ /* 0x000f220000300800 */
[----:B------:R-:W4:Y:S02]  /*99b90*/  LDL.64 R242, [R1+0x28] ;  /* 0x0000280001f27983 */ /* 0x000f240000100a00 */
[----:B------:R-:W4:Y:S01]  /*99ba0*/  LDL.LU R244, [R1+0xb90] ;  /* 0x000b900001f47983 */ /* 0x000f220000300800 */
[C---:B---3--:R-:W-:Y:S01]  /*99bb0*/  HMMA.1688.F32.TF32 R32, R20.reuse, R130, R32 ;  /* 0x000000821420723c */ /* 0x048fe20000081020 */
[----:B------:R-:W3:Y:S01]  /*99bc0*/  LDL.LU R245, [R1+0xb94] ;  /* 0x000b940001f57983 */ /* 0x000ee20000300800 */
[----:B------:R-:W-:Y:S01]  /*99bd0*/  MOV R217, R29 ;  /* 0x0000001d00d97202 */ /* 0x000fe20000000f00 */
[----:B------:R-:W3:Y:S02]  /*99be0*/  LDL.LU R246, [R1+0xb98] ;  /* 0x000b980001f67983 */ /* 0x000ee40000300800 */
[----:B------:R-:W-:Y:S01]  /*99bf0*/  IMAD.MOV.U32 R216, RZ, RZ, R28 ;  /* 0x000000ffffd87224 */ /* 0x000fe200078e001c */
[----:B------:R-:W3:Y:S01]  /*99c00*/  LDL.LU R247, [R1+0xb9c] ;  /* 0x000b9c0001f77983 */ /* 0x000ee20000300800 */
[----:B------:R-:W3:Y:S02]  /*99c10*/  LDL.64 R138, [R1+0x8] ;  /* 0x00000800018a7983 */ /* 0x000ee40000100a00 */
[----:B--2---:R-:W2:Y:S01]  /*99c20*/  LDL.64 R30, [R1+0x18] ;  /* 0x00001800011e7983 */ /* 0x004ea20000100a00 */
[----:B------:R-:W-:Y:S01]  /*99c30*/  HMMA.1688.F32.TF32 R232, R20, R250, R232 ;  /* 0x000000fa14e8723c */ /* 0x000fe200000810e8 */
[----:B------:R-:W-:Y:S01]  /*99c40*/  STL [R1+0x5dec], R217 ;  /* 0x005decd901007387 */ /* 0x000fe20000100800 */
[----:B------:R-:W-:Y:S02]  /*99c50*/  STL [R1+0x5de8], R216 ;  /* 0x005de8d801007387 */ /* 0x000fe40000100800 */
[----:B------:R-:W-:-:S09]  /*99c60*/  IMAD.MOV.U32 R249, RZ, RZ, R130 ;  /* 0x000000fffff97224 */ /* 0x000fd200078e0082 */
[----:B------:R1:W-:Y:S01]  /*99c70*/  STL.64 [R1+0x888], R34 ;  /* 0x0008882201007387 */ /* 0x0003e20000100a00 */
        /* <DEDUP_REMOVED lines=8> */
[----:B------:R-:W2:Y:S03]  /*99d00*/  LDL.LU R33, [R1+0xbb4] ;  /* 0x000bb40001217983 */ /* 0x000ea60000300800 */
[----:B-1----:R-:W2:Y:S01]  /*99d10*/  LDL.LU R34, [R1+0xbb8] ;  /* 0x000bb80001227983 */ /* 0x002ea20000300800 */
[----:B------:R-:W2:Y:S03]  /*99d20*/  LDL.LU R35, [R1+0xbbc] ;  /* 0x000bbc0001237983 */ /* 0x000ea60000300800 */
[----:B------:R1:W-:Y:S04]  /*99d30*/  STL.64 [R1+0x878], R234 ;  /* 0x000878ea01007387 */ /* 0x0003e80000100a00 */
[----:B-1----:R-:W2:Y:S01]  /*99d40*/  LDL.LU.64 R234, [R1+0x6530] ;  /* 0x0065300001ea7983 */ /* 0x002ea20000300a00 */
[----:B------:R-:W-:Y:S02]  /*99d50*/  STL.64 [R1+0x6230], R250 ;  /* 0x006230fa01007387 */ /* 0x000fe40000100a00 */
[----:B------:R1:W-:Y:S02]  /*99d60*/  STL.64 [R1+0x62d8], R248 ;  /* 0x0062d8f801007387 */ /* 0x0003e40000100a00 */
[----:B-1----:R-:W2:Y:S01]  /*99d70*/  LDL.LU R248, [R1+0xb80] ;  /* 0x000b800001f87983 */ /* 0x002ea20000300800 */
[----:B------:R-:W2:Y:S02]  /*99d80*/  LDL.LU R249, [R1+0xb84] ;  /* 0x000b840001f97983 */ /* 0x000ea40000300800 */
[----:B------:R-:W2:Y:S02]  /*99d90*/  LDL.LU R250, [R1+0xb88] ;  /* 0x000b880001fa7983 */ /* 0x000ea40000300800 */
[----:B------:R-:W2:Y:S02]  /*99da0*/  LDL.LU R251, [R1+0xb8c] ;  /* 0x000b8c0001fb7983 */ /* 0x000ea40000300800 */
[----:B------:R-:W-:Y:S01]  /*99db0*/  IMAD.MOV.U32 R136, RZ, RZ, R19 ;  /* 0x000000ffff887224 */ /* 0x000fe200078e0013 */
[C---:B----4-:R-:W-:Y:S08]  /*99dc0*/  HMMA.1688.F32.TF32 R132, R20.reuse, R242, R132 ;  /* 0x000000f21484723c */ /* 0x050ff00000081084 */
[----:B---3--:R-:W-:Y:S01]  /*99dd0*/  HMMA.1688.F32.TF32 R244, R20, R138, R244 ;  /* 0x0000008a14f4723c */ /* 0x008fe200000810f4 */
[----:B------:R-:W-:-:S02]  /*99de0*/  IMAD.MOV.U32 R2, RZ, RZ, R242 ;  /* 0x000000ffff027224 */ /* 0x000fc400078e00f2 */
[----:B------:R-:W-:Y:S02]  /*99df0*/  IMAD.MOV.U32 R0, RZ, RZ, R243 ;  /* 0x000000ffff007224 */ /* 0x000fe400078e00f3 */
[----:B------:R-:W3:Y:S01]  /*99e00*/  LDL.LU.64 R242, [R1+0x6528] ;  /* 0x0065280001f27983 */ /* 0x000ee20000300a00 */
[----:B--2---:R-:W-:Y:S01]  /*99e10*/  MOV R25, R30 ;  /* 0x0000001e00197202 */ /* 0x004fe20000000f00 */
[----:B------:R-:W-:-:S08]  /*99e20*/  IMAD.MOV.U32 R3, RZ, RZ, R31 ;  /* 0x000000ffff037224 */ /* 0x000fd000078e001f */
[----:B------:R1:W-:Y:S01]  /*99e30*/  STL.64 [R1+0x868], R134 ;  /* 0x0008688601007387 */ /* 0x0003e20000100a00 */
[----:B------:R-:W-:Y:S01]  /*99e40*/  MOV R224, R132 ;  /* 0x0000008400e07202 */ /* 0x000fe20000000f00 */
[----:B------:R-:W-:Y:S02]  /*99e50*/  IMAD.MOV.U32 R225, RZ, RZ, R133 ;  /* 0x000000ffffe17224 */ /* 0x000fe400078e0085 */
[----:B------:R-:W2:Y:S01]  /*99e60*/  LDL.LU R132, [R1+0xbc0] ;  /* 0x000bc00001847983 */ /* 0x000ea20000300800 */
[----:B------:R-:W2:Y:S04]  /*99e70*/  LDL.LU R133, [R1+0xbc4] ;  /* 0x000bc40001857983 */ /* 0x000ea80000300800 */
[----:B-1----:R-:W2:Y:S01]  /*99e80*/  LDL.LU R134, [R1+0xbc8] ;  /* 0x000bc80001867983 */ /* 0x002ea20000300800 */
[----:B------:R-:W-:-:S02]  /*99e90*/  IMAD.MOV.U32 R135, RZ, RZ, R18 ;  /* 0x000000ffff877224 */ /* 0x000fc400078e0012 */
[----:B------:R-:W4:Y:S01]  /*99ea0*/  LDL.LU R18, [R1+0x6520] ;  /* 0x0065200001127983 */ /* 0x000f220000300800 */
[----:B------:R-:W-:Y:S01]  /*99eb0*/  HMMA.1688.F32.TF32 R248, R20, R30, R248 ;  /* 0x0000001e14f8723c */ /* 0x000fe200000810f8 */
[----:B------:R-:W2:Y:S01]  /*99ec0*/  LDL.LU.64 R30, [R1+0x6518] ;  /* 0x00651800011e7983 */ /* 0x000ea20000300a00 */
[----:B------:R-:W-:Y:S02]  /*99ed0*/  STL.64 [R1+0x840], R244 ;  /* 0x000840f401007387 */ /* 0x000fe40000100a00 */
[----:B------:R1:W-:Y:S02]  /*99ee0*/  STL.64 [R1+0x848], R246 ;  /* 0x000848f601007387 */ /* 0x0003e40000100a00 */
[----:B------:R-:W4:Y:S01]  /*99ef0*/  LDL.LU R19, [R1+0x6510] ;  /* 0x0065100001137983 */ /* 0x000f220000300800 */
[----:B------:R-:W-:Y:S01]  /*99f00*/  MOV R213, R138 ;  /* 0x0000008a00d57202 */ /* 0x000fe20000000f00 */
[----:B------:R-:W3:Y:S01]  /*99f10*/  LDL.LU R137, [R1+0xbd4] ;  /* 0x000bd40001897983 */ /* 0x000ee20000300800 */
[----:B------:R-:W-:-:S02]  /*99f20*/  IMAD.MOV.U32 R212, RZ, RZ, R139 ;  /* 0x000000ffffd47224 */ /* 0x000fc400078e008b */
[----:B------:R-:W3:Y:S02]  /*99f30*/  LDL.LU R138, [R1+0xbd8] ;  /* 0x000bd800018a7983 */ /* 0x000ee40000300800 */
[----:B------:R-:W3:Y:S02]  /*99f40*/  LDL.LU R139, [R1+0xbdc] ;  /* 0x000bdc00018b7983 */ /* 0x000ee40000300800 */
[----:B-1----:R-:W-:Y:S02]  /*99f50*/  IMAD.MOV.U32 R246, RZ, RZ, R26 ;  /* 0x000000fffff67224 */ /* 0x002fe400078e001a */
[----:B------:R-:W-:Y:S01]  /*99f60*/  IMAD.MOV.U32 R247, RZ, RZ, R27 ;  /* 0x000000fffff77224 */ /* 0x000fe200078e001b */
[C---:B--2---:R-:W-:Y:S08]  /*99f70*/  HMMA.1688.F32.TF32 R128, R20.reuse, R30, R128 ;  /* 0x0000001e1480723c */ /* 0x044ff00000081080 */
[----:B----4-:R-:W-:Y:S11]  /*99f80*/  HMMA.1688.F32.TF32 R32, R20, R18, R32 ;  /* 0x000000121420723c */ /* 0x010ff60000081020 */
[----:B------:R-:W-:Y:S04]  /*99f90*/  @!UPT UIADD3 URZ, URZ, URZ, URZ ;  /* 0x0000003f3f3ff290 */ /* 0x000fe8000fffe03f */
[----:B------:R1:W-:Y:S08]  /*99fa0*/  STL.64 [R1+0x838], R130 ;  /* 0x0008388201007387 */ /* 0x0003f00000100a00 */
[----:B------:R2:W-:Y:S02]  /*99fb0*/  STL.64 [R1+0x828], R34 ;  /* 0x0008282201007387 */ /* 0x0005e40000100a00 */
[----:B------:R-:W4:Y:S02]  /*99fc0*/  LDL.LU R244, [R1+0xbe0] ;  /* 0x000be00001f47983 */ /* 0x000f240000300800 */
[----:B------:R-:W4:Y:S01]  /*99fd0*/  LDL.LU R245, [R1+0xbe4] ;  /* 0x000be40001f57983 */ /* 0x000f220000300800 */
[----:B------:R-:W2:Y:S01]  /*99fe0*/  LDL.LU R26, [R1+0x650c] ;  /* 0x00650c00011a7983 */ /* 0x000ea20000300800 */
[----:B------:R-:W2:Y:S02]  /*99ff0*/  LDL.LU R27, [R1+0x6508] ;  /* 0x00650800011b7983 */ /* 0x000ea40000300800 */
[----:B------:R-:W-:Y:S01]  /*9a000*/  IMAD.MOV.U32 R220, RZ, RZ, R232 ;  /* 0x000000ffffdc7224 */ /* 0x000fe200078e00e8 */
[----:B------:R-:W-:Y:S01]  /*9a010*/  MOV R221, R233 ;  /* 0x000000e900dd7202 */ /* 0x000fe20000000f00 */
[----:B------:R-:W-:Y:S01]  /*9a020*/  IMAD.MOV.U32 R232, RZ, RZ, R32 ;  /* 0x000000ffffe87224 */ /* 0x000fe200078e0020 */
[----:B------:R-:W-:-:S02]  /*9a030*/  MOV R233, R33 ;  /* 0x0000002100e97202 */ /* 0x000fc40000000f00 */
[----:B------:R-:W-:Y:S01]  /*9a040*/  MOV R228, R128 ;  /* 0x0000008000e47202 */ /* 0x000fe20000000f00 */
[----:B------:R-:W-:Y:S01]  /*9a050*/  IMAD.MOV.U32 R229, RZ, RZ, R129 ;  /* 0x000000ffffe57224 */ /* 0x000fe200078e0081 */
[----:B------:R-:W3:Y:S01]  /*9a060*/  LDL.LU R128, [R1+0xbf0] ;  /* 0x000bf00001807983 */ /* 0x000ee20000300800 */
[----:B------:R-:W3:Y:S02]  /*9a070*/  LDL.LU R129, [R1+0xbf4] ;  /* 0x000bf40001817983 */ /* 0x000ee40000300800 */
[----:B-1----:R-:W3:Y:S02]  /*9a080*/  LDL.LU R130, [R1+0xbf8] ;  /* 0x000bf80001827983 */ /* 0x002ee40000300800 */
[----:B------:R-:W3:Y:S01]  /*9a090*/  LDL.LU R131, [R1+0xbfc] ;  /* 0x000bfc0001837983 */ /* 0x000ee20000300800 */
[----:B------:R-:W-:Y:S01]  /*9a0a0*/  STL.64 [R1+0x6250], R18 ;  /* 0x0062501201007387 */ /* 0x000fe20000100a00 */
[----:B------:R3:W-:Y:S01]  /*9a0b0*/  STL.64 [R1+0x6248], R16 ;  /* 0x0062481001007387 */ /* 0x0007e20000100a00 */
[----:B--2---:R-:W-:Y:S11]  /*9a0c0*/  HMMA.1688.F32.TF32 R32, R20, R26, R132 ;  /* 0x0000001a1420723c */ /* 0x004ff60000081084 */
[----:B------:R-:W-:Y:S11]  /*9a0d0*/  @!UPT UIADD3 URZ, URZ, URZ, URZ ;  /* 0x0000003f3f3ff290 */ /* 0x000ff6000fffe03f */
[----:B------:R-:W-:Y:S02]  /*9a0e0*/  @!UPT UIADD3 URZ, URZ, URZ, URZ ;  /* 0x0000003f3f3ff290 */ /* 0x000fe4000fffe03f */
[----:B------:R-:W-:Y:S01]  /*9a0f0*/  MOV R209, R32 ;  /* 0x0000002000d17202 */ /* 0x000fe20000000f00 */
[----:B------:R-:W-:Y:S02]  /*9a100*/  IMAD.MOV.U32 R208, RZ, RZ, R33 ;  /* 0x000000ffffd07224 */ /* 0x000fe400078e0021 */
[----:B------:R-:W-:Y:S02]  /*9a110*/  IMAD.MOV.U32 R32, RZ, RZ, R230 ;  /* 0x000000ffff207224 */ /* 0x000fe400078e00e6 */
[----:B------:R-:W-:Y:S01]  /*9a120*/  IMAD.MOV.U32 R205, RZ, RZ, R34 ;  /* 0x000000ffffcd7224 */ /* 0x000fe200078e0022 */
[----:B------:R-:W2:Y:S01]  /*9a130*/  LDL.LU R230, [R1+0x6504] ;  /* 0x0065040001e67983 */ /* 0x000ea20000300800 */
[----:B------:R-:W-:Y:S01]  /*9a140*/  IMAD.MOV.U32 R33, RZ, RZ, R231 ;  /* 0x000000ffff217224 */ /* 0x000fe200078e00e7 */
[----:B------:R-:W-:Y:S01]  /*9a150*/  MOV R204, R35 ;  /* 0x0000002300cc7202 */ /* 0x000fe20000000f00 */
[----:B------:R-:W2:Y:S01]  /*9a160*/  LDL.LU R231, [R1+0x6500] ;  /* 0x0065000001e77983 */ /* 0x000ea20000300800 */
[----:B------:R-:W-:Y:S01]  /*9a170*/  MOV R34, R6 ;  /* 0x0000000600227202 */ /* 0x000fe20000000f00 */
[----:B------:R-:W-:Y:S01]  /*9a180*/  IMAD.MOV.U32 R35, RZ, RZ, R7 ;  /* 0x000000ffff237224 */ /* 0x000fe200078e0007 */
[----:B------:R-:W3:Y:S01]  /*9a190*/  LDL.LU R6, [R1+0x64fc] ;  /* 0x0064fc0001067983 */ /* 0x000ee20000300800 */
[----:B------:R-:W3:Y:S02]  /*9a1a0*/  LDL.LU R7, [R1+0x64f8] ;  /* 0x0064f80001077983 */ /* 0x000ee40000300800 */
[----:B------:R-:W-:Y:S01]  /*9a1b0*/  IMAD.MOV.U32 R132, RZ, RZ, R234 ;  /* 0x000000ffff847224 */ /* 0x000fe200078e00ea */
[----:B------:R-:W-:Y:S01]  /*9a1c0*/  MOV R133, R235 ;  /* 0x000000eb00857202 */ /* 0x000fe20000000f00 */
[----:B------:R-:W2:Y:S01]  /*9a1d0*/  LDL.LU R234, [R1+0x64f4] ;  /* 0x0064f40001ea7983 */ /* 0x000ea20000300800 */
[----:B------:R-:W2:Y:S02]  /*9a1e0*/  LDL.LU R235, [R1+0x64f0] ;  /* 0x0064f00001eb7983 */ /* 0x000ea40000300800 */
[----:B------:R-:W-:-:S02]  /*9a1f0*/  IMAD.MOV.U32 R134, RZ, RZ, R14 ;  /* 0x000000ffff867224 */ /* 0x000fc400078e000e */
[----:B------:R-:W-:Y:S01]  /*9a200*/  IMAD.MOV.U32 R135, RZ, RZ, R15 ;  /* 0x000000ffff877224 */ /* 0x000fe200078e000f */
[----:B------:R-:W4:Y:S01]  /*9a210*/  LDL.LU R14, [R1+0x64ec] ;  /* 0x0064ec00010e7983 */ /* 0x000f220000300800 */
[----:B------:R-:W4:Y:S02]  /*9a220*/  LDL.LU R15, [R1+0x64e8] ;  /* 0x0064e800010f7983 */ /* 0x000f240000300800 */
[----:B------:R-:W-:Y:S02]  /*9a230*/  STL.64 [R1+0x62f8], R26 ;  /* 0x0062f81a01007387 */ /* 0x000fe40000100a00 */
[----:B------:R1:W-:Y:S01]  /*9a240*/  STL.64 [R1+0x62f0], R24 ;  /* 0x0062f01801007387 */ /* 0x0003e20000100a00 */
[----:B---3--:R-:W-:Y:S07]  /*9a250*/  HMMA.1688.F32.TF32 R16, R20, R6, R136 ;  /* 0x000000061410723c */ /* 0x008fee0000081088 */
[----:B------:R-:W-:-:S02]  /*9a260*/  IMAD.MOV.U32 R136, RZ, RZ, R238 ;  /* 0x000000ffff887224 */ /* 0x000fc400078e00ee */
[----:B------:R-:W-:Y:S01]  /*9a270*/  IMAD.MOV.U32 R137, RZ, RZ, R242 ;  /* 0x000000ffff897224 */ /* 0x000fe200078e00f2 */
[----:B------:R-:W3:Y:S01]  /*9a280*/  LDL.LU R238, [R1+0x64e4] ;  /* 0x0064e40001ee7983 */ /* 0x000ee20000300800 */
[----:B------:R-:W2:Y:S01]  /*9a290*/  LDL.LU R242, [R1+0x64e0] ;  /* 0x0064e00001f27983 */ /* 0x000ea20000300800 */
[----:B------:R-:W-:Y:S01]  /*9a2a0*/  MOV R138, R243 ;  /* 0x000000f3008a7202 */ /* 0x000fe20000000f00 */
[----:B------:R-:W-:Y:S01]  /*9a2b0*/  IMAD.MOV.U32 R139, RZ, RZ, R239 ;  /* 0x000000ffff8b7224 */ /* 0x000fe200078e00ef */
[----:B------:R-:W2:Y:S01]  /*9a2c0*/  LDL.LU R243, [R1+0x64dc] ;  /* 0x0064dc0001f37983 */ /* 0x000ea20000300800 */
[----:B------:R-:W3:Y:S09]  /*9a2d0*/  LDL.LU R239, [R1+0x64d8] ;  /* 0x0064d80001ef7983 */ /* 0x000ef20000300800 */
[----:B------:R-:W-:Y:S01]  /*9a2e0*/  MOV R201, R16 ;  /* 0x0000001000c97202 */ /* 0x000fe20000000f00 */
[----:B------:R-:W-:-:S02]  /*9a2f0*/  IMAD.MOV.U32 R200, RZ, RZ, R17 ;  /* 0x000000ffffc87224 */ /* 0x000fc400078e0011 */
[----:B------:R-:W-:Y:S01]  /*9a300*/  IMAD.MOV.U32 R197, RZ, RZ, R18 ;  /* 0x000000ffffc57224 */ /* 0x000fe200078e0012 */
[----:B------:R-:W-:Y:S02]  /*9a310*/  MOV R196, R19 ;  /* 0x0000001300c47202 */ /* 0x000fe40000000f00 */
[----:B----4-:R-:W-:Y:S01]  /*9a320*/  HMMA.1688.F32.TF32 R16, R20, R14, R244 ;  /* 0x0000000e1410723c */ /* 0x010fe200000810f4 */
[----:B------:R-:W-:Y:S01]  /*9a330*/  IMAD.MOV.U32 R240, RZ, RZ, R248 ;  /* 0x000000fffff07224 */ /* 0x000fe200078e00f8 */
[----:B------:R-:W-:Y:S01]  /*9a340*/  MOV R241, R249 ;  /* 0x000000f900f17202 */ /* 0x000fe20000000f00 */
[----:B------:R-:W-:Y:S01]  /*9a350*/  STL.64 [R1+0x6318], R6 ;  /* 0x0063180601007387 */ /* 0x000fe20000100a00 */
[----:B------:R4:W-:Y:S02]  /*9a360*/  STL.64 [R1+0x6310], R4 ;  /* 0x0063100401007387 */ /* 0x0009e40000100a00 */
[----:B------:R-:W-:Y:S02]  /*9a370*/  STL.64 [R1+0x6338], R14 ;  /* 0x0063380e01007387 */ /* 0x000fe40000100a00 */
[----:B------:R-:W-:Y:S11]  /*9a380*/  STL.64 [R1+0x6330], R12 ;  /* 0x0063300c01007387 */ /* 0x000ff60000100a00 */
[----:B------:R-:W-:Y:S05]  /*9a390*/  @!UPT UIADD3 URZ, URZ, URZ, URZ ;  /* 0x0000003f3f3ff290 */ /* 0x000fea000fffe03f */
[----:B------:R-:W-:Y:S01]  /*9a3a0*/  IMAD.MOV.U32 R193, RZ, RZ, R16 ;  /* 0x000000ffffc17224 */ /* 0x000fe200078e0010 */
[----:B------:R-:W-:Y:S01]  /*9a3b0*/  MOV R192, R17 ;  /* 0x0000001100c07202 */ /* 0x000fe20000000f00 */
[----:B------:R-:W-:Y:S02]  /*9a3c0*/  IMAD.MOV.U32 R16, RZ, RZ, R190 ;  /* 0x000000ffff107224 */ /* 0x000fe400078e00be */
[----:B------:R-:W-:Y:S02]  /*9a3d0*/  IMAD.MOV.U32 R189, RZ, RZ, R18 ;  /* 0x000000ffffbd7224 */ /* 0x000fe400078e0012 */
[----:B------:R-:W-:Y:S02]  /*9a3e0*/  IMAD.MOV.U32 R17, RZ, RZ, R194 ;  /* 0x000000ffff117224 */ /* 0x000fe400078e00c2 */
[----:B------:R-:W-:Y:S01]  /*9a3f0*/  IMAD.MOV.U32 R188, RZ, RZ, R19 ;  /* 0x000000ffffbc7224 */ /* 0x000fe200078e0013 */
[----:B------:R-:W-:Y:S01]  /*9a400*/  MOV R18, R198 ;  /* 0x000000c600127202 */ /* 0x000fe20000000f00 */
[----:B------:R-:W-:-:S02]  /*9a410*/  IMAD.MOV.U32 R19, RZ, RZ, R199 ;  /* 0x000000ffff137224 */ /* 0x000fc400078e00c7 */
[----:B-1----:R-:W-:Y:S01]  /*9a420*/  IMAD.MOV.U32 R25, RZ, RZ, R186 ;  /* 0x000000ffff197224 */ /* 0x002fe200078e00ba */
[----:B------:R-:W-:Y:S01]  /*9a430*/  MOV R26, R227 ;  /* 0x000000e3001a7202 */ /* 0x000fe20000000f00 */
[----:B------:R-:W-:Y:S01]  /*9a440*/  IMAD.MOV.U32 R27, RZ, RZ, R226 ;  /* 0x000000ffff1b7224 */ /* 0x000fe200078e00e2 */
[----:B--2---:R1:W-:Y:S01]  /*9a450*/  STL.64 [R1+0x6358], R242 ;  /* 0x006358f201007387 */ /* 0x0043e20000100a00 */
[----:B------:R2:W-:Y:S02]  /*9a460*/  STL.64 [R1+0x6350], R240 ;  /* 0x006350f001007387 */ /* 0x0005e40000100a00 */
[----:B---3--:R-:W-:Y:S02]  /*9a470*/  STL.64 [R1+0x6368], R238 ;  /* 0x006368ee01007387 */ /* 0x008fe40000100a00 */
[----:B------:R3:W-:Y:S01]  /*9a480*/  STL.64 [R1+0x6360], R236 ;  /* 0x006360ec01007387 */ /* 0x0007e20000100a00 */
[----:B------:R1:W-:Y:S01]  /*9a490*/  STL.64 [R1+0x6378], R234 ;  /* 0x006378ea01007387 */ /* 0x0003e20000100a00 */
[----:B------:R1:W-:Y:S02]  /*9a4a0*/  STL.64 [R1+0x6370], R232 ;  /* 0x006370e801007387 */ /* 0x0003e40000100a00 */
[----:B------:R-:W1:Y:S02]  /*9a4b0*/  LDL.LU R190, [R1+0x64d4] ;  /* 0x0064d40001be7983 */ /* 0x000e640000300800 */
[----:B------:R-:W2:Y:S01]  /*9a4c0*/  LDL.LU R194, [R1+0x64d0] ;  /* 0x0064d00001c27983 */ /* 0x000ea20000300800 */
[----:B------:R-:W3:Y:S01]  /*9a4d0*/  LDL.LU R198, [R1+0x64cc] ;  /* 0x0064cc0001c67983 */ /* 0x000ee20000300800 */
[----:B------:R-:W3:Y:S02]  /*9a4e0*/  LDL.LU R199, [R1+0x64c8] ;  /* 0x0064c80001c77983 */ /* 0x000ee40000300800 */
[----:B------:R-:W3:Y:S02]  /*9a4f0*/  LDL.LU R24, [R1+0xdf0] ;  /* 0x000df00001187983 */ /* 0x000ee40000300800 */
[----:B------:R-:W3:Y:S01]  /*9a500*/  LDL.LU R186, [R1+0x64c4] ;  /* 0x0064c40001ba7983 */ /* 0x000ee20000300800 */
[----:B------:R-:W3:Y:S01]  /*9a510*/  LDL.LU R227, [R1+0x64c0] ;  /* 0x0064c00001e37983 */ /* 0x000ee20000300800 */
[----:B------:R-:W3:Y:S01]  /*9a520*/  LDL.LU R226, [R1+0x64bc] ;  /* 0x0064bc0001e27983 */ /* 0x000ee20000300800 */
[----:B----4-:R-:W-:Y:S01]  /*9a530*/  HMMA.1688.F32.TF32 R4, R20, R242, R128 ;  /* 0x000000f21404723c */ /* 0x010fe20000081080 */
[----:B------:R-:W4:Y:S02]  /*9a540*/  LDL.LU R248, [R1+0xc30] ;  /* 0x000c300001f87983 */ /* 0x000f240000300800 */
[----:B------:R-:W-:Y:S01]  /*9a550*/  IMAD.MOV.U32 R217, RZ, RZ, R250 ;  /* 0x000000ffffd97224 */ /* 0x000fe200078e00fa */
[----:B------:R-:W4:Y:S01]  /*9a560*/  LDL.LU R249, [R1+0xc34] ;  /* 0x000c340001f97983 */ /* 0x000f220000300800 */
[----:B------:R-:W-:-:S02]  /*9a570*/  IMAD.MOV.U32 R216, RZ, RZ, R251 ;  /* 0x000000ffffd87224 */ /* 0x000fc400078e00fb */
[----:B------:R-:W4:Y:S02]  /*9a580*/  LDL.LU R250, [R1+0xc38] ;  /* 0x000c380001fa7983 */ /* 0x000f240000300800 */
[----:B------:R-:W4:Y:S11]  /*9a590*/  LDL.LU R251, [R1+0xc3c] ;  /* 0x000c3c0001fb7983 */ /* 0x000f360000300800 */
[----:B------:R-:W-:Y:S04]  /*9a5a0*/  @!UPT UIADD3 URZ, URZ, URZ, URZ ;  /* 0x0000003f3f3ff290 */ /* 0x000fe8000fffe03f */
[----:B------:R-:W-:Y:S01]  /*9a5b0*/  MOV R145, R4 ;  /* 0x0000000400917202 */ /* 0x000fe20000000f00 */
[----:B------:R-:W-:Y:S02]  /*9a5c0*/  IMAD.MOV.U32 R144, RZ, RZ, R5 ;  /* 0x000000ffff907224 */ /* 0x000fe400078e0005 */
[----:B------:R-:W-:Y:S01]  /*9a5d0*/  IMAD.MOV.U32 R141, RZ, RZ, R6 ;  /* 0x000000ffff8d7224 */ /* 0x000fe200078e0006 */
[----:B------:R-:W-:Y:S02]  /*9a5e0*/  MOV R140, R7 ;  /* 0x00000007008c7202 */ /* 0x000fe40000000f00 */
[C---:B------:R-:W-:Y:S11]  /*9a5f0*/  HMMA.1688.F32.TF32 R4, R20.reuse, R238, R32 ;  /* 0x000000ee1404723c */ /* 0x040ff60000081020 */
[----:B------:R-:W-:Y:S11]  /*9a600*/  @!UPT UIADD3 URZ, URZ, URZ, URZ ;  /* 0x0000003f3f3ff290 */ /* 0x000ff6000fffe03f */
[----:B------:R-:W-:Y:S02]  /*9a610*/  @!UPT UIADD3 URZ, URZ, URZ, URZ ;  /* 0x0000003f3f3ff290 */ /* 0x000fe4000fffe03f */
[----:B------:R-:W-:Y:S02]  /*9a620*/  IMAD.MOV.U32 R153, RZ, RZ, R4 ;  /* 0x000000ffff997224 */ /* 0x000fe400078e0004 */
        /* <DEDUP_REMOVED lines=10> */
[----:B------:R-:W-:Y:S01]  /*9a6d0*/  HMMA.1688.F32.TF32 R4, R20, R230, R136 ;  /* 0x000000e61404723c */ /* 0x000fe20000081088 */
[----:B-1----:R-:W-:Y:S02]  /*9a6e0*/  IMAD.MOV.U32 R243, RZ, RZ, R190 ;  /* 0x000000fffff37224 */ /* 0x002fe400078e00be */
[----:B--2---:R-:W-:Y:S01]  /*9a6f0*/  IMAD.MOV.U32 R242, RZ, RZ, R194 ;  /* 0x000000fffff27224 */ /* 0x004fe200078e00c2 */
[----:B---3--:R-:W-:Y:S01]  /*9a700*/  MOV R241, R198 ;  /* 0x000000c600f17202 */ /* 0x008fe20000000f00 */
[----:B------:R-:W-:-:S02]  /*9a710*/  IMAD.MOV.U32 R240, RZ, RZ, R199 ;  /* 0x000000fffff07224 */ /* 0x000fc400078e00c7 */
[----:B------:R-:W2:Y:S01]  /*9a720*/  LDL.LU R199, [R1+0x64b8] ;  /* 0x0064b80001c77983 */ /* 0x000ea20000300800 */
[----:B------:R-:W3:Y:S02]  /*9a730*/  LDL.LU R198, [R1+0x64b4] ;  /* 0x0064b40001c67983 */ /* 0x000ee40000300800 */
        /* <DEDUP_REMOVED lines=23> */
[----:B------:R-:W-:-:S02]  /*9a8b0*/  MOV R237, R226 ;  /* 0x000000e200ed7202 */ /* 0x000fc40000000f00 */
[----:B------:R-:W4:Y:S02]  /*9a8c0*/  LDL.LU R226, [R1+0x64a8] ;  /* 0x0064a80001e27983 */ /* 0x000f240000300800 */
[----:B------:R-:W-:Y:S02]  /*9a8d0*/  IMAD.MOV.U32 R238, RZ, RZ, R227 ;  /* 0x000000ffffee7224 */ /* 0x000fe400078e00e3 */
[----:B------:R-:W4:Y:S01]  /*9a8e0*/  LDL.LU R227, [R1+0x64a4] ;  /* 0x0064a40001e37983 */ /* 0x000f220000300800 */
[----:B------:R-:W-:Y:S01]  /*9a8f0*/  MOV R169, R4 ;  /* 0x0000000400a97202 */ /* 0x000fe20000000f00 */
[----:B------:R-:W-:Y:S02]  /*9a900*/  IMAD.MOV.U32 R168, RZ, RZ, R5 ;  /* 0x000000ffffa87224 */ /* 0x000fe400078e0005 */
[----:B------:R-:W-:Y:S01]  /*9a910*/  IMAD.MOV.U32 R165, RZ, RZ, R6 ;  /* 0x000000ffffa57224 */ /* 0x000fe200078e0006 */
[----:B------:R-:W-:Y:S01]  /*9a920*/  MOV R164, R7 ;  /* 0x0000000700a47202 */ /* 0x000fe20000000f00 */
[----:B------:R-:W-:-:S02]  /*9a930*/  IMAD.MOV.U32 R239, RZ, RZ, R186 ;  /* 0x000000ffffef7224 */ /* 0x000fc400078e00ba */
[----:B------:R-:W4:Y:S01]  /*9a940*/  LDL.LU R186, [R1+0x64a0] ;  /* 0x0064a00001ba7983 */ /* 0x000f220000300800 */
[----:B------:R-:W-:Y:S01]  /*9a950*/  MOV R12, R210 ;  /* 0x000000d2000c7202 */ /* 0x000fe20000000f00 */
[----:B------:R-:W-:Y:S02]  /*9a960*/  IMAD.MOV.U32 R13, RZ, RZ, R222 ;  /* 0x000000ffff0d7224 */ /* 0x000fe400078e00de */
[----:B------:R-:W-:Y:S01]  /*9a970*/  IMAD.MOV.U32 R14, RZ, RZ, R223 ;  /* 0x000000ffff0e7224 */ /* 0x000fe200078e00df */
[----:B------:R-:W-:Y:S02]  /*9a980*/  MOV R15, R211 ;  /* 0x000000d3000f7202 */ /* 0x000fe40000000f00 */
[----:B--2---:R-:W-:Y:S01]  /*9a990*/  MOV R235, R199 ;  /* 0x000000c700eb7202 */ /* 0x004fe20000000f00 */
[----:B---3--:R-:W-:Y:S02]  /*9a9a0*/  IMAD.MOV.U32 R234, RZ, RZ, R198 ;  /* 0x000000ffffea7224 */ /* 0x008fe400078e00c6 */
[----:B----4-:R-:W-:Y:S01]  /*9a9b0*/  IMAD.MOV.U32 R233, RZ, RZ, R194 ;  /* 0x000000ffffe97224 */ /* 0x010fe200078e00c2 */
[----:B------:R-:W-:-:S02]  /*9a9c0*/  MOV R232, R190 ;  /* 0x000000be00e87202 */ /* 0x000fc40000000f00 */
[----:B------:R-:W2:Y:S01]  /*9a9d0*/  LDL.LU R190, [R1+0x649c] ;  /* 0x00649c0001be7983 */ /* 0x000ea20000300800 */
[----:B------:R-:W3:Y:S02]  /*9a9e0*/  LDL.LU R194, [R1+0x6498] ;  /* 0x0064980001c27983 */ /* 0x000ee40000300800 */
[----:B------:R-:W4:Y:S02]  /*9a9f0*/  LDL.LU R198, [R1+0x6494] ;  /* 0x0064940001c67983 */ /* 0x000f240000300800 */
[----:B------:R-:W4:Y:S01]  /*9aa00*/  LDL.LU R199, [R1+0x6490] ;  /* 0x0064900001c77983 */ /* 0x000f220000300800 */
[----:B------:R-:W-:Y:S07]  /*9aa10*/  HMMA.1688.F32.TF32 R4, R20, R226, R248 ;  /* 0x000000e21404723c */ /* 0x000fee00000810f8 */
[----:B------:R-:W-:-:S02]  /*9aa20*/  IMAD.MOV.U32 R248, RZ, RZ, R218 ;  /* 0x000000fffff87224 */ /* 0x000fc400078e00da */
[----:B------:R-:W-:Y:S01]  /*9aa30*/  IMAD.MOV.U32 R249, RZ, RZ, R219 ;  /* 0x000000fffff97224 */ /* 0x000fe200078e00db */
[----:B------:R-:W-:Y:S01]  /*9aa40*/  MOV R250, R214 ;  /* 0x000000d600fa7202 */ /* 0x000fe20000000f00 */
[----:B------:R-:W-:Y:S11]  /*9aa50*/  IMAD.MOV.U32 R251, RZ, RZ, R215 ;  /* 0x000000fffffb7224 */ /* 0x000ff600078e00d7 */
[----:B------:R-:W-:Y:S02]  /*9aa60*/  @!UPT UIADD3 URZ, URZ, URZ, URZ ;  /* 0x0000003f3f3ff290 */ /* 0x000fe4000fffe03f */
[----:B------:R-:W-:Y:S02]  /*9aa70*/  IMAD.MOV.U32 R177, RZ, RZ, R4 ;  /* 0x000000ffffb17224 */ /* 0x000fe400078e0004 */
[----:B------:R-:W-:Y:S02]  /*9aa80*/  IMAD.MOV.U32 R176, RZ, RZ, R5 ;  /* 0x000000ffffb07224 */ /* 0x000fe400078e0005 */
[----:B------:R-:W-:Y:S01]  /*9aa90*/  IMAD.MOV.U32 R4, RZ, RZ, R202 ;  /* 0x000000ffff047224 */ /* 0x000fe200078e00ca */
[----:B------:R-:W-:Y:S01]  /*9aaa0*/  MOV R173, R6 ;  /* 0x0000000600ad7202 */ /* 0x000fe20000000f00 */
[----:B------:R-:W2:Y:S01]  /*9aab0*/  LDL.LU R202, [R1+0x648c] ;  /* 0x00648c0001ca7983 */ /* 0x000ea20000300800 */
[----:B------:R-:W-:Y:S01]  /*9aac0*/  MOV R5, R203 ;  /* 0x000000cb00057202 */ /* 0x000fe20000000f00 */
[----:B------:R-:W-:Y:S02]  /*9aad0*/  IMAD.MOV.U32 R172, RZ, RZ, R7 ;  /* 0x000000ffffac7224 */ /* 0x000fe400078e0007 */
[----:B------:R-:W2:Y:S02]  /*9aae0*/  LDL.LU R203, [R1+0x6488] ;  /* 0x0064880001cb7983 */ /* 0x000ea40000300800 */
[----:B------:R-:W-:-:S02]  /*9aaf0*/  IMAD.MOV.U32 R6, RZ, RZ, R206 ;  /* 0x000000ffff067224 */ /* 0x000fc400078e00ce */
[----:B------:R-:W-:Y:S01]  /*9ab00*/  IMAD.MOV.U32 R7, RZ, RZ, R207 ;  /* 0x000000ffff077224 */ /* 0x000fe200078e00cf */
        /* <DEDUP_REMOVED lines=9> */
[----:B------:R-:W3:Y:S01]  /*9aba0*/  LDL.LU R215, [R1+0x6460] ;  /* 0x0064600001d77983 */ /* 0x000ee20000300800 */
[C---:B--2---:R-:W-:Y:S08]  /*9abb0*/  HMMA.1688.F32.TF32 R128, R20.reuse, R222, R128 ;  /* 0x000000de1480723c */ /* 0x044ff00000081080 */
[C---:B---3--:R-:W-:Y:S08]  /*9abc0*/  HMMA.1688.F32.TF32 R32, R20.reuse, R218, R32 ;  /* 0x000000da1420723c */ /* 0x048ff00000081020 */
[C---:B------:R-:W-:Y:S08]  /*9abd0*/  HMMA.1688.F32.TF32 R132, R20.reuse, R214, R132 ;  /* 0x000000d61484723c */ /* 0x040ff00000081084 */
[C---:B------:R-:W-:Y:S08]  /*9abe0*/  HMMA.1688.F32.TF32 R136, R20.reuse, R210, R136 ;  /* 0x000000d21488723c */ /* 0x040ff00000081088 */
[----:B------:R-:W-:Y:S01]  /*9abf0*/  HMMA.1688.F32.TF32 R244, R20, R206, R244 ;  /* 0x000000ce14f4723c */ /* 0x000fe200000810f4 */
[----:B------:R-:W-:-:S02]  /*9ac00*/  IMAD.MOV.U32 R181, RZ, RZ, R130 ;  /* 0x000000ffffb57224 */ /* 0x000fc400078e0082 */
[----:B------:R-:W-:Y:S02]  /*9ac10*/  IMAD.MOV.U32 R180, RZ, RZ, R131 ;  /* 0x000000ffffb47224 */ /* 0x000fe400078e0083 */
[----:B------:R-:W2:Y:S01]  /*9ac20*/  LDL.LU.64 R130, [R1+0x6458] ;  /* 0x0064580001827983 */ /* 0x000ea20000300a00 */
[----:B------:R-:W-:Y:S02]  /*9ac30*/  STL.64 [R1+0xb60], R32 ;  /* 0x000b602001007387 */ /* 0x000fe40000100a00 */
[----:B------:R1:W-:Y:S02]  /*9ac40*/  STL.64 [R1+0xb68], R34 ;  /* 0x000b682201007387 */ /* 0x0003e40000100a00 */
[----:B-1----:R-:W3:Y:S01]  /*9ac50*/  LDL.LU.64 R34, [R1+0x6450] ;  /* 0x0064500001227983 */ /* 0x002ee20000300a00 */
[----:B------:R-:W-:Y:S02]  /*9ac60*/  STL.64 [R1+0xb70], R132 ;  /* 0x000b708401007387 */ /* 0x000fe40000100a00 */
[----:B------:R1:W-:Y:S02]  /*9ac70*/  STL.64 [R1+0xb78], R134 ;  /* 0x000b788601007387 */ /* 0x0003e40000100a00 */
[----:B-1----:R-:W2:Y:S01]  /*9ac80*/  LDL.LU.64 R134, [R1+0x6448] ;  /* 0x0064480001867983 */ /* 0x002ea20000300a00 */
[----:B------:R-:W-:Y:S02]  /*9ac90*/  STL.64 [R1+0xb80], R136 ;  /* 0x000b808801007387 */ /* 0x000fe40000100a00 */
[----:B------:R1:W-:Y:S02]  /*9aca0*/  STL.64 [R1+0xb88], R138 ;  /* 0x000b888a01007387 */ /* 0x0003e40000100a00 */
[----:B-1----:R-:W2:Y:S03]  /*9acb0*/  LDL.LU.64 R138, [R1+0x6440] ;  /* 0x00644000018a7983 */ /* 0x002ea60000300a00 */
[----:B------:R1:W-:Y:S02]  /*9acc0*/  STL.64 [R1+0xb90], R244 ;  /* 0x000b90f401007387 */ /* 0x0003e40000100a00 */
[----:B------:R4:W-:Y:S01]  /*9acd0*/  STL.64 [R1+0xb98], R246 ;  /* 0x000b98f601007387 */ /* 0x0009e20000100a00 */
[----:B-1----:R-:W-:Y:S01]  /*9ace0*/  MOV R244, R195 ;  /* 0x000000c300f47202 */ /* 0x002fe20000000f00 */
[----:B------:R-:W-:Y:S01]  /*9acf0*/  IMAD.MOV.U32 R245, RZ, RZ, R191 ;  /* 0x000000fffff57224 */ /* 0x000fe200078e00bf */
[----:B------:R-:W2:Y:S01]  /*9ad00*/  LDL.LU R195, [R1+0x6438] ;  /* 0x0064380001c37983 */ /* 0x000ea20000300800 */
[----:B------:R-:W3:Y:S02]  /*9ad10*/  LDL.LU R191, [R1+0x6434] ;  /* 0x0064340001bf7983 */ /* 0x000ee40000300800 */
[----:B----4-:R-:W-:-:S02]  /*9ad20*/  IMAD.MOV.U32 R246, RZ, RZ, R187 ;  /* 0x000000fffff67224 */ /* 0x010fc400078e00bb */
[----:B------:R-:W4:Y:S01]  /*9ad30*/  LDL.LU R187, [R1+0x6430] ;  /* 0x0064300001bb7983 */ /* 0x000f220000300800 */
[C---:B------:R-:W-:Y:S01]  /*9ad40*/  HMMA.1688.F32.TF32 R232, R20.reuse, R202, R232 ;  /* 0x000000ca14e8723c */ /* 0x040fe200000810e8 */
[----:B------:R-:W4:Y:S11]  /*9ad50*/  LDL.LU R247, [R1+0xe9c] ;  /* 0x000e9c0001f77983 */ /* 0x000f360000300800 */
[----:B------:R-:W-:Y:S11]  /*9ad60*/  @!UPT UIADD3 URZ, URZ, URZ, URZ ;  /* 0x0000003f3f3ff290 */ /* 0x000ff6000fffe03f */
[----:B------:R-:W-:Y:S01]  /*9ad70*/  STL.64 [R1+0xba0], R232 ;  /* 0x000ba0e801007387 */ /* 0x000fe20000100a00 */
[----:B------:R1:W-:Y:S02]  /*9ad80*/  STL.64 [R1+0xba8], R234 ;  /* 0x000ba8ea01007387 */ /* 0x0003e40000100a00 */
[C---:B-1----:R-:W-:Y:S11]  /*9ad90*/  HMMA.1688.F32.TF32 R232, R20.reuse, R198, R236 ;  /* 0x000000c614e8723c */ /* 0x042ff600000810ec */
[----:B------:R-:W-:Y:S11]  /*9ada0*/  @!UPT UIADD3 URZ, URZ, URZ, URZ ;  /* 0x0000003f3f3ff290 */ /* 0x000ff6000fffe03f */
[----:B------:R-:W-:Y:S01]  /*9adb0*/  @!UPT UIADD3 URZ, URZ, URZ, URZ ;  /* 0x0000003f3f3ff290 */ /* 0x000fe2000fffe03f */
[----:B------:R-:W-:Y:S01]  /*9adc0*/  STL.64 [R1+0xbb0], R232 ;  /* 0x000bb0e801007387 */ /* 0x000fe20000100a00 */
[----:B------:R3:W-:Y:S01]  /*9add0*/  STL.64 [R1+0xbb8], R234 ;  /* 0x000bb8ea01007387 */ /* 0x0007e20000100a00 */
[C---:B--2---:R-:W-:Y:S08]  /*9ade0*/  HMMA.1688.F32.TF32 R236, R20.reuse, R194, R240 ;  /* 0x000000c214ec723c */ /* 0x044ff000000810f0 */
[C---:B---3--:R-:W-:Y:S08]  /*9adf0*/  HMMA.1688.F32.TF32 R232, R20.reuse, R190, R24 ;  /* 0x000000be14e8723c */ /* 0x048ff00000081018 */
[----:B----4-:R-:W-:Y:S01]  /*9ae00*/  HMMA.1688.F32.TF32 R16, R20, R186, R16 ;  /* 0x000000ba1410723c */ /* 0x010fe20000081010 */
[----:B------:R-:W-:Y:S01]  /*9ae10*/  MOV R24, R170 ;  /* 0x000000aa00187202 */ /* 0x000fe20000000f00 */
[----:B------:R-:W-:-:S02]  /*9ae20*/  IMAD.MOV.U32 R25, RZ, RZ, R182 ;  /* 0x000000ffff197224 */ /* 0x000fc400078e00b6 */
[----:B------:R-:W-:Y:S01]  /*9ae30*/  IMAD.MOV.U32 R26, RZ, RZ, R183 ;  /* 0x000000ffff1a7224 */ /* 0x000fe200078e00b7 */
[----:B------:R-:W-:Y:S02]  /*9ae40*/  MOV R27, R178 ;  /* 0x000000b2001b7202 */ /* 0x000fe40000000f00 */
[----:B------:R-:W-:Y:S01]  /*9ae50*/  STL.64 [R1+0xbc0], R236 ;  /* 0x000bc0ec01007387 */ /* 0x000fe20000100a00 */
[----:B------:R-:W-:Y:S07]  /*9ae60*/  STL.64 [R1+0xbc8], R238 ;  /* 0x000bc8ee01007387 */ /* 0x000fee0000100a00 */
[----:B------:R-:W-:Y:S02]  /*9ae70*/  STL.64 [R1+0xbd0], R232 ;  /* 0x000bd0e801007387 */ /* 0x000fe40000100a00 */
[----:B------:R-:W-:Y:S01]  /*9ae80*/  STL.64 [R1+0xbd8], R234 ;  /* 0x000bd8ea01007387 */ /* 0x000fe20000100a00 */
[----:B------:R-:W2:Y:S05]  /*9ae90*/  LDL.LU R170, [R1+0x642c] ;  /* 0x00642c0001aa7983 */ /* 0x000eaa0000300800 */
[----:B------:R1:W-:Y:S02]  /*9aea0*/  STL.64 [R1+0xbe0], R16 ;  /* 0x000be01001007387 */ /* 0x0003e40000100a00 */
[----:B------:R3:W-:Y:S02]  /*9aeb0*/  STL.64 [R1+0xbe8], R18 ;  /* 0x000be81201007387 */ /* 0x0007e40000100a00 */
[----:B------:R-:W4:Y:S01]  /*9aec0*/  LDL.LU R182, [R1+0x6428] ;  /* 0x0064280001b67983 */ /* 0x000f220000300800 */
[----:B------:R-:W4:Y:S01]  /*9aed0*/  LDL.LU R183, [R1+0x6424] ;  /* 0x0064240001b77983 */ /* 0x000f220000300800 */
[----:B------:R-:W2:Y:S02]  /*9aee0*/  LDL.LU R178, [R1+0x6420] ;  /* 0x0064200001b27983 */ /* 0x000ea40000300800 */
[----:B-1----:R-:W-:-:S02]  /*9aef0*/  IMAD.MOV.U32 R16, RZ, RZ, R179 ;  /* 0x000000ffff107224 */ /* 0x002fc400078e00b3 */
[----:B------:R-:W2:Y:S01]  /*9af00*/  LDL.LU R179, [R1+0x641c] ;  /* 0x00641c0001b37983 */ /* 0x000ea20000300800 */
[----:B------:R-:W-:Y:S02]  /*9af10*/  IMAD.MOV.U32 R17, RZ, RZ, R171 ;  /* 0x000000ffff117224 */ /* 0x000fe400078e00ab */
[----:B------:R-:W2:Y:S01]  /*9af20*/  LDL.LU R171, [R1+0x6418] ;  /* 0x0064180001ab7983 */ /* 0x000ea20000300800 */
[----:B---3--:R-:W-:Y:S01]  /*9af30*/  MOV R18, R174 ;  /* 0x000000ae00127202 */ /* 0x008fe20000000f00 */
[----:B------:R-:W-:Y:S01]  /*9af40*/  IMAD.MOV.U32 R19, RZ, RZ, R175 ;  /* 0x000000ffff137224 */ /* 0x000fe200078e00af */
[----:B------:R-:W3:Y:S01]  /*9af50*/  LDL.LU R174, [R1+0x6414] ;  /* 0x0064140001ae7983 */ /* 0x000ee20000300800 */
[----:B------:R-:W3:Y:S01]  /*9af60*/  LDL.LU R175, [R1+0x6410] ;  /* 0x0064100001af7983 */ /* 0x000ee20000300800 */
[C---:B----4-:R-:W-:Y:S08]  /*9af70*/  HMMA.1688.F32.TF32 R12, R20.reuse, R182, R12 ;  /* 0x000000b6140c723c */ /* 0x050ff0000008100c */
[----:B--2---:R-:W-:Y:S11]  /*9af80*/  HMMA.1688.F32.TF32 R4, R20, R178, R4 ;  /* 0x000000b21404723c */ /* 0x004ff60000081004 */
[----:B------:R-:W-:Y:S04]  /*9af90*/  @!UPT UIADD3 URZ, URZ, URZ, URZ ;  /* 0x0000003f3f3ff290 */ /* 0x000fe8000fffe03f */
[----:B------:R-:W-:Y:S08]  /*9afa0*/  STL.64 [R1+0xbf8], R14 ;  /* 0x000bf80e01007387 */ /* 0x000ff00000100a00 */
[----:B------:R3:W-:Y:S01]  /*9afb0*/  STL.64 [R1+0xc08], R6 ;  /* 0x000c080601007387 */ /* 0x0007e20000100a00 */
[----:B------:R-:W-:Y:S02]  /*9afc0*/  IMAD.MOV.U32 R136, RZ, RZ, R4 ;  /* 0x000000ffff887224 */ /* 0x000fe400078e0004 */
[----:B------:R-:W-:-:S02]  /*9afd0*/  IMAD.MOV.U32 R137, RZ, RZ, R5 ;  /* 0x000000ffff897224 */ /* 0x000fc400078e0005 */
[----:B------:R-:W2:Y:S01]  /*9afe0*/  LDL R9, [R1+0x1928] ;  /* 0x0019280001097983 */ /* 0x000ea20000100800 */
[----:B------:R-:W4:Y:S01]  /*9aff0*/  LDL R8, [R1+0x192c] ;  /* 0x00192c0001087983 */ /* 0x000f220000100800 */
[----:B---3--:R-:W-:Y:S03]  /*9b000*/  HMMA.1688.F32.TF32 R4, R20, R174, R248 ;  /* 0x000000ae1404723c */ /* 0x008fe600000810f8 */
[----:B------:R-:W3:Y:S04]  /*9b010*/  LDL.LU R248, [R1+0xef0] ;  /* 0x000ef00001f87983 */ /* 0x000ee80000300800 */
[----:B------:R-:W-:Y:S02]  /*9b020*/  IMAD.MOV.U32 R249, RZ, RZ, R162 ;  /* 0x000000fffff97224 */ /* 0x000fe400078e00a2 */
[----:B------:R-:W-:Y:S01]  /*9b030*/  IMAD.MOV.U32 R250, RZ, RZ, R166 ;  /* 0x000000fffffa7224 */ /* 0x000fe200078e00a6 */
[----:B------:R-:W2:Y:S01]  /*9b040*/  LDL.LU R162, [R1+0x640c] ;  /* 0x00640c0001a27983 */ /* 0x000ea20000300800 */
[----:B------:R-:W2:Y:S01]  /*9b050*/  LDL.LU R166, [R1+0x6408] ;  /* 0x0064080001a67983 */ /* 0x000ea20000300800 */
[----:B------:R-:W-:-:S02]  /*9b060*/  MOV R251, R167 ;  /* 0x000000a700fb7202 */ /* 0x000fc40000000f00 */
[----:B------:R-:W2:Y:S10]  /*9b070*/  LDL.LU R167, [R1+0x6404] ;  /* 0x0064040001a77983 */ /* 0x000eb40000300800 */
[----:B------:R-:W-:Y:S01]  /*9b080*/  MOV R104, R4 ;  /* 0x0000000400687202 */ /* 0x000fe20000000f00 */
[----:B------:R-:W-:-:S02]  /*9b090*/  IMAD.MOV.U32 R105, RZ, RZ, R5 ;  /* 0x000000ffff697224 */ /* 0x000fc400078e0005 */
[----:B------:R-:W-:Y:S01]  /*9b0a0*/  IMAD.MOV.U32 R121, RZ, RZ, R6 ;  /* 0x000000ffff797224 */ /* 0x000fe200078e0006 */
[----:B------:R-:W-:Y:S02]  /*9b0b0*/  MOV R120, R7 ;  /* 0x0000000700787202 */ /* 0x000fe40000000f00 */
[----:B------:R-:W-:Y:S07]  /*9b0c0*/  HMMA.1688.F32.TF32 R4, R20, R170, R244 ;  /* 0x000000aa1404723c */ /* 0x000fee00000810f4 */
[----:B------:R-:W-:-:S02]  /*9b0d0*/  IMAD.MOV.U32 R244, RZ, RZ, R163 ;  /* 0x000000fffff47224 */ /* 0x000fc400078e00a3 */
[----:B------:R-:W3:Y:S01]  /*9b0e0*/  LDL.LU R163, [R1+0x6400] ;  /* 0x0064000001a37983 */ /* 0x000ee20000300800 */
[----:B------:R-:W3:Y:S02]  /*9b0f0*/  LDL.LU R245, [R1+0xf14] ;  /* 0x000f140001f57983 */ /* 0x000ee40000300800 */
[----:B------:R-:W3:Y:S02]  /*9b100*/  LDL.LU R246, [R1+0xf18] ;  /* 0x000f180001f67983 */ /* 0x000ee40000300800 */
[----:B------:R-:W-:Y:S01]  /*9b110*/  IMAD.MOV.U32 R132, RZ, RZ, R12 ;  /* 0x000000ffff847224 */ /* 0x000fe200078e000c */
[----:B------:R-:W3:Y:S01]  /*9b120*/  LDL.LU R247, [R1+0xf1c] ;  /* 0x000f1c0001f77983 */ /* 0x000ee20000300800 */
[----:B------:R-:W-:Y:S01]  /*9b130*/  MOV R133, R13 ;  /* 0x0000000d00857202 */ /* 0x000fe20000000f00 */
[----:B------:R-:W4:Y:S02]  /*9b140*/  LDL.LU R12, [R1+0xf40] ;  /* 0x000f4000010c7983 */ /* 0x000f240000300800 */
[----:B------:R-:W4:Y:S01]  /*9b150*/  LDL.LU R13, [R1+0xf44] ;  /* 0x000f4400010d7983 */ /* 0x000f220000300800 */
[----:B------:R-:W4:Y:S01]  /*9b160*/  LDL.LU R14, [R1+0xf48] ;  /* 0x000f4800010e7983 */ /* 0x000f220000300800 */
[----:B------:R-:W4:Y:S03]  /*9b170*/  LDL.LU R15, [R1+0xf4c] ;  /* 0x000f4c00010f7983 */ /* 0x000f260000300800 */
[----:B------:R-:W-:-:S02]  /*9b180*/  IMAD.MOV.U32 R108, RZ, RZ, R4 ;  /* 0x000000ffff6c7224 */ /* 0x000fc400078e0004 */
[----:B------:R-:W-:Y:S01]  /*9b190*/  IMAD.MOV.U32 R109, RZ, RZ, R5 ;  /* 0x000000ffff6d7224 */ /* 0x000fe200078e0005 */
[----:B------:R-:W-:Y:S01]  /*9b1a0*/  MOV R101, R6 ;  /* 0x0000000600657202 */ /* 0x000fe20000000f00 */
[----:B------:R-:W-:Y:S02]  /*9b1b0*/  IMAD.MOV.U32 R100, RZ, RZ, R7 ;  /* 0x000000ffff647224 */ /* 0x000fe400078e0007 */
[C---:B--2---:R-:W-:Y:S11]  /*9b1c0*/  HMMA.1688.F32.TF32 R4, R20.reuse, R166, R24 ;  /* 0x000000a61404723c */ /* 0x044ff60000081018 */
[----:B------:R-:W-:Y:S11]  /*9b1d0*/  @!UPT UIADD3 URZ, URZ, URZ, URZ ;  /* 0x0000003f3f3ff290 */ /* 0x000ff6000fffe03f */
[----:B------:R-:W-:Y:S02]  /*9b1e0*/  @!UPT UIADD3 URZ, URZ, URZ, URZ ;  /* 0x0000003f3f3ff290 */ /* 0x000fe4000fffe03f */
[----:B------:R-:W-:Y:S01]  /*9b1f0*/  MOV R89, R4 ;  /* 0x0000000400597202 */ /* 0x000fe20000000f00 */
[----:B------:R-:W-:Y:S02]  /*9b200*/  IMAD.MOV.U32 R88, RZ, RZ, R5 ;  /* 0x000000ffff587224 */ /* 0x000fe400078e0005 */
[----:B------:R-:W-:Y:S01]  /*9b210*/  IMAD.MOV.U32 R85, RZ, RZ, R6 ;  /* 0x000000ffff557224 */ /* 0x000fe200078e0006 */
[----:B------:R-:W-:Y:S02]  /*9b220*/  MOV R84, R7 ;  /* 0x0000000700547202 */ /* 0x000fe40000000f00 */
[----:B---3--:R-:W-:Y:S11]  /*9b230*/  HMMA.1688.F32.TF32 R4, R20, R162, R16 ;  /* 0x000000a21404723c */ /* 0x008ff60000081010 */
[----:B------:R-:W-:Y:S11]  /*9b240*/  @!UPT UIADD3 URZ, URZ, URZ, URZ ;  /* 0x0000003f3f3ff290 */ /* 0x000ff6000fffe03f */
[----:B------:R-:W-:Y:S02]  /*9b250*/  @!UPT UIADD3 URZ, URZ, URZ, URZ ;  /* 0x0000003f3f3ff290 */ /* 0x000fe4000fffe03f */
[----:B------:R-:W-:Y:S02]  /*9b260*/  IMAD.MOV.U32 R81, RZ, RZ, R4 ;  /* 0x000000ffff517224 */ /* 0x000fe400078e0004 */
[----:B------:R-:W-:Y:S01]  /*9b270*/  IMAD.MOV.U32 R80, RZ, RZ, R5 ;  /* 0x000000ffff507224 */ /* 0x000fe200078e0005 */
[----:B------:R-:W-:Y:S01]  /*9b280*/  MOV R77, R6 ;  /* 0x00000006004d7202 */ /* 0x000fe20000000f00 */
[----:B------:R-:W2:Y:S01]  /*9b290*/  LDL.LU R4, [R1+0xf60] ;  /* 0x000f600001047983 */ /* 0x000ea20000300800 */
[----:B------:R-:W-:Y:S02]  /*9b2a0*/  IMAD.MOV.U32 R5, RZ, RZ, R158 ;  /* 0x000000ffff057224 */ /* 0x000fe400078e009e */
[----:B------:R-:W3:Y:S01]  /*9b2b0*/  LDL.LU R158, [R1+0x63fc] ;  /* 0x0063fc00019e7983 */ /* 0x000ee20000300800 */
[----:B------:R-:W-:Y:S02]  /*9b2c0*/  MOV R6, R159 ;  /* 0x0000009f00067202 */ /* 0x000fe40000000f00 */
[----:B------:R-:W3:Y:S01]  /*9b2d0*/  LDL.LU R159, [R1+0x63f8] ;  /* 0x0063f800019f7983 */ /* 0x000ee20000300800 */
[----:B------:R-:W-:-:S02]  /*9b2e0*/  IMAD.MOV.U32 R76, RZ, RZ, R7 ;  /* 0x000000ffff4c7224 */ /* 0x000fc400078e0007 */
[----:B------:R-:W2:Y:S02]  /*9b2f0*/  LDL.LU R7, [R1+0xf6c] ;  /* 0x000f6c0001077983 */ /* 0x000ea40000300800 */
[----:B------:R-:W2:Y:S01]  /*9b300*/  LDL.LU R24, [R1+0x1120] ;  /* 0x0011200001187983 */ /* 0x000ea20000300800 */
[----:B------:R-:W2:Y:S01]  /*9b310*/  LDL.LU R25, [R1+0x1124] ;  /* 0x0011240001197983 */ /* 0x000ea20000300800 */
[----:B------:R-:W-:Y:S02]  /*9b320*/  IMAD.MOV.U32 R26, RZ, RZ, R154 ;  /* 0x000000ffff1a7224 */ /* 0x000fe400078e009a */
[----:B------:R-:W2:Y:S02]  /*9b330*/  LDL.LU R154, [R1+0x63f4] ;  /* 0x0063f400019a7983 */ /* 0x000ea40000300800 */
[----:B------:R-:W-:Y:S02]  /*9b340*/  IMAD.MOV.U32 R27, RZ, RZ, R155 ;  /* 0x000000ffff1b7224 */ /* 0x000fe400078e009b */
[----:B------:R-:W2:Y:S01]  /*9b350*/  LDL.LU R155, [R1+0x63f0] ;  /* 0x0063f000019b7983 */ /* 0x000ea20000300800 */
[----:B---3--:R-:W-:Y:S07]  /*9b360*/  HMMA.1688.F32.TF32 R16, R20, R158, R248 ;  /* 0x0000009e1410723c */ /* 0x008fee00000810f8 */
[----:B------:R-:W-:-:S02]  /*9b370*/  IMAD.MOV.U32 R248, RZ, RZ, R151 ;  /* 0x000000fffff87224 */ /* 0x000fc400078e0097 */
[----:B------:R-:W-:Y:S01]  /*9b380*/  IMAD.MOV.U32 R249, RZ, RZ, R146 ;  /* 0x000000fffff97224 */ /* 0x000fe200078e0092 */
[----:B------:R-:W-:Y:S11]  /*9b390*/  MOV R250, R147 ;  /* 0x0000009300fa7202 */ /* 0x000ff60000000f00 */
[----:B------:R-:W-:Y:S03]  /*9b3a0*/  @!UPT UIADD3 URZ, URZ, URZ, URZ ;  /* 0x0000003f3f3ff290 */ /* 0x000fe6000fffe03f */
[----:B------:R-:W-:Y:S01]  /*9b3b0*/  MOV R65, R16 ;  /* 0x0000001000417202 */ /* 0x000fe20000000f00 */
[----:B------:R-:W-:Y:S02]  /*9b3c0*/  IMAD.MOV.U32 R64, RZ, RZ, R17 ;  /* 0x000000ffff407224 */ /* 0x000fe400078e0011 */
[----:B------:R-:W-:Y:S01]  /*9b3d0*/  IMAD.MOV.U32 R61, RZ, RZ, R18 ;  /* 0x000000ffff3d7224 */ /* 0x000fe200078e0012 */
[----:B------:R-:W3:Y:S01]  /*9b3e0*/  LDL.LU R16, [R1+0x1110] ;  /* 0x0011100001107983 */ /* 0x000ee20000300800 */
[----:B------:R-:W-:Y:S01]  /*9b3f0*/  MOV R60, R19 ;  /* 0x00000013003c7202 */ /* 0x000fe20000000f00 */
[----:B------:R-:W3:Y:S02]  /*9b400*/  LDL.LU R17, [R1+0x1114] ;  /* 0x0011140001117983 */ /* 0x000ee40000300800 */
[----:B------:R-:W-:Y:S02]  /*9b410*/  IMAD.MOV.U32 R18, RZ, RZ, R142 ;  /* 0x000000ffff127224 */ /* 0x000fe400078e008e */
[----:B------:R-:W-:Y:S01]  /*9b420*/  IMAD.MOV.U32 R19, RZ, RZ, R150 ;  /* 0x000000ffff137224 */ /* 0x000fe200078e0096 */
[----:B------:R-:W2:Y:S01]  /*9b430*/  LDL.LU R142, [R1+0x63ec] ;  /* 0x0063ec00018e7983 */ /* 0x000ea20000300800 */
[----:B------:R-:W4:Y:S02]  /*9b440*/  LDL.LU R150, [R1+0x63e8] ;  /* 0x0063e80001967983 */ /* 0x000f240000300800 */
[----:B------:R-:W4:Y:S02]  /*9b450*/  LDL.LU R151, [R1+0x63e4] ;  /* 0x0063e40001977983 */ /* 0x000f240000300800 */
[----:B------:R-:W2:Y:S01]  /*9b460*/  LDL.LU R146, [R1+0x63e0] ;  /* 0x0063e00001927983 */ /* 0x000ea20000300800 */
[----:B------:R-:W2:Y:S01]  /*9b470*/  LDL.LU R147, [R1+0x63dc] ;  /* 0x0063dc0001937983 */ /* 0x000ea20000300800 */
[----:B------:R-:W-:-:S02]  /*9b480*/  IMAD.MOV.U32 R251, RZ, RZ, R143 ;  /* 0x000000fffffb7224 */ /* 0x000fc400078e008f */
[----:B------:R-:W3:Y:S01]  /*9b490*/  LDL.LU R143, [R1+0x63d8] ;  /* 0x0063d800018f7983 */ /* 0x000ee20000300800 */
[----:B------:R-:W-:Y:S01]  /*9b4a0*/  MOV R184, R129 ;  /* 0x0000008100b87202 */ /* 0x000fe20000000f00 */
[----:B------:R-:W-:Y:S01]  /*9b4b0*/  IMAD.MOV.U32 R185, RZ, RZ, R128 ;  /* 0x000000ffffb97224 */ /* 0x000fe200078e0080 */
[----:B------:R-:W-:Y:S01]  /*9b4c0*/  MOV R241, R11 ;  /* 0x0000000b00f17202 */ /* 0x000fe20000000f00 */
[----:B------:R-:W-:Y:S02]  /*9b4d0*/  IMAD.MOV.U32 R242, RZ, RZ, R10 ;  /* 0x000000fffff27224 */ /* 0x000fe400078e000a */
[----:B------:R-:W-:Y:S01]  /*9b4e0*/  IMAD.MOV.U32 R243, RZ, RZ, R34 ;  /* 0x000000fffff37224 */ /* 0x000fe200078e0022 */
[----:B------:R-:W-:Y:S01]  /*9b4f0*/  MOV R236, R35 ;  /* 0x0000002300ec7202 */ /* 0x000fe20000000f00 */
[C---:B--2---:R-:W-:Y:S08]  /*9b500*/  HMMA.1688.F32.TF32 R4, R20.reuse, R146, R4 ;  /* 0x000000921404723c */ /* 0x044ff00000081004 */
[C---:B----4-:R-:W-:Y:S11]  /*9b510*/  HMMA.1688.F32.TF32 R12, R20.reuse, R150, R12 ;  /* 0x00000096140c723c */ /* 0x050ff6000008100c */
[----:B------:R-:W-:Y:S05]  /*9b520*/  @!UPT UIADD3 URZ, URZ, URZ, URZ ;  /* 0x0000003f3f3ff290 */ /* 0x000fea000fffe03f */
[----:B------:R-:W-:Y:S01]  /*9b530*/  MOV R117, R4 ;  /* 0x0000000400757202 */ /* 0x000fe20000000f00 */
[----:B------:R-:W-:Y:S02]  /*9b540*/  IMAD.MOV.U32 R116, RZ, RZ, R5 ;  /* 0x000000ffff747224 */ /* 0x000fe400078e0005 */
[----:B------:R-:W-:Y:S01]  /*9b550*/  IMAD.MOV.U32 R113, RZ, RZ, R6 ;  /* 0x000000ffff717224 */ /* 0x000fe200078e0006 */
[----:B------:R-:W-:Y:S02]  /*9b560*/  MOV R112, R7 ;  /* 0x0000000700707202 */ /* 0x000fe40000000f00 */
[----:B---3--:R-:W-:Y:S02]  /*9b570*/  HMMA.1688.F32.TF32 R4, R20, R142, R24 ;  /* 0x0000008e1404723c */ /* 0x008fe40000081018 */
[----:B------:R-:W-:Y:S01]  /*9b580*/  IMAD.MOV.U32 R97, RZ, RZ, R12 ;  /* 0x000000ffff617224 */ /* 0x000fe200078e000c */
[----:B------:R-:W-:Y:S01]  /*9b590*/  MOV R96, R13 ;  /* 0x0000000d00607202 */ /* 0x000fe20000000f00 */
[----:B------:R-:W-:-:S02]  /*9b5a0*/  IMAD.MOV.U32 R93, RZ, RZ, R14 ;  /* 0x000000ffff5d7224 */ /* 0x000fc400078e000e */
[----:B------:R-:W-:Y:S02]  /*9b5b0*/  IMAD.MOV.U32 R92, RZ, RZ, R15 ;  /* 0x000000ffff5c7224 */ /* 0x000fe400078e000f */
[----:B------:R-:W-:Y:S11]  /*9b5c0*/  HMMA.1688.F32.TF32 R12, R20, R138, R16 ;  /* 0x0000008a140c723c */ /* 0x000ff60000081010 */
[----:B------:R-:W-:Y:S05]  /*9b5d0*/  @!UPT UIADD3 URZ, URZ, URZ, URZ ;  /* 0x0000003f3f3ff290 */ /* 0x000fea000fffe03f */
[----:B------:R-:W-:Y:S02]  /*9b5e0*/  IMAD.MOV.U32 R129, RZ, RZ, R4 ;  /* 0x000000ffff817224 */ /* 0x000fe400078e0004 */
[----:B------:R-:W-:Y:S01]  /*9b5f0*/  IMAD.MOV.U32 R128, RZ, RZ, R5 ;  /* 0x000000ffff807224 */ /* 0x000fe200078e0005 */
[----:B------:R-:W-:Y:S01]  /*9b600*/  MOV R125, R6 ;  /* 0x00000006007d7202 */ /* 0x000fe20000000f00 */
[----:B------:R-:W2:Y:S01]  /*9b610*/  LDL.LU R4, [R1+0x10f0] ;  /* 0x0010f00001047983 */ /* 0x000ea20000300800 */
[----:B------:R-:W-:Y:S02]  /*9b620*/  IMAD.MOV.U32 R124, RZ, RZ, R7 ;  /* 0x000000ffff7c7224 */ /* 0x000fe400078e0007 */
[----:B------:R-:W2:Y:S02]  /*9b630*/  LDL.LU R5, [R1+0x10f4] ;  /* 0x0010f40001057983 */ /* 0x000ea40000300800 */
[----:B------:R-:W-:Y:S01]  /*9b640*/  IMAD.MOV.U32 R6, RZ, RZ, R134 ;  /* 0x000000ffff067224 */ /* 0x000fe200078e0086 */
[----:B------:R-:W-:Y:S01]  /*9b650*/  MOV R7, R135 ;  /* 0x0000008700077202 */ /* 0x000fe20000000f00 */
[----:B------:R-:W3:Y:S01]  /*9b660*/  LDL.LU R134, [R1+0x63d4] ;  /* 0x0063d40001867983 */ /* 0x000ee20000300800 */
[----:B------:R-:W3:Y:S02]  /*9b670*/  LDL.LU R135, [R1+0x63d0] ;  /* 0x0063d00001877983 */ /* 0x000ee40000300800 */
[----:B------:R-:W4:Y:S02]  /*9b680*/  LDL.LU R24, [R1+0x10e0] ;  /* 0x0010e00001187983 */ /* 0x000f240000300800 */
[----:B------:R-:W4:Y:S01]  /*9b690*/  LDL.LU R25, [R1+0x10e4] ;  /* 0x0010e40001197983 */ /* 0x000f220000300800 */
[----:B------:R-:W4:Y:S01]  /*9b6a0*/  LDL.LU R26, [R1+0x10e8] ;  /* 0x0010e800011a7983 */ /* 0x000f220000300800 */
[----:B------:R-:W4:Y:S02]  /*9b6b0*/  LDL.LU R27, [R1+0x10ec] ;  /* 0x0010ec00011b7983 */ /* 0x000f240000300800 */
[----:B------:R-:W2:Y:S02]  /*9b6c0*/  LDL.LU R240, [R1+0x1090] ;  /* 0x0010900001f07983 */ /* 0x000ea40000300800 */
[----:B------:R-:W2:Y:S01]  /*9b6d0*/  LDL.LU R11, [R1+0x63cc] ;  /* 0x0063cc00010b7983 */ /* 0x000ea20000300800 */
[----:B------:R-:W2:Y:S01]  /*9b6e0*/  LDL.LU R10, [R1+0x63c8] ;  /* 0x0063c800010a7983 */ /* 0x000ea20000300800 */
[----:B------:R-:W2:Y:S02]  /*9b6f0*/  LDL.LU R34, [R1+0x63c4] ;  /* 0x0063c40001227983 */ /* 0x000ea40000300800 */
[----:B------:R-:W4:Y:S02]  /*9b700*/  LDL.LU R16, [R1+0x10d0] ;  /* 0x0010d00001107983 */ /* 0x000f240000300800 */
[----:B------:R-:W4:Y:S01]  /*9b710*/  LDL.LU R17, [R1+0x10d4] ;  /* 0x0010d40001117983 */ /* 0x000f220000300800 */
[----:B------:R-:W4:Y:S01]  /*9b720*/  LDL.LU R18, [R1+0x10d8] ;  /* 0x0010d80001127983 */ /* 0x000f220000300800 */
[----:B------:R-:W4:Y:S02]  /*9b730*/  LDL.LU R19, [R1+0x10dc] ;  /* 0x0010dc0001137983 */ /* 0x000f240000300800 */
[----:B------:R-:W4:Y:S02]  /*9b740*/  LDL.LU R35, [R1+0x63c0] ;  /* 0x0063c00001237983 */ /* 0x000f240000300800 */
[----:B------:R-:W4:Y:S02]  /*9b750*/  LDL.LU R237, [R1+0x10a4] ;  /* 0x0010a40001ed7983 */ /* 0x000f240000300800 */
[----:B------:R-:W-:-:S02]  /*9b760*/  IMAD.MOV.U32 R33, RZ, RZ, R12 ;  /* 0x000000ffff217224 */ /* 0x000fc400078e000c */
[----:B------:R-:W-:Y:S01]  /*9b770*/  IMAD.MOV.U32 R32, RZ, RZ, R13 ;  /* 0x000000ffff207224 */ /* 0x000fe200078e000d */
[----:B------:R-:W-:Y:S01]  /*9b780*/  MOV R29, R14 ;  /* 0x0000000e001d7202 */ /* 0x000fe20000000f00 */
[----:B------:R-:W-:Y:S01]  /*9b790*/  IMAD.MOV.U32 R28, RZ, RZ, R15 ;  /* 0x000000ffff1c7224 */ /* 0x000fe200078e000f */
[----:B------:R-:W4:Y:S01]  /*9b7a0*/  LDL.LU R238, [R1+0x10a8] ;  /* 0x0010a80001ee7983 */ /* 0x000f220000300800 */
[C---:B------:R-:W-:Y:S01]  /*9b7b0*/  HMMA.1688.F32.TF32 R232, R20.reuse, R154, R244 ;  /* 0x0000009a14e8723c */ /* 0x040fe200000810f4 */
[----:B------:R-:W4:Y:S02]  /*9b7c0*/  LDL.LU R239, [R1+0x10ac] ;  /* 0x0010ac0001ef7983 */ /* 0x000f240000300800 */
[----:B------:R-:W-:Y:S01]  /*9b7d0*/  LDS R244, [R9+0x42800] ;  /* 0x0428000009f47984 */ /* 0x000fe20000000800 */
[----:B------:R-:W-:Y:S04]  /*9b7e0*/  LDS R246, [R9+0x42c00] ;  /* 0x042c000009f67984 */ /* 0x000fe80000000800 */
[----:B------:R-:W-:Y:S04]  /*9b7f0*/  LDS R245, [R8+0x42800] ;  /* 0x0428000008f57984 */ /* 0x000fe80000000800 */
[----:B------:R-:W1:Y:S11]  /*9b800*/  LDS R247, [R8+0x42c00] ;  /* 0x042c000008f77984 */ /* 0x000e760000000800 */
[----:B------:R-:W-:Y:S01]  /*9b810*/  @!UPT UIADD3 URZ, URZ, URZ, URZ ;  /* 0x0000003f3f3ff290 */ /* 0x000fe2000fffe03f */
[----:B------:R-:W-:Y:S01]  /*9b820*/  MOV R73, R232 ;  /* 0x000000e800497202 */ /* 0x000fe20000000f00 */
[----:B------:R-:W-:Y:S02]  /*9b830*/  IMAD.MOV.U32 R72, RZ, RZ, R233 ;  /* 0x000000ffff487224 */ /* 0x000fe400078e00e9 */
[----:B------:R-:W-:Y:S01]  /*9b840*/  IMAD.MOV.U32 R69, RZ, RZ, R234 ;  /* 0x000000ffff457224 */ /* 0x000fe200078e00ea */
[----:B------:R-:W-:Y:S01]  /*9b850*/  MOV R68, R235 ;  /* 0x000000eb00447202 */ /* 0x000fe20000000f00 */
[----:B---3--:R-:W-:Y:S01]  /*9b860*/  HMMA.1688.F32.TF32 R12, R20, R134, R248 ;  /* 0x00000086140c723c */ /* 0x008fe200000810f8 */
[----:B------:R-:W3:Y:S06]  /*9b870*/  LDL.LU R248, [R1+0x10c0] ;  /* 0x0010c00001f87983 */ /* 0x000eec0000300800 */
[----:B--2---:R-:W-:-:S02]  /*9b880*/  IMAD.MOV.U32 R249, RZ, RZ, R34 ;  /* 0x000000fffff97224 */ /* 0x004fc400078e0022 */
[----:B------:R-:W2:Y:S01]  /*9b890*/  LDL.LU R34, [R1+0x63bc] ;  /* 0x0063bc0001227983 */ /* 0x000ea20000300800 */
[----:B----4-:R-:W-:-:S03]  /*9b8a0*/  IMAD.MOV.U32 R250, RZ, RZ, R35 ;  /* 0x000000fffffa7224 */ /* 0x010fc600078e0023 */
[----:B------:R-:W2:Y:S01]  /*9b8b0*/  LDL.LU R35, [R1+0x63b8] ;  /* 0x0063b80001237983 */ /* 0x000ea20000300800 */
[----:B------:R-:W3:Y:S02]  /*9b8c0*/  LDL.LU R251, [R1+0x10cc] ;  /* 0x0010cc0001fb7983 */ /* 0x000ee40000300800 */
[----:B------:R-:W4:Y:S02]  /*9b8d0*/  LDL.LU R232, [R1+0x10b0] ;  /* 0x0010b00001e87983 */ /* 0x000f240000300800 */
[----:B------:R-:W4:Y:S01]  /*9b8e0*/  LDL.LU R233, [R1+0x10b4] ;  /* 0x0010b40001e97983 */ /* 0x000f220000300800 */
[----:B------:R-:W-:Y:S01]  /*9b8f0*/  MOV R234, R10 ;  /* 0x0000000a00ea7202 */ /* 0x000fe20000000f00 */
[----:B------:R-:W-:Y:S01]  /*9b900*/  IMAD.MOV.U32 R235, RZ, RZ, R11 ;  /* 0x000000ffffeb7224 */ /* 0x000fe200078e000b */
[----:B------:R-:W3:Y:S01]  /*9b910*/  LDL.LU R10, [R1+0x63b4] ;  /* 0x0063b400010a7983 */ /* 0x000ee20000300800 */
[----:B------:R-:W3:Y:S02]  /*9b920*/  LDL.LU R11, [R1+0x63b0] ;  /* 0x0063b000010b7983 */ /* 0x000ee40000300800 */
[----:B------:R-:W-:Y:S01]  /*9b930*/  IMAD.MOV.U32 R41, RZ, RZ, R12 ;  /* 0x000000ffff297224 */ /* 0x000fe200078e000c */
[----:B------:R-:W-:Y:S01]  /*9b940*/  MOV R40, R13 ;  /* 0x0000000d00287202 */ /* 0x000fe20000000f00 */
[----:B------:R-:W-:Y:S01]  /*9b950*/  IMAD.MOV.U32 R37, RZ, RZ, R14 ;  /* 0x000000ffff257224 */ /* 0x000fe200078e000e */
[----:B------:R-:W3:Y:S01]  /*9b960*/  LDL.LU R12, [R1+0x1080] ;  /* 0x00108000010c7983 */ /* 0x000ee20000300800 */
[----:B------:R-:W-:-:S02]  /*9b970*/  IMAD.MOV.U32 R36, RZ, RZ, R15 ;  /* 0x000000ffff247224 */ /* 0x000fc400078e000f */
[----:B------:R-:W3:Y:S01]  /*9b980*/  LDL.LU R13, [R1+0x1084] ;  /* 0x00108400010d7983 */ /* 0x000ee20000300800 */
[----:B------:R-:W-:Y:S01]  /*9b990*/  MOV R14, R130 ;  /* 0x00000082000e7202 */ /* 0x000fe20000000f00 */
[----:B------:R-:W-:Y:S01]  /*9b9a0*/  IMAD.MOV.U32 R15, RZ, RZ, R131 ;  /* 0x000000ffff0f7224 */ /* 0x000fe200078e0083 */
[----:B------:R-:W3:Y:S01]  /*9b9b0*/  LDL.LU R130, [R1+0x63ac] ;  /* 0x0063ac0001827983 */ /* 0x000ee20000300800 */
[----:B------:R-:W3:Y:S01]  /*9b9c0*/  LDL.LU R131, [R1+0x63a8] ;  /* 0x0063a80001837983 */ /* 0x000ee20000300800 */
[C---:B--2---:R-:W-:Y:S11]  /*9b9d0*/  HMMA.1688.F32.TF32 R4, R20.reuse, R34, R4 ;  /* 0x000000221404723c */ /* 0x044ff60000081004 */
[----:B------:R-:W-:Y:S11]  /*9b9e0*/  @!UPT UIADD3 URZ, URZ, URZ, URZ ;  /* 0x0000003f3f3ff290 */ /* 0x000ff6000fffe03f */
[----:B------:R-:W-:Y:S02]  /*9b9f0*/  @!UPT UIADD3 URZ, URZ, URZ, URZ ;  /* 0x0000003f3f3ff290 */ /* 0x000fe4000fffe03f */
[----:B------:R-:W-:Y:S01]  /*9ba00*/  IMAD.MOV.U32 R49, RZ, RZ, R4 ;  /* 0x000000ffff317224 */ /* 0x000fe200078e0004 */
[----:B------:R-:W-:Y:S01]  /*9ba10*/  MOV R48, R5 ;  /* 0x0000000500307202 */ /* 0x000fe20000000f00 */
[----:B------:R-:W-:Y:S02]  /*9ba20*/  IMAD.MOV.U32 R45, RZ, RZ, R6 ;  /* 0x000000ffff2d7224 */ /* 0x000fe400078e0006 */
[----:B------:R-:W-:Y:S02]  /*9ba30*/  IMAD.MOV.U32 R44, RZ, RZ, R7 ;  /* 0x000000ffff2c7224 */ /* 0x000fe400078e0007 */
[C---:B---3--:R-:W-:Y:S08]  /*9ba40*/  HMMA.1688.F32.TF32 R4, R20.reuse, R10, R24 ;  /* 0x0000000a1404723c */ /* 0x048ff00000081018 */
[----:B------:R-:W-:Y:S01]  /*9ba50*/  HMMA.1688.F32.TF32 R16, R20, R130, R16 ;  /* 0x000000821410723c */ /* 0x000fe20000081010 */
[----:B------:R-:W-:Y:S01]  /*9ba60*/  MOV R25, R126 ;  /* 0x0000007e00197202 */ /* 0x000fe20000000f00 */
[----:B------:R-:W-:Y:S11]  /*9ba70*/  IMAD.MOV.U32 R26, RZ, RZ, R127 ;  /* 0x000000ffff1a7224 */ /* 0x000ff600078e007f */
[----:B------:R-:W-:Y:S03]  /*9ba80*/  @!UPT UIADD3 URZ, URZ, URZ, URZ ;  /* 0x0000003f3f3ff290 */ /* 0x000fe6000fffe03f */
[----:B------:R-:W-:Y:S01]  /*9ba90*/  IMAD.MOV.U32 R57, RZ, RZ, R4 ;  /* 0x000000ffff397224 */ /* 0x000fe200078e0004 */
[----:B------:R-:W-:Y:S01]  /*9baa0*/  MOV R56, R5 ;  /* 0x0000000500387202 */ /* 0x000fe20000000f00 */
[----:B------:R-:W2:Y:S01]  /*9bab0*/  LDL.LU R4, [R1+0x1070] ;  /* 0x0010700001047983 */ /* 0x000ea20000300800 */
[----:B------:R-:W-:Y:S02]  /*9bac0*/  IMAD.MOV.U32 R53, RZ, RZ, R6 ;  /* 0x000000ffff357224 */ /* 0x000fe400078e0006 */
[----:B------:R-:W2:Y:S02]  /*9bad0*/  LDL.LU R5, [R1+0x1074] ;  /* 0x0010740001057983 */ /* 0x000ea40000300800 */
[----:B------:R-:W-:Y:S01]  /*9bae0*/  IMAD.MOV.U32 R52, RZ, RZ, R7 ;  /* 0x000000ffff347224 */ /* 0x000fe200078e0007 */
[----:B------:R-:W2:Y:S01]  /*9baf0*/  LDL.LU R6, [R1+0x1078] ;  /* 0x0010780001067983 */ /* 0x000ea20000300800 */
[----:B------:R-:W2:Y:S02]  /*9bb00*/  LDL.LU R7, [R1+0x107c] ;  /* 0x00107c0001077983 */ /* 0x000ea40000300800 */
[----:B------:R-:W3:Y:S02]  /*9bb10*/  LDL.LU R24, [R1+0x1060] ;  /* 0x0010600001187983 */ /* 0x000ee40000300800 */
[----:B------:R1:W-:Y:S01]  /*9bb20*/  STL.64 [R1+0x18d0], R16 ;  /* 0x0018d01001007387 */ /* 0x0003e20000100a00 */
[----:B------:R4:W-:Y:S01]  /*9bb30*/  STL.64 [R1+0x18d8], R18 ;  /* 0x0018d81201007387 */ /* 0x0009e20000100a00 */
[----:B------:R-:W2:Y:S02]  /*9bb40*/  LDL.LU R126, [R1+0x63a4] ;  /* 0x0063a400017e7983 */ /* 0x000ea40000300800 */
[----:B------:R-:W2:Y:S02]  /*9bb50*/  LDL.LU R127, [R1+0x63a0] ;  /* 0x0063a000017f7983 */ /* 0x000ea40000300800 */
[----:B------:R-:W3:Y:S02]  /*9bb60*/  LDL.LU R27, [R1+0x106c] ;  /* 0x00106c00011b7983 */ /* 0x000ee40000300800 */
[----:B-1----:R-:W-:Y:S01]  /*9bb70*/  IMAD.MOV.U32 R16, RZ, RZ, R110 ;  /* 0x000000ffff107224 */ /* 0x002fe200078e006e */
[----:B------:R-:W-:Y:S01]  /*9bb80*/  MOV R17, R118 ;  /* 0x0000007600117202 */ /* 0x000fe20000000f00 */
[----:B------:R-:W3:Y:S01]  /*9bb90*/  LDL.LU R110, [R1+0x639c] ;  /* 0x00639c00016e7983 */ /* 0x000ee20000300800 */
[----:B------:R-:W3:Y:S02]  /*9bba0*/  LDL.LU R118, [R1+0x6398] ;  /* 0x0063980001767983 */ /* 0x000ee40000300800 */
[----:B----4-:R-:W-:-:S02]  /*9bbb0*/  IMAD.MOV.U32 R18, RZ, RZ, R122 ;  /* 0x000000ffff127224 */ /* 0x010fc400078e007a */
[----:B------:R-:W-:Y:S01]  /*9bbc0*/  IMAD.MOV.U32 R19, RZ, RZ, R123 ;  /* 0x000000ffff137224 */ /* 0x000fe200078e007b */
[----:B------:R-:W4:Y:S01]  /*9bbd0*/  LDL.LU R122, [R1+0x6394] ;  /* 0x00639400017a7983 */ /* 0x000f220000300800 */
[----:B------:R-:W4:Y:S01]  /*9bbe0*/  LDL.LU R123, [R1+0x6390] ;  /* 0x00639000017b7983 */ /* 0x000f220000300800 */
[C---:B--2---:R-:W-:Y:S11]  /*9bbf0*/  HMMA.1688.F32.TF32 R248, R20.reuse, R126, R248 ;  /* 0x0000007e14f8723c */ /* 0x044ff600000810f8 */
[----:B------:R-:W-:Y:S11]  /*9bc00*/  @!UPT UIADD3 URZ, URZ, URZ, URZ ;  /* 0x0000003f3f3ff290 */ /* 0x000ff6000fffe03f */
[----:B------:R-:W-:Y:S01]  /*9bc10*/  @!UPT UIADD3 URZ, URZ, URZ, URZ ;  /* 0x0000003f3f3ff290 */ /* 0x000fe2000fffe03f */
[----:B------:R1:W-:Y:S01]  /*9bc20*/  STL.64 [R1+0x18c0], R248 ;  /* 0x0018c0f801007387 */ /* 0x0003e20000100a00 */
[----:B------:R2:W-:Y:S01]  /*9bc30*/  STL.64 [R1+0x18c8], R250 ;  /* 0x0018c8fa01007387 */ /* 0x0005e20000100a00 */
[----:B-1----:R-:W-:Y:S01]  /*9bc40*/  MOV R248, R119 ;  /* 0x0000007700f87202 */ /* 0x002fe20000000f00 */
[----:B------:R-:W-:Y:S01]  /*9bc50*/  IMAD.MOV.U32 R249, RZ, RZ, R111 ;  /* 0x000000fffff97224 */ /* 0x000fe200078e006f */
[----:B------:R-:W3:Y:S01]  /*9bc60*/  LDL.LU R119, [R1+0x638c] ;  /* 0x00638c0001777983 */ /* 0x000ee20000300800 */
[----:B------:R-:W3:Y:S02]  /*9bc70*/  LDL.LU R111, [R1+0x6388] ;  /* 0x00638800016f7983 */ /* 0x000ee40000300800 */
[----:B--2---:R-:W-:Y:S01]  /*9bc80*/  IMAD.MOV.U32 R250, RZ, RZ, R114 ;  /* 0x000000fffffa7224 */ /* 0x004fe200078e0072 */
[----:B------:R-:W-:Y:S01]  /*9bc90*/  MOV R251, R115 ;  /* 0x0000007300fb7202 */ /* 0x000fe20000000f00 */
[----:B------:R-:W2:Y:S01]  /*9bca0*/  LDL.LU R114, [R1+0x6384] ;  /* 0x0063840001727983 */ /* 0x000ea20000300800 */
[----:B------:R-:W2:Y:S01]  /*9bcb0*/  LDL.LU R115, [R1+0x6380] ;  /* 0x0063800001737983 */ /* 0x000ea20000300800 */
[C---:B----4-:R-:W-:Y:S11]  /*9bcc0*/  HMMA.1688.F32.TF32 R232, R20.reuse, R122, R232 ;  /* 0x0000007a14e8723c */ /* 0x050ff600000810e8 */
[----:B------:R-:W-:Y:S11]  /*9bcd0*/  @!UPT UIADD3 URZ, URZ, URZ, URZ ;  /* 0x0000003f3f3ff290 */ /* 0x000ff6000fffe03f */
[----:B------:R-:W-:Y:S01]  /*9bce0*/  @!UPT UIADD3 URZ, URZ, URZ, URZ ;  /* 0x0000003f3f3ff290 */ /* 0x000fe2000fffe03f */
[----:B------:R-:W-:Y:S01]  /*9bcf0*/  STL.64 [R1+0x18b0], R232 ;  /* 0x0018b0e801007387 */ /* 0x000fe20000100a00 */
[----:B------:R1:W-:Y:S03]  /*9bd00*/  STL.64 [R1+0x18b8], R234 ;  /* 0x0018b8ea01007387 */ /* 0x0003e60000100a00 */
[----:B-1----:R-:W4:Y:S01]  /*9bd10*/  LDL.LU.64 R234, [R1+0x6378] ;  /* 0x0063780001ea7983 */ /* 0x002f220000300a00 */
[----:B------:R-:W4:Y:S01]  /*9bd20*/  LDL.LU.64 R232, [R1+0x6370] ;  /* 0x0063700001e87983 */ /* 0x000f220000300a00 */
[C---:B---3--:R-:W-:Y:S08]  /*9bd30*/  HMMA.1688.F32.TF32 R236, R20.reuse, R118, R236 ;  /* 0x0000007614ec723c */ /* 0x048ff000000810ec */
[C---:B--2---:R-:W-:Y:S08]  /*9bd40*/  HMMA.1688.F32.TF32 R240, R20.reuse, R114, R240 ;  /* 0x0000007214f0723c */ /* 0x044ff000000810f0 */
[----:B------:R-:W-:Y:S07]  /*9bd50*/  HMMA.1688.F32.TF32 R12, R20, R110, R12 ;  /* 0x0000006e140c723c */ /* 0x000fee000008100c */
[----:B------:R-:W-:Y:S01]  /*9bd60*/  STL.64 [R1+0x18a0], R236 ;  /* 0x0018a0ec01007387 */ /* 0x000fe20000100a00 */
[----:B------:R1:W-:Y:S03]  /*9bd70*/  STL.64 [R1+0x18a8], R238 ;  /* 0x0018a8ee01007387 */ /* 0x0003e60000100a00 */
[----:B-1----:R-:W2:Y:S01]  /*9bd80*/  LDL.LU.64 R238, [R1+0x6368] ;  /* 0x0063680001ee7983 */ /* 0x002ea20000300a00 */
[----:B------:R-:W3:Y:S03]  /*9bd90*/  LDL.LU.64 R236, [R1+0x6360] ;  /* 0x0063600001ec7983 */ /* 0x000ee60000300a00 */
[----:B------:R-:W-:Y:S02]  /*9bda0*/  STL.64 [R1+0x1890], R240 ;  /* 0x001890f001007387 */ /* 0x000fe40000100a00 */
[----:B------:R1:W-:Y:S02]  /*9bdb0*/  STL.64 [R1+0x1898], R242 ;  /* 0x001898f201007387 */ /* 0x0003e40000100a00 */
[----:B-1----:R-:W2:Y:S01]  /*9bdc0*/  LDL.LU.64 R242, [R1+0x6358] ;  /* 0x0063580001f27983 */ /* 0x002ea20000300a00 */
[----:B------:R-:W2:Y:S02]  /*9bdd0*/  LDL.LU.64 R240, [R1+0x6350] ;  /* 0x0063500001f07983 */ /* 0x000ea40000300a00 */
[----:B------:R-:W-:Y:S02]  /*9bde0*/  STL.64 [R1+0x6228], R114 ;  /* 0x0062287201007387 */ /* 0x000fe40000100a00 */
[----:B------:R1:W-:Y:S02]  /*9bdf0*/  STL.64 [R1+0x6220], R112 ;  /* 0x0062207001007387 */ /* 0x0003e40000100a00 */
[----:B-1----:R-:W-:-:S02]  /*9be00*/  IMAD.MOV.U32 R112, RZ, RZ, R78 ;  /* 0x000000ffff707224 */ /* 0x002fc400078e004e */
[----:B------:R-:W-:Y:S01]  /*9be10*/  IMAD.MOV.U32 R113, RZ, RZ, R79 ;  /* 0x000000ffff717224 */ /* 0x000fe200078e004f */
[----:B------:R-:W2:Y:S01]  /*9be20*/  LDL.LU R78, [R1+0x634c] ;  /* 0x00634c00014e7983 */ /* 0x000ea20000300800 */
[----:B------:R-:W2:Y:S01]  /*9be30*/  LDL.LU R79, [R1+0x6348] ;  /* 0x00634800014f7983 */ /* 0x000ea20000300800 */
[----:B------:R-:W-:Y:S01]  /*9be40*/  MOV R114, R106 ;  /* 0x0000006a00727202 */ /* 0x000fe20000000f00 */
[----:B------:R-:W-:Y:S01]  /*9be50*/  IMAD.MOV.U32 R115, RZ, RZ, R107 ;  /* 0x000000ffff737224 */ /* 0x000fe200078e006b */
[----:B------:R-:W2:Y:S01]  /*9be60*/  LDL.LU R106, [R1+0x6344] ;  /* 0x00634400016a7983 */ /* 0x000ea20000300800 */
[----:B------:R-:W2:Y:S02]  /*9be70*/  LDL.LU R107, [R1+0x6340] ;  /* 0x00634000016b7983 */ /* 0x000ea40000300800 */
[----:B------:R-:W-:Y:S02]  /*9be80*/  STL.64 [R1+0x1880], R12 ;  /* 0x0018800c01007387 */ /* 0x000fe40000100a00 */
[----:B------:R1:W-:Y:S02]  /*9be90*/  STL.64 [R1+0x1888], R14 ;  /* 0x0018880e01007387 */ /* 0x0003e40000100a00 */
[----:B-1----:R-:W3:Y:S01]  /*9bea0*/  LDL.LU.64 R14, [R1+0x6338] ;  /* 0x00633800010e7983 */ /* 0x002ee20000300a00 */
[----:B------:R-:W3:Y:S02]  /*9beb0*/  LDL.LU.64 R12, [R1+0x6330] ;  /* 0x00633000010c7983 */ /* 0x000ee40000300a00 */
[----:B------:R-:W-:Y:S02]  /*9bec0*/  STL.64 [R1+0x6218], R110 ;  /* 0x0062186e01007387 */ /* 0x000fe40000100a00 */
[----:B------:R1:W-:Y:S02]  /*9bed0*/  STL.64 [R1+0x6210], R108 ;  /* 0x0062106c01007387 */ /* 0x0003e40000100a00 */
[----:B-1----:R-:W-:Y:S01]  /*9bee0*/  IMAD.MOV.U32 R108, RZ, RZ, R82 ;  /* 0x000000ffff6c7224 */ /* 0x002fe200078e0052 */
[----:B------:R-:W-:Y:S01]  /*9bef0*/  MOV R109, R83 ;  /* 0x00000053006d7202 */ /* 0x000fe20000000f00 */
[----:B------:R-:W3:Y:S01]  /*9bf00*/  LDL.LU R82, [R1+0x632c] ;  /* 0x00632c0001527983 */ /* 0x000ee20000300800 */
[----:B------:R-:W3:Y:S02]  /*9bf10*/  LDL.LU R83, [R1+0x6328] ;  /* 0x0063280001537983 */ /* 0x000ee40000300800 */
[----:B------:R-:W-:-:S02]  /*9bf20*/  IMAD.MOV.U32 R110, RZ, RZ, R102 ;  /* 0x000000ffff6e7224 */ /* 0x000fc400078e0066 */
[----:B------:R-:W-:Y:S01]  /*9bf30*/  IMAD.MOV.U32 R111, RZ, RZ, R103 ;  /* 0x000000ffff6f7224 */ /* 0x000fe200078e0067 */
        /* <DEDUP_REMOVED lines=11> */
[----:B---3--:R-:W-:Y:S01]  /*9bff0*/  HMMA.1688.F32.TF32 R24, R20, R102, R24 ;  /* 0x000000661418723c */ /* 0x008fe20000081018 */
[----:B-1----:R-:W-:Y:S01]  /*9c000*/  MOV R104, R86 ;  /* 0x0000005600687202 */ /* 0x002fe20000000f00 */
[----:B------:R-:W-:Y:S01]  /*9c010*/  IMAD.MOV.U32 R105, RZ, RZ, R87 ;  /* 0x000000ffff697224 */ /* 0x000fe200078e0057 */
[----:B------:R-:W3:Y:S01]  /*9c020*/  LDL.LU R86, [R1+0x630c] ;  /* 0x00630c0001567983 */ /* 0x000ee20000300800 */
[----:B------:R-:W3:Y:S02]  /*9c030*/  LDL.LU R87, [R1+0x6308] ;  /* 0x0063080001577983 */ /* 0x000ee40000300800 */
[----:B------:R-:W-:Y:S01]  /*9c040*/  IMAD.MOV.U32 R106, RZ, RZ, R98 ;  /* 0x000000ffff6a7224 */ /* 0x000fe200078e0062 */
[----:B------:R-:W-:Y:S01]  /*9c050*/  MOV R107, R99 ;  /* 0x00000063006b7202 */ /* 0x000fe20000000f00 */
[----:B------:R-:W2:Y:S01]  /*9c060*/  LDL.LU R98, [R1+0x6304] ;  /* 0x0063040001627983 */ /* 0x000ea20000300800 */
[----:B------:R-:W2:Y:S11]  /*9c070*/  LDL.LU R99, [R1+0x6300] ;  /* 0x0063000001637983 */ /* 0x000eb60000300800 */
[----:B------:R-:W-:Y:S03]  /*9c080*/  @!UPT UIADD3 URZ, URZ, URZ, URZ ;  /* 0x0000003f3f3ff290 */ /* 0x000fe6000fffe03f */
[----:B------:R-:W-:Y:S01]  /*9c090*/  STL.64 [R1+0x1860], R24 ;  /* 0x0018601801007387 */ /* 0x000fe20000100a00 */
[----:B------:R1:W-:Y:S03]  /*9c0a0*/  STL.64 [R1+0x1868], R26 ;  /* 0x0018681a01007387 */ /* 0x0003e60000100a00 */
[----:B-1----:R-:W3:Y:S01]  /*9c0b0*/  LDL.LU.64 R26, [R1+0x62f8] ;  /* 0x0062f800011a7983 */ /* 0x002ee20000300a00 */
[----:B------:R-:W3:Y:S02]  /*9c0c0*/  LDL.LU.64 R24, [R1+0x62f0] ;  /* 0x0062f00001187983 */ /* 0x000ee40000300a00 */
[----:B------:R-:W-:Y:S02]  /*9c0d0*/  STL.64 [R1+0x61f8], R102 ;  /* 0x0061f86601007387 */ /* 0x000fe40000100a00 */
[----:B------:R1:W-:Y:S02]  /*9c0e0*/  STL.64 [R1+0x61f0], R100 ;  /* 0x0061f06401007387 */ /* 0x0003e40000100a00 */
[----:B-1----:R-:W-:-:S02]  /*9c0f0*/  IMAD.MOV.U32 R100, RZ, RZ, R94 ;  /* 0x000000ffff647224 */ /* 0x002fc400078e005e */
[----:B------:R-:W-:Y:S01]  /*9c100*/  IMAD.MOV.U32 R101, RZ, RZ, R95 ;  /* 0x000000ffff657224 */ /* 0x000fe200078e005f */
[----:B------:R-:W3:Y:S01]  /*9c110*/  LDL.LU R94, [R1+0x62ec] ;  /* 0x0062ec00015e7983 */ /* 0x000ee20000300800 */
[----:B------:R-:W3:Y:S01]  /*9c120*/  LDL.LU R95, [R1+0x62e8] ;  /* 0x0062e800015f7983 */ /* 0x000ee20000300800 */
[----:B------:R-:W-:Y:S01]  /*9c130*/  MOV R102, R90 ;  /* 0x0000005a00667202 */ /* 0x000fe20000000f00 */
[----:B------:R-:W-:Y:S01]  /*9c140*/  IMAD.MOV.U32 R103, RZ, RZ, R91 ;  /* 0x000000ffff677224 */ /* 0x000fe200078e005b */
[----:B------:R-:W4:Y:S01]  /*9c150*/  LDL.LU R90, [R1+0x62e4] ;  /* 0x0062e400015a7983 */ /* 0x000f220000300800 */
[----:B------:R-:W4:Y:S01]  /*9c160*/  LDL.LU R91, [R1+0x62e0] ;  /* 0x0062e000015b7983 */ /* 0x000f220000300800 */
[C---:B------:R-:W-:Y:S08]  /*9c170*/  HMMA.1688.F32.TF32 R16, R20.reuse, R78, R16 ;  /* 0x0000004e1410723c */ /* 0x040ff00000081010 */
[C---:B--2---:R-:W-:Y:S11]  /*9c180*/  HMMA.1688.F32.TF32 R248, R20.reuse, R98, R248 ;  /* 0x0000006214f8723c */ /* 0x044ff600000810f8 */
[----:B------:R-:W-:Y:S11]  /*9c190*/  @!UPT UIADD3 URZ, URZ, URZ, URZ ;  /* 0x0000003f3f3ff290 */ /* 0x000ff6000fffe03f */
[----:B------:R-:W-:Y:S01]  /*9c1a0*/  @!UPT UIADD3 URZ, URZ, URZ, URZ ;  /* 0x0000003f3f3ff290 */ /* 0x000fe2000fffe03f */
[----:B------:R1:W-:Y:S01]  /*9c1b0*/  STL.64 [R1+0x1850], R248 ;  /* 0x001850f801007387 */ /* 0x0003e20000100a00 */
[----:B------:R-:W-:Y:S03]  /*9c1c0*/  STL.64 [R1+0x1858], R250 ;  /* 0x001858fa01007387 */ /* 0x000fe60000100a00 */
[----:B-1----:R-:W2:Y:S01]  /*9c1d0*/  LDL.LU.64 R248, [R1+0x62d8] ;  /* 0x0062d80001f87983 */ /* 0x002ea20000300a00 */
[----:B------:R-:W-:Y:S02]  /*9c1e0*/  STL.64 [R1+0x61e8], R98 ;  /* 0x0061e86201007387 */ /* 0x000fe40000100a00 */
[----:B------:R1:W-:Y:S02]  /*9c1f0*/  STL.64 [R1+0x61e0], R96 ;  /* 0x0061e06001007387 */ /* 0x0003e40000100a00 */
[----:B---3--:R-:W-:Y:S01]  /*9c200*/  STL.64 [R1+0x61d8], R94 ;  /* 0x0061d85e01007387 */ /* 0x008fe20000100a00 */
[----:B------:R4:W-:Y:S01]  /*9c210*/  STL.64 [R1+0x61d0], R92 ;  /* 0x0061d05c01007387 */ /* 0x0009e20000100a00 */
[C---:B-1----:R-:W-:Y:S08]  /*9c220*/  HMMA.1688.F32.TF32 R96, R20.reuse, R94, R100 ;  /* 0x0000005e1460723c */ /* 0x042ff00000081064 */
[C---:B----4-:R-:W-:Y:S11]  /*9c230*/  HMMA.1688.F32.TF32 R92, R20.reuse, R90, R104 ;  /* 0x0000005a145c723c */ /* 0x050ff60000081068 */
        /* <DEDUP_REMOVED lines=10> */
[----:B---3--:R-:W-:Y:S07]  /*9c2e0*/  HMMA.1688.F32.TF32 R84, R20, R82, R112 ;  /* 0x000000521454723c */ /* 0x008fee0000081070 */
[----:B------:R-:W-:Y:S01]  /*9c2f0*/  IMAD.MOV.U32 R112, RZ, RZ, R66 ;  /* 0x000000ffff707224 */ /* 0x000fe200078e0042 */
[----:B------:R-:W-:Y:S01]  /*9c300*/  MOV R113, R67 ;  /* 0x0000004300717202 */ /* 0x000fe20000000f00 */
[----:B------:R-:W-:-:S02]  /*9c310*/  IMAD.MOV.U32 R114, RZ, RZ, R70 ;  /* 0x000000ffff727224 */ /* 0x000fc400078e0046 */
[----:B------:R-:W-:-:S04]  /*9c320*/  IMAD.MOV.U32 R115, RZ, RZ, R71 ;  /* 0x000000ffff737224 */ /* 0x000fc800078e0047 */
[----:B------:R-:W-:Y:S01]  /*9c330*/  STL.64 [R1+0x1820], R88 ;  /* 0x0018205801007387 */ /* 0x000fe20000100a00 */
[----:B------:R-:W-:Y:S02]  /*9c340*/  STL.64 [R1+0x1828], R90 ;  /* 0x0018285a01007387 */ /* 0x000fe40000100a00 */
[----:B------:R-:W-:Y:S02]  /*9c350*/  STL.64 [R1+0x61a8], R82 ;  /* 0x0061a85201007387 */ /* 0x000fe40000100a00 */
[----:B------:R-:W-:Y:S03]  /*9c360*/  STL.64 [R1+0x61a0], R80 ;  /* 0x0061a05001007387 */ /* 0x000fe60000100a00 */
[----:B------:R1:W-:Y:S01]  /*9c370*/  STL.64 [R1+0x1810], R84 ;  /* 0x0018105401007387 */ /* 0x0003e20000100a00 */
[----:B------:R3:W-:Y:S02]  /*9c380*/  STL.64 [R1+0x1818], R86 ;  /* 0x0018185601007387 */ /* 0x0007e40000100a00 */
[----:B------:R-:W4:Y:S02]  /*9c390*/  LDL.LU R66, [R1+0x62d4] ;  /* 0x0062d40001427983 */ /* 0x000f240000300800 */
[----:B------:R1:W-:Y:S01]  /*9c3a0*/  STL.64 [R1+0x1800], R16 ;  /* 0x0018001001007387 */ /* 0x0003e20000100a00 */
[----:B------:R1:W-:Y:S01]  /*9c3b0*/  STL.64 [R1+0x1808], R18 ;  /* 0x0018081201007387 */ /* 0x0003e20000100a00 */
[----:B------:R-:W2:Y:S02]  /*9c3c0*/  LDL.LU R67, [R1+0x62d0] ;  /* 0x0062d00001437983 */ /* 0x000ea40000300800 */
[----:B------:R-:W1:Y:S02]  /*9c3d0*/  LDL.LU R70, [R1+0x62cc] ;  /* 0x0062cc0001467983 */ /* 0x000e640000300800 */
[----:B------:R-:W2:Y:S02]  /*9c3e0*/  LDL.LU R71, [R1+0x62c8] ;  /* 0x0062c80001477983 */ /* 0x000ea40000300800 */
[----:B------:R-:W-:Y:S01]  /*9c3f0*/  IMAD.MOV.U32 R100, RZ, RZ, R59 ;  /* 0x000000ffff647224 */ /* 0x000fe200078e003b */
[----:B------:R-:W-:Y:S01]  /*9c400*/  MOV R101, R58 ;  /* 0x0000003a00657202 */ /* 0x000fe20000000f00 */
[----:B------:R-:W3:Y:S01]  /*9c410*/  LDL.LU R59, [R1+0x62c4] ;  /* 0x0062c400013b7983 */ /* 0x000ee20000300800 */
[----:B------:R-:W3:Y:S02]  /*9c420*/  LDL.LU R58, [R1+0x62c0] ;  /* 0x0062c000013a7983 */ /* 0x000ee40000300800 */
[----:B------:R-:W-:-:S02]  /*9c430*/  IMAD.MOV.U32 R102, RZ, RZ, R62 ;  /* 0x000000ffff667224 */ /* 0x000fc400078e003e */
[----:B------:R-:W-:Y:S01]  /*9c440*/  IMAD.MOV.U32 R103, RZ, RZ, R63 ;  /* 0x000000ffff677224 */ /* 0x000fe200078e003f */
[----:B------:R-:W4:Y:S01]  /*9c450*/  LDL.LU R62, [R1+0x62bc] ;  /* 0x0062bc00013e7983 */ /* 0x000f220000300800 */
[----:B------:R-:W4:Y:S02]  /*9c460*/  LDL.LU R63, [R1+0x62b8] ;  /* 0x0062b800013f7983 */ /* 0x000f240000300800 */
        /* <DEDUP_REMOVED lines=9> */
[----:B------:R-:W-:Y:S01]  /*9c500*/  IMAD.MOV.U32 R105, RZ, RZ, R55 ;  /* 0x000000ffff697224 */ /* 0x000fe200078e0037 */
[----:B------:R-:W-:Y:S01]  /*9c510*/  MOV R106, R74 ;  /* 0x0000004a006a7202 */ /* 0x000fe20000000f00 */
[----:B------:R-:W-:Y:S02]  /*9c520*/  IMAD.MOV.U32 R107, RZ, RZ, R75 ;  /* 0x000000ffff6b7224 */ /* 0x000fe400078e004b */
[----:B-1----:R-:W-:Y:S01]  /*9c530*/  IMAD.MOV.U32 R85, RZ, RZ, R70 ;  /* 0x000000ffff557224 */ /* 0x002fe200078e0046 */
[----:B--2---:R-:W-:Y:S02]  /*9c540*/  MOV R84, R71 ;  /* 0x0000004700547202 */ /* 0x004fe40000000f00 */
[----:B------:R-:W2:Y:S01]  /*9c550*/  LDL.LU R71, [R1+0x62b4] ;  /* 0x0062b40001477983 */ /* 0x000ea20000300800 */
[----:B------:R-:W2:Y:S02]  /*9c560*/  LDL.LU R70, [R1+0x62b0] ;  /* 0x0062b00001467983 */ /* 0x000ea40000300800 */
[----:B---3--:R-:W-:Y:S01]  /*9c570*/  IMAD.MOV.U32 R86, RZ, RZ, R59 ;  /* 0x000000ffff567224 */ /* 0x008fe200078e003b */
[----:B------:R-:W-:Y:S01]  /*9c580*/  MOV R87, R58 ;  /* 0x0000003a00577202 */ /* 0x000fe20000000f00 */
[----:B------:R-:W3:Y:S01]  /*9c590*/  LDL.LU R59, [R1+0x62ac] ;  /* 0x0062ac00013b7983 */ /* 0x000ee20000300800 */
[----:B------:R-:W3:Y:S02]  /*9c5a0*/  LDL.LU R58, [R1+0x62a8] ;  /* 0x0062a800013a7983 */ /* 0x000ee40000300800 */
[----:B------:R-:W3:Y:S02]  /*9c5b0*/  LDL.LU R16, [R1+0xff0] ;  /* 0x000ff00001107983 */ /* 0x000ee40000300800 */
[----:B------:R-:W3:Y:S01]  /*9c5c0*/  LDL.LU R17, [R1+0xff4] ;  /* 0x000ff40001117983 */ /* 0x000ee20000300800 */
        /* <DEDUP_REMOVED lines=12> */
[----:B----4-:R-:W-:-:S02]  /*9c690*/  IMAD.MOV.U32 R88, RZ, RZ, R63 ;  /* 0x000000ffff587224 */ /* 0x010fc400078e003f */
[----:B------:R-:W-:Y:S01]  /*9c6a0*/  IMAD.MOV.U32 R89, RZ, RZ, R62 ;  /* 0x000000ffff597224 */ /* 0x000fe200078e003e */
[----:B------:R-:W4:Y:S01]  /*9c6b0*/  LDL.LU R63, [R1+0x62a4] ;  /* 0x0062a400013f7983 */ /* 0x000f220000300800 */
[----:B------:R-:W4:Y:S01]  /*9c6c0*/  LDL.LU R62, [R1+0x62a0] ;  /* 0x0062a000013e7983 */ /* 0x000f220000300800 */
        /* <DEDUP_REMOVED lines=16> */
[----:B------:R2:W-:Y:S02]  /*9c7d0*/  STL.64 [R1+0x6198], R78 ;  /* 0x0061984e01007387 */ /* 0x0005e40000100a00 */
[----:B------:R3:W-:Y:S02]  /*9c7e0*/  STL.64 [R1+0x6190], R76 ;  /* 0x0061904c01007387 */ /* 0x0007e40000100a00 */
[----:B--2---:R-:W-:-:S02]  /*9c7f0*/  IMAD.MOV.U32 R79, RZ, RZ, R71 ;  /* 0x000000ffff4f7224 */ /* 0x004fc400078e0047 */
[----:B------:R-:W-:Y:S01]  /*9c800*/  IMAD.MOV.U32 R78, RZ, RZ, R70 ;  /* 0x000000ffff4e7224 */ /* 0x000fe200078e0046 */
[----:B---3--:R-:W-:Y:S01]  /*9c810*/  MOV R77, R59 ;  /* 0x0000003b004d7202 */ /* 0x008fe20000000f00 */
[----:B------:R-:W-:Y:S02]  /*9c820*/  IMAD.MOV.U32 R76, RZ, RZ, R58 ;  /* 0x000000ffff4c7224 */ /* 0x000fe400078e003a */
[----:B------:R-:W2:Y:S01]  /*9c830*/  LDL.LU R58, [R1+0x6264] ;  /* 0x00626400013a7983 */ /* 0x000ea20000300800 */
[----:B------:R-:W2:Y:S02]  /*9c840*/  LDL.LU R59, [R1+0x6260] ;  /* 0x00626000013b7983 */ /* 0x000ea40000300800 */
[----:B------:R-:W3:Y:S02]  /*9c850*/  LDL.LU R70, [R1+0x625c] ;  /* 0x00625c0001467983 */ /* 0x000ee40000300800 */
[----:B------:R-:W3:Y:S01]  /*9c860*/  LDL.LU R71, [R1+0x6258] ;  /* 0x0062580001477983 */ /* 0x000ee20000300800 */
[C---:B----4-:R-:W-:Y:S11]  /*9c870*/  HMMA.1688.F32.TF32 R16, R20.reuse, R74, R16 ;  /* 0x0000004a1410723c */ /* 0x050ff60000081010 */
[----:B------:R-:W-:Y:S11]  /*9c880*/  @!UPT UIADD3 URZ, URZ, URZ, URZ ;  /* 0x0000003f3f3ff290 */ /* 0x000ff6000fffe03f */
[----:B------:R-:W-:Y:S01]  /*9c890*/  @!UPT UIADD3 URZ, URZ, URZ, URZ ;  /* 0x0000003f3f3ff290 */ /* 0x000fe2000fffe03f */
[----:B------:R-:W-:Y:S01]  /*9c8a0*/  STL.64 [R1+0x17f0], R16 ;  /* 0x0017f01001007387 */ /* 0x000fe20000100a00 */
[----:B------:R1:W-:Y:S03]  /*9c8b0*/  STL.64 [R1+0x17f8], R18 ;  /* 0x0017f81201007387 */ /* 0x0003e60000100a00 */
[----:B-1----:R-:W4:Y:S01]  /*9c8c0*/  LDL.LU.64 R18, [R1+0x6250] ;  /* 0x0062500001127983 */ /* 0x002f220000300a00 */
[----:B------:R-:W2:Y:S02]  /*9c8d0*/  LDL.LU.64 R16, [R1+0x6248] ;  /* 0x0062480001107983 */ /* 0x000ea40000300a00 */
[----:B------:R-:W-:Y:S02]  /*9c8e0*/  STL.64 [R1+0x6188], R74 ;  /* 0x0061884a01007387 */ /* 0x000fe40000100a00 */
[----:B------:R1:W-:Y:S02]  /*9c8f0*/  STL.64 [R1+0x6180], R72 ;  /* 0x0061804801007387 */ /* 0x0003e40000100a00 */
[----:B-1----:R-:W-:Y:S01]  /*9c900*/  MOV R72, R66 ;  /* 0x0000004200487202 */ /* 0x002fe20000000f00 */
[----:B------:R-:W-:Y:S01]  /*9c910*/  IMAD.MOV.U32 R73, RZ, RZ, R67 ;  /* 0x000000ffff497224 */ /* 0x000fe200078e0043 */
[----:B------:R-:W2:Y:S01]  /*9c920*/  LDL.LU R66, [R1+0x6244] ;  /* 0x0062440001427983 */ /* 0x000ea20000300800 */
[----:B------:R-:W2:Y:S02]  /*9c930*/  LDL.LU R67, [R1+0x6240] ;  /* 0x0062400001437983 */ /* 0x000ea40000300800 */
[----:B------:R-:W-:Y:S01]  /*9c940*/  IMAD.MOV.U32 R74, RZ, RZ, R62 ;  /* 0x000000ffff4a7224 */ /* 0x000fe200078e003e */
[----:B------:R-:W-:Y:S01]  /*9c950*/  MOV R75, R63 ;  /* 0x0000003f004b7202 */ /* 0x000fe20000000f00 */
[----:B------:R-:W4:Y:S01]  /*9c960*/  LDL.LU R62, [R1+0x623c] ;  /* 0x00623c00013e7983 */ /* 0x000f220000300800 */
[----:B------:R-:W4:Y:S01]  /*9c970*/  LDL.LU R63, [R1+0x6238] ;  /* 0x00623800013f7983 */ /* 0x000f220000300800 */
[C---:B---3--:R-:W-:Y:S11]  /*9c980*/  HMMA.1688.F32.TF32 R248, R20.reuse, R70, R248 ;  /* 0x0000004614f8723c */ /* 0x048ff600000810f8 */
[----:B------:R-:W-:Y:S11]  /*9c990*/  @!UPT UIADD3 URZ, URZ, URZ, URZ ;  /* 0x0000003f3f3ff290 */ /* 0x000ff6000fffe03f */
[----:B------:R-:W-:Y:S01]  /*9c9a0*/  @!UPT UIADD3 URZ, URZ, URZ, URZ ;  /* 0x0000003f3f3ff290 */ /* 0x000fe2000fffe03f */
[----:B------:R-:W-:Y:S01]  /*9c9b0*/  STL.64 [R1+0x17e0], R248 ;  /* 0x0017e0f801007387 */ /* 0x000fe20000100a00 */
[----:B------:R1:W-:Y:S03]  /*9c9c0*/  STL.64 [R1+0x17e8], R250 ;  /* 0x0017e8fa01007387 */ /* 0x0003e60000100a00 */
[----:B-1----:R-:W3:Y:S01]  /*9c9d0*/  LDL.LU.64 R250, [R1+0x6230] ;  /* 0x0062300001fa7983 */ /* 0x002ee20000300a00 */
[----:B------:R-:W-:Y:S02]  /*9c9e0*/  STL.64 [R1+0x6178], R70 ;  /* 0x0061784601007387 */ /* 0x000fe40000100a00 */
[----:B------:R2:W-:Y:S02]  /*9c9f0*/  STL.64 [R1+0x6170], R68 ;  /* 0x0061704401007387 */ /* 0x0005e40000100a00 */
[C---:B--2---:R-:W-:Y:S01]  /*9ca00*/  HMMA.1688.F32.TF32 R68, R20.reuse, R66, R72 ;  /* 0x000000421444723c */ /* 0x044fe20000081048 */
[----:B------:R-:W-:Y:S01]  /*9ca10*/  STL.64 [R1+0x6168], R66 ;  /* 0x0061684201007387 */ /* 0x000fe20000100a00 */
[----:B------:R4:W-:Y:S06]  /*9ca20*/  STL.64 [R1+0x6160], R64 ;  /* 0x0061604001007387 */ /* 0x0009ec0000100a00 */
[C---:B----4-:R-:W-:Y:S11]  /*9ca30*/  HMMA.1688.F32.TF32 R64, R20.reuse, R62, R76 ;  /* 0x0000003e1440723c */ /* 0x050ff6000008104c */
[----:B------:R-:W-:Y:S04]  /*9ca40*/  @!UPT UIADD3 URZ, URZ, URZ, URZ ;  /* 0x0000003f3f3ff290 */ /* 0x000fe8000fffe03f */
        /* <DEDUP_REMOVED lines=8> */
[----:B------:R1:W-:Y:S02]  /*9cad0*/  STL.64 [R1+0x6140], R56 ;  /* 0x0061403801007387 */ /* 0x0003e40000100a00 */
[C---:B-1----:R-:W-:Y:S11]  /*9cae0*/  HMMA.1688.F32.TF32 R56, R20.reuse, R54, R84 ;  /* 0x000000361438723c */ /* 0x042ff60000081054 */
        /* <DEDUP_REMOVED lines=16> */
[----:B-1----:R-:W-:Y:S01]  /*9cbf0*/  HMMA.1688.F32.TF32 R44, R20, R42, R96 ;  /* 0x0000002a142c723c */ /* 0x002fe20000081060 */
[----:B------:R-:W-:Y:S01]  /*9cc00*/  STL.64 [R1+0x1780], R48 ;  /* 0x0017803001007387 */ /* 0x000fe20000100a00 */
[----:B------:R-:W-:Y:S02]  /*9cc10*/  STL.64 [R1+0x1788], R50 ;  /* 0x0017883201007387 */ /* 0x000fe40000100a00 */
[----:B------:R-:W-:Y:S02]  /*9cc20*/  STL.64 [R1+0x6108], R42 ;  /* 0x0061082a01007387 */ /* 0x000fe40000100a00 */
[----:B------:R1:W-:Y:S02]  /*9cc30*/  STL.64 [R1+0x6100], R40 ;  /* 0x0061002801007387 */ /* 0x0003e40000100a00 */
[----:B-1----:R-:W-:Y:S11]  /*9cc40*/  HMMA.1688.F32.TF32 R40, R244, R110, R104 ;  /* 0x0000006ef428723c */ /* 0x002ff60000081068 */
[----:B------:R-:W-:Y:S04]  /*9cc50*/  @!UPT UIADD3 URZ, URZ, URZ, URZ ;  /* 0x0000003f3f3ff290 */ /* 0x000fe8000fffe03f */
[----:B------:R-:W-:Y:S01]  /*9cc60*/  STL.64 [R1+0x1770], R44 ;  /* 0x0017702c01007387 */ /* 0x000fe20000100a00 */
[----:B------:R1:W-:Y:S02]  /*9cc70*/  STL.64 [R1+0x1778], R46 ;  /* 0x0017782e01007387 */ /* 0x0003e40000100a00 */
[----:B-1----:R-:W-:Y:S11]  /*9cc80*/  HMMA.1688.F32.TF32 R44, R20, R38, R100 ;  /* 0x00000026142c723c */ /* 0x002ff60000081064 */
[----:B------:R-:W-:Y:S11]  /*9cc90*/  @!UPT UIADD3 URZ, URZ, URZ, URZ ;  /* 0x0000003f3f3ff290 */ /* 0x000ff6000fffe03f */
[----:B------:R-:W-:Y:S01]  /*9cca0*/  @!UPT UIADD3 URZ, URZ, URZ, URZ ;  /* 0x0000003f3f3ff290 */ /* 0x000fe2000fffe03f */
[----:B------:R1:W-:Y:S01]  /*9ccb0*/  STL.64 [R1+0x1390], R44 ;  /* 0x0013902c01007387 */ /* 0x0003e20000100a00 */
[----:B------:R2:W-:Y:S01]  /*9ccc0*/  STL.64 [R1+0x1398], R46 ;  /* 0x0013982e01007387 */ /* 0x0005e20000100a00 */
[----:B---3--:R-:W-:Y:S02]  /*9ccd0*/  HMMA.1688.F32.TF32 R20, R244, R250, R112 ;  /* 0x000000faf414723c */ /* 0x008fe40000081070 */
[----:B------:R-:W3:Y:S01]  /*9cce0*/  LDL.LU R112, [R1+0xd50] ;  /* 0x000d500001707983 */ /* 0x000ee20000300800 */
[----:B------:R-:W-:Y:S02]  /*9ccf0*/  STL.64 [R1+0x1380], R40 ;  /* 0x0013802801007387 */ /* 0x000fe40000100a00 */
[----:B------:R-:W-:Y:S11]  /*9cd00*/  STL.64 [R1+0x1388], R42 ;  /* 0x0013882a01007387 */ /* 0x000ff60000100a00 */
[----:B------:R-:W-:Y:S07]  /*9cd10*/  @!UPT UIADD3 URZ, URZ, URZ, URZ ;  /* 0x0000003f3f3ff290 */ /* 0x000fee000fffe03f */
[----:B------:R4:W-:Y:S01]  /*9cd20*/  STL.64 [R1+0x1370], R20 ;  /* 0x0013701401007387 */ /* 0x0009e20000100a00 */
[----:B------:R1:W-:Y:S02]  /*9cd30*/  STL.64 [R1+0x1378], R22 ;  /* 0x0013781601007387 */ /* 0x0003e40000100a00 */
        /* <DEDUP_REMOVED lines=31> */
[----:B-1----:R-:W3:Y:S02]  /*9cf30*/  LDL.LU R44, [R1+0xee0] ;  /* 0x000ee000012c7983 */ /* 0x002ee40000300800 */
[----:B------:R-:W3:Y:S02]  /*9cf40*/  LDL.LU R45, [R1+0xee4] ;  /* 0x000ee400012d7983 */ /* 0x000ee40000300800 */
[----:B--2---:R-:W3:Y:S01]  /*9cf50*/  LDL.LU R46, [R1+0xee8] ;  /* 0x000ee800012e7983 */ /* 0x004ee20000300800 */
[----:B------:R-:W3:Y:S01]  /*9cf60*/  LDL.LU R47, [R1+0xeec] ;  /* 0x000eec00012f7983 */ /* 0x000ee20000300800 */
[----:B----4-:R-:W2:Y:S02]  /*9cf70*/  LDL.LU R20, [R1+0xf00] ;  /* 0x000f000001147983 */ /* 0x010ea40000300800 */
[----:B------:R-:W2:Y:S02]  /*9cf80*/  LDL.LU R21, [R1+0xf04] ;  /* 0x000f040001157983 */ /* 0x000ea40000300800 */
[----:B------:R-:W2:Y:S01]  /*9cf90*/  LDL.LU R22, [R1+0xf08] ;  /* 0x000f080001167983 */ /* 0x000ea20000300800 */
[----:B------:R-:W2:Y:S01]  /*9cfa0*/  LDL.LU R23, [R1+0xf0c] ;  /* 0x000f0c0001177983 */ /* 0x000ea20000300800 */
        /* <DEDUP_REMOVED lines=32> */
[----:B------:R-:W-:Y:S01]  /*9d1b0*/  IMAD.MOV.U32 R42, RZ, RZ, R2 ;  /* 0x000000ffff2a7224 */ /* 0x000fe200078e0002 */
[----:B------:R-:W-:-:S02]  /*9d1c0*/  MOV R43, R0 ;  /* 0x00000000002b7202 */ /* 0x000fc40000000f00 */
[----:B------:R-:W-:Y:S01]  /*9d1d0*/  MOV R50, R25 ;  /* 0x0000001900327202 */ /* 0x000fe20000000f00 */
[----:B------:R-:W-:Y:S02]  /*9d1e0*/  IMAD.MOV.U32 R51, RZ, RZ, R3 ;  /* 0x000000ffff337224 */ /* 0x000fe400078e0003 */
[----:B------:R-:W-:Y:S02]  /*9d1f0*/  IMAD.MOV.U32 R58, RZ, RZ, R213 ;  /* 0x000000ffff3a7224 */ /* 0x000fe400078e00d5 */
[----:B------:R-:W-:Y:S01]  /*9d200*/  IMAD.MOV.U32 R59, RZ, RZ, R212 ;  /* 0x000000ffff3b7224 */ /* 0x000fe200078e00d4 */
[C---:B--2---:R-:W-:Y:S08]  /*9d210*/  HMMA.1688.F32.TF32 R40, R244.reuse, R42, R20 ;  /* 0x0000002af428723c */ /* 0x044ff00000081014 */
[C---:B---3--:R-:W-:Y:S11]  /*9d220*/  HMMA.1688.F32.TF32 R20, R244.reuse, R50, R44 ;  /* 0x00000032f414723c */ /* 0x048ff6000008102c */
[----:B------:R-:W-:Y:S04]  /*9d230*/  @!UPT UIADD3 URZ, URZ, URZ, URZ ;  /* 0x0000003f3f3ff290 */ /* 0x000fe8000fffe03f */
[----:B------:R-:W-:Y:S01]  /*9d240*/  STL.64 [R1+0x1360], R40 ;  /* 0x0013602801007387 */ /* 0x000fe20000100a00 */
[----:B------:R4:W-:Y:S02]  /*9d250*/  STL.64 [R1+0x1368], R42 ;  /* 0x0013682a01007387 */ /* 0x0009e40000100a00 */
[----:B------:R-:W2:Y:S01]  /*9d260*/  LDL R25, [R1+0x1924] ;  /* 0x0019240001197983 */ /* 0x000ea20000100800 */
[C---:B----4-:R-:W-:Y:S04]  /*9d270*/  HMMA.1688.F32.TF32 R40, R244.reuse, R58, R52 ;  /* 0x0000003af428723c */ /* 0x050fe80000081034 */
[----:B------:R-:W-:Y:S01]  /*9d280*/  STL.64 [R1+0x1350], R20 ;  /* 0x0013501401007387 */ /* 0x000fe20000100a00 */
[----:B------:R1:W-:Y:S03]  /*9d290*/  STL.64 [R1+0x1358], R22 ;  /* 0x0013581601007387 */ /* 0x0003e60000100a00 */
[C---:B-1----:R-:W-:Y:S11]  /*9d2a0*/  HMMA.1688.F32.TF32 R20, R244.reuse, R30, R60 ;  /* 0x0000001ef414723c */ /* 0x042ff6000008103c */
[----:B------:R-:W-:Y:S04]  /*9d2b0*/  @!UPT UIADD3 URZ, URZ, URZ, URZ ;  /* 0x0000003f3f3ff290 */ /* 0x000fe8000fffe03f */
[----:B------:R-:W-:Y:S01]  /*9d2c0*/  STL.64 [R1+0x1340], R40 ;  /* 0x0013402801007387 */ /* 0x000fe20000100a00 */
[----:B------:R1:W-:Y:S02]  /*9d2d0*/  STL.64 [R1+0x1348], R42 ;  /* 0x0013482a01007387 */ /* 0x0003e40000100a00 */
[----:B------:R-:W-:Y:S02]  /*9d2e0*/  STL.64 [R1+0x60e8], R30 ;  /* 0x0060e81e01007387 */ /* 0x000fe40000100a00 */
[----:B------:R3:W-:Y:S01]  /*9d2f0*/  STL.64 [R1+0x60e0], R28 ;  /* 0x0060e01c01007387 */ /* 0x0007e20000100a00 */
[C---:B-1----:R-:W-:Y:S08]  /*9d300*/  HMMA.1688.F32.TF32 R40, R244.reuse, R18, R64 ;  /* 0x00000012f428723c */ /* 0x042ff00000081040 */
[C---:B---3--:R-:W-:Y:S01]  /*9d310*/  HMMA.1688.F32.TF32 R28, R244.reuse, R26, R68 ;  /* 0x0000001af41c723c */ /* 0x048fe20000081044 */
[----:B------:R-:W-:Y:S01]  /*9d320*/  STL.64 [R1+0x1330], R20 ;  /* 0x0013301401007387 */ /* 0x000fe20000100a00 */
[----:B------:R1:W-:Y:S06]  /*9d330*/  STL.64 [R1+0x1338], R22 ;  /* 0x0013381601007387 */ /* 0x0003ec0000100a00 */
[C---:B-1----:R-:W-:Y:S07]  /*9d340*/  HMMA.1688.F32.TF32 R20, R244.reuse, R6, R72 ;  /* 0x00000006f414723c */ /* 0x042fee0000081048 */
[----:B------:R-:W-:Y:S01]  /*9d350*/  STL.64 [R1+0x1320], R40 ;  /* 0x0013202801007387 */ /* 0x000fe20000100a00 */
[----:B------:R-:W-:Y:S02]  /*9d360*/  STL.64 [R1+0x1328], R42 ;  /* 0x0013282a01007387 */ /* 0x000fe40000100a00 */
[----:B------:R-:W-:Y:S05]  /*9d370*/  STL.64 [R1+0x60c8], R6 ;  /* 0x0060c80601007387 */ /* 0x000fea0000100a00 */
[----:B------:R-:W-:Y:S01]  /*9d380*/  STL.64 [R1+0x1310], R28 ;  /* 0x0013101c01007387 */ /* 0x000fe20000100a00 */
[----:B------:R-:W-:Y:S01]  /*9d390*/  STL.64 [R1+0x1318], R30 ;  /* 0x0013181e01007387 */ /* 0x000fe20000100a00 */
[----:B------:R1:W-:Y:S02]  /*9d3a0*/  STL.64 [R1+0x60c0], R4 ;  /* 0x0060c00401007387 */ /* 0x0003e40000100a00 */
[C---:B-1----:R-:W-:Y:S04]  /*9d3b0*/  HMMA.1688.F32.TF32 R4, R244.reuse, R14, R76 ;  /* 0x0000000ef404723c */ /* 0x042fe8000008104c */
[----:B------:R-:W-:Y:S01]  /*9d3c0*/  STL.64 [R1+0x1300], R20 ;  /* 0x0013001401007387 */ /* 0x000fe20000100a00 */
[----:B------:R-:W-:Y:S02]  /*9d3d0*/  STL.64 [R1+0x1308], R22 ;  /* 0x0013081601007387 */ /* 0x000fe40000100a00 */
[----:B------:R-:W-:Y:S02]  /*9d3e0*/  STL.64 [R1+0x60d8], R14 ;  /* 0x0060d80e01007387 */ /* 0x000fe40000100a00 */
[----:B------:R-:W-:Y:S11]  /*9d3f0*/  STL.64 [R1+0x60d0], R12 ;  /* 0x0060d00c01007387 */ /* 0x000ff60000100a00 */
[----:B------:R-:W-:Y:S03]  /*9d400*/  @!UPT UIADD3 URZ, URZ, URZ, URZ ;  /* 0x0000003f3f3ff290 */ /* 0x000fe6000fffe03f */
[----:B------:R-:W-:Y:S01]  /*9d410*/  STL.64 [R1+0x12f0], R4 ;  /* 0x0012f00401007387 */ /* 0x000fe20000100a00 */
[----:B------:R1:W-:Y:S02]  /*9d420*/  STL.64 [R1+0x12f8], R6 ;  /* 0x0012f80601007387 */ /* 0x0003e40000100a00 */
[C---:B-1----:R-:W-:Y:S08]  /*9d430*/  HMMA.1688.F32.TF32 R4, R244.reuse, R242, R80 ;  /* 0x000000f2f404723c */ /* 0x042ff00000081050 */
[C---:B------:R-:W-:Y:S01]  /*9d440*/  HMMA.1688.F32.TF32 R20, R244.reuse, R238, R84 ;  /* 0x000000eef414723c */ /* 0x040fe20000081054 */
[----:B------:R-:W-:Y:S01]  /*9d450*/  STL.64 [R1+0x60f8], R242 ;  /* 0x0060f8f201007387 */ /* 0x000fe20000100a00 */
[----:B------:R-:W-:Y:S06]  /*9d460*/  STL.64 [R1+0x60f0], R240 ;  /* 0x0060f0f001007387 */ /* 0x000fec0000100a00 */
[C---:B------:R-:W-:Y:S07]  /*9d470*/  HMMA.1688.F32.TF32 R12, R244.reuse, R234, R88 ;  /* 0x000000eaf40c723c */ /* 0x040fee0000081058 */
[----:B------:R-:W-:Y:S01]  /*9d480*/  STL.64 [R1+0x12e0], R4 ;  /* 0x0012e00401007387 */ /* 0x000fe20000100a00 */
[----:B------:R1:W-:Y:S02]  /*9d490*/  STL.64 [R1+0x12e8], R6 ;  /* 0x0012e80601007387 */ /* 0x0003e40000100a00 */
[C---:B-1----:R-:W-:Y:S05]  /*9d4a0*/  HMMA.1688.F32.TF32 R4, R244.reuse, R230, R92 ;  /* 0x000000e6f404723c */ /* 0x042fea000008105c */
[----:B------:R-:W-:Y:S01]  /*9d4b0*/  STL.64 [R1+0x12d0], R20 ;  /* 0x0012d01401007387 */ /* 0x000fe20000100a00 */
[----:B------:R1:W-:Y:S07]  /*9d4c0*/  STL.64 [R1+0x12d8], R22 ;  /* 0x0012d81601007387 */ /* 0x0003ee0000100a00 */
        /* <DEDUP_REMOVED lines=11> */
[----:B------:R1:W-:Y:S01]  /*9d580*/  STL.64 [R1+0x1298], R14 ;  /* 0x0012980e01007387 */ /* 0x0003e20000100a00 */
[----:B------:R-:W-:Y:S01]  /*9d590*/  STL.64 [R1+0x60b0], R216 ;  /* 0x0060b0d801007387 */ /* 0x000fe20000100a00 */
[C---:B-1----:R-:W-:Y:S05]  /*9d5a0*/  HMMA.1688.F32.TF32 R12, R244.reuse, R214, R108 ;  /* 0x000000d6f40c723c */ /* 0x042fea000008106c */
[----:B------:R-:W-:Y:S01]  /*9d5b0*/  STL.64 [R1+0x1280], R4 ;  /* 0x0012800401007387 */ /* 0x000fe20000100a00 */
[----:B------:R1:W-:Y:S02]  /*9d5c0*/  STL.64 [R1+0x1288], R6 ;  /* 0x0012880601007387 */ /* 0x0003e40000100a00 */
[C---:B-1----:R-:W-:Y:S01]  /*9d5d0*/  HMMA.1688.F32.TF32 R4, R244.reuse, R210, R112 ;  /* 0x000000d2f404723c */ /* 0x042fe20000081070 */
[----:B------:R-:W-:Y:S11]  /*9d5e0*/  STL.64 [R1+0x6098], R210 ;  /* 0x006098d201007387 */ /* 0x000ff60000100a00 */
[----:B------:R-:W-:Y:S03]  /*9d5f0*/  @!UPT UIADD3 URZ, URZ, URZ, URZ ;  /* 0x0000003f3f3ff290 */ /* 0x000fe6000fffe03f */
[----:B------:R-:W-:Y:S02]  /*9d600*/  STL.64 [R1+0x1270], R12 ;  /* 0x0012700c01007387 */ /* 0x000fe40000100a00 */
[----:B------:R-:W-:Y:S02]  /*9d610*/  STL.64 [R1+0x1278], R14 ;  /* 0x0012780e01007387 */ /* 0x000fe40000100a00 */
[----:B------:R-:W-:Y:S04]  /*9d620*/  STL.64 [R1+0x6090], R208 ;  /* 0x006090d001007387 */ /* 0x000fe80000100a00 */
[----:B------:R-:W-:Y:S01]  /*9d630*/  STL.64 [R1+0x1260], R4 ;  /* 0x0012600401007387 */ /* 0x000fe20000100a00 */
[----:B------:R1:W-:Y:S02]  /*9d640*/  STL.64 [R1+0x1268], R6 ;  /* 0x0012680601007387 */ /* 0x0003e40000100a00 */
[C---:B-1----:R-:W-:Y:S01]  /*9d650*/  HMMA.1688.F32.TF32 R4, R244.reuse, R206, R248 ;  /* 0x000000cef404723c */ /* 0x042fe200000810f8 */
[----:B------:R-:W3:Y:S11]  /*9d660*/  LDL.LU R248, [R1+0xa30] ;  /* 0x000a300001f87983 */ /* 0x000ef60000300800 */
[----:B------:R-:W-:Y:S11]  /*9d670*/  @!UPT UIADD3 URZ, URZ, URZ, URZ ;  /* 0x0000003f3f3ff290 */ /* 0x000ff6000fffe03f */
[----:B------:R1:W-:Y:S01]  /*9d680*/  STL.64 [R1+0x1250], R4 ;  /* 0x0012500401007387 */ /* 0x0003e20000100a00 */
[----:B------:R4:W-:Y:S02]  /*9d690*/  STL.64 [R1+0x1258], R6 ;  /* 0x0012580601007387 */ /* 0x0009e40000100a00 */
        /* <DEDUP_REMOVED lines=61> */
[----:B----4-:R-:W2:Y:S01]  /*9da70*/  LDL.LU R6, [R1+0xd38] ;  /* 0x000d380001067983 */ /* 0x010ea20000300800 */
[----:B------:R-:W2:Y:S01]  /*9da80*/  LDL.LU R7, [R1+0xd3c] ;  /* 0x000d3c0001077983 */ /* 0x000ea20000300800 */
[----:B------:R-:W4:Y:S02]  /*9da90*/  LDL.LU R20, [R1+0xd10] ;  /* 0x000d100001147983 */ /* 0x000f240000300800 */
[----:B------:R-:W4:Y:S02]  /*9daa0*/  LDL.LU R21, [R1+0xd14] ;  /* 0x000d140001157983 */ /* 0x000f240000300800 */
[----:B------:R-:W4:Y:S01]  /*9dab0*/  LDL.LU R22, [R1+0xd18] ;  /* 0x000d180001167983 */ /* 0x000f220000300800 */
[----:B------:R-:W4:Y:S01]  /*9dac0*/  LDL.LU R23, [R1+0xd1c] ;  /* 0x000d1c0001177983 */ /* 0x000f220000300800 */
        /* <DEDUP_REMOVED lines=24> */
[----:B------:R-:W-:Y:S02]  /*9dc50*/  STL.64 [R1+0x6088], R206 ;  /* 0x006088ce01007387 */ /* 0x000fe40000100a00 */
[----:B------:R-:W-:Y:S02]  /*9dc60*/  STL.64 [R1+0x6080], R204 ;  /* 0x006080cc01007387 */ /* 0x000fe40000100a00 */
[----:B------:R-:W-:Y:S01]  /*9dc70*/  STL.64 [R1+0x6078], R202 ;  /* 0x006078ca01007387 */ /* 0x000fe20000100a00 */
[----:B------:R-:W-:Y:S01]  /*9dc80*/  STL.64 [R1+0x6070], R200 ;  /* 0x006070c801007387 */ /* 0x000fe20000100a00 */
        /* <DEDUP_REMOVED lines=8> */
[C---:B----4-:R-:W-:Y:S11]  /*9dd10*/  HMMA.1688.F32.TF32 R12, R244.reuse, R194, R20 ;  /* 0x000000c2f40c723c */ /* 0x050ff60000081014 */
[----:B------:R-:W-:Y:S04]  /*9dd20*/  @!UPT UIADD3 URZ, URZ, URZ, URZ ;  /* 0x0000003f3f3ff290 */ /* 0x000fe8000fffe03f */
[----:B------:R-:W-:Y:S01]  /*9dd30*/  STL.64 [R1+0x1230], R4 ;  /* 0x0012300401007387 */ /* 0x000fe20000100a00 */
[----:B------:R1:W-:Y:S02]  /*9dd40*/  STL.64 [R1+0x1238], R6 ;  /* 0x0012380601007387 */ /* 0x0003e40000100a00 */
[C---:B-1----:R-:W-:Y:S08]  /*9dd50*/  HMMA.1688.F32.TF32 R4, R244.reuse, R190, R40 ;  /* 0x000000bef404723c */ /* 0x042ff00000081028 */
[C---:B---3--:R-:W-:Y:S01]  /*9dd60*/  HMMA.1688.F32.TF32 R20, R244.reuse, R186, R44 ;  /* 0x000000baf414723c */ /* 0x048fe2000008102c */
[----:B------:R-:W-:Y:S01]  /*9dd70*/  STL.64 [R1+0x1220], R12 ;  /* 0x0012200c01007387 */ /* 0x000fe20000100a00 */
[----:B------:R1:W-:Y:S06]  /*9dd80*/  STL.64 [R1+0x1228], R14 ;  /* 0x0012280e01007387 */ /* 0x0003ec0000100a00 */
[C---:B-1----:R-:W-:Y:S07]  /*9dd90*/  HMMA.1688.F32.TF32 R12, R244.reuse, R182, R48 ;  /* 0x000000b6f40c723c */ /* 0x042fee0000081030 */
        /* <DEDUP_REMOVED lines=22> */
[----:B------:R-:W-:Y:S07]  /*9df00*/  STL.64 [R1+0x11a8], R22 ;  /* 0x0011a81601007387 */ /* 0x000fee0000100a00 */
[----:B------:R-:W-:Y:S02]  /*9df10*/  STL.64 [R1+0x1190], R12 ;  /* 0x0011900c01007387 */ /* 0x000fe40000100a00 */
[----:B------:R-:W-:Y:S01]  /*9df20*/  STL.64 [R1+0x1198], R14 ;  /* 0x0011980e01007387 */ /* 0x000fe20000100a00 */
[C---:B------:R-:W-:Y:S01]  /*9df30*/  HMMA.1688.F32.TF32 R28, R244.reuse, R146, R84 ;  /* 0x00000092f41c723c */ /* 0x040fe20000081054 */
[----:B------:R-:W-:Y:S04]  /*9df40*/  LDS R20, [R17+0x42880] ;  /* 0x0428800011147984 */ /* 0x000fe80000000800 */
[----:B------:R-:W-:Y:S04]  /*9df50*/  LDS R22, [R17+0x42c80] ;  /* 0x042c800011167984 */ /* 0x000fe80000000800 */
[----:B------:R-:W-:Y:S04]  /*9df60*/  LDS R21, [R25+0x42880] ;  /* 0x0428800019157984 */ /* 0x000fe80000000800 */
[----:B------:R-:W1:Y:S04]  /*9df70*/  LDS R23, [R25+0x42c80] ;  /* 0x042c800019177984 */ /* 0x000e680000000800 */
[----:B------:R-:W-:Y:S01]  /*9df80*/  STL.64 [R1+0x1180], R4 ;  /* 0x0011800401007387 */ /* 0x000fe20000100a00 */
[----:B------:R2:W-:Y:S02]  /*9df90*/  STL.64 [R1+0x1188], R6 ;  /* 0x0011880601007387 */ /* 0x0005e40000100a00 */
[C---:B--2---:R-:W-:Y:S08]  /*9dfa0*/  HMMA.1688.F32.TF32 R4, R244.reuse, R150, R80 ;  /* 0x00000096f404723c */ /* 0x044ff00000081050 */
[C---:B------:R-:W-:Y:S11]  /*9dfb0*/  HMMA.1688.F32.TF32 R12, R244.reuse, R142, R88 ;  /* 0x0000008ef40c723c */ /* 0x040ff60000081058 */
[----:B------:R-:W-:Y:S04]  /*9dfc0*/  @!UPT UIADD3 URZ, URZ, URZ, URZ ;  /* 0x0000003f3f3ff290 */ /* 0x000fe8000fffe03f */
[----:B------:R-:W-:Y:S01]  /*9dfd0*/  STL.64 [R1+0x1760], R4 ;  /* 0x0017600401007387 */ /* 0x000fe20000100a00 */
[----:B------:R2:W-:Y:S02]  /*9dfe0*/  STL.64 [R1+0x1768], R6 ;  /* 0x0017680601007387 */ /* 0x0005e40000100a00 */
[C---:B--2---:R-:W-:Y:S01]  /*9dff0*/  HMMA.1688.F32.TF32 R4, R244.reuse, R138, R92 ;  /* 0x0000008af404723c */ /* 0x044fe2000008105c */
[----:B------:R-:W-:Y:S01]  /*9e000*/  STL.64 [R1+0x1750], R28 ;  /* 0x0017501c01007387 */ /* 0x000fe20000100a00 */
[----:B------:R2:W-:Y:S03]  /*9e010*/  STL.64 [R1+0x1758], R30 ;  /* 0x0017581e01007387 */ /* 0x0005e60000100a00 */
[----:B------:R-:W-:Y:S02]  /*9e020*/  STL.64 [R1+0x1740], R12 ;  /* 0x0017400c01007387 */ /* 0x000fe40000100a00 */
[----:B------:R3:W-:Y:S01]  /*9e030*/  STL.64 [R1+0x1748], R14 ;  /* 0x0017480e01007387 */ /* 0x0007e20000100a00 */
[C---:B--2---:R-:W-:Y:S08]  /*9e040*/  HMMA.1688.F32.TF32 R28, R244.reuse, R134, R96 ;  /* 0x00000086f41c723c */ /* 0x044ff00000081060 */
[C---:B---3--:R-:W-:Y:S07]  /*9e050*/  HMMA.1688.F32.TF32 R12, R244.reuse, R34, R100 ;  /* 0x00000022f40c723c */ /* 0x048fee0000081064 */
[----:B------:R-:W-:Y:S01]  /*9e060*/  STL.64 [R1+0x1730], R4 ;  /* 0x0017300401007387 */ /* 0x000fe20000100a00 */
[----:B------:R2:W-:Y:S02]  /*9e070*/  STL.64 [R1+0x1738], R6 ;  /* 0x0017380601007387 */ /* 0x0005e40000100a00 */
[C---:B--2---:R-:W-:Y:S05]  /*9e080*/  HMMA.1688.F32.TF32 R4, R244.reuse, R10, R104 ;  /* 0x0000000af404723c */ /* 0x044fea0000081068 */
[----:B------:R-:W-:Y:S01]  /*9e090*/  STL.64 [R1+0x1710], R28 ;  /* 0x0017101c01007387 */ /* 0x000fe20000100a00 */
[----:B------:R2:W-:Y:S07]  /*9e0a0*/  STL.64 [R1+0x1718], R30 ;  /* 0x0017181e01007387 */ /* 0x0005ee0000100a00 */
[----:B------:R-:W-:Y:S02]  /*9e0b0*/  STL.64 [R1+0x1700], R12 ;  /* 0x0017000c01007387 */ /* 0x000fe40000100a00 */
[----:B------:R3:W-:Y:S01]  /*9e0c0*/  STL.64 [R1+0x1708], R14 ;  /* 0x0017080e01007387 */ /* 0x0007e20000100a00 */
[C---:B--2---:R-:W-:Y:S08]  /*9e0d0*/  HMMA.1688.F32.TF32 R28, R244.reuse, R130, R108 ;  /* 0x00000082f41c723c */ /* 0x044ff0000008106c */
[C---:B---3--:R-:W-:Y:S01]  /*9e0e0*/  HMMA.1688.F32.TF32 R12, R244.reuse, R126, R112 ;  /* 0x0000007ef40c723c */ /* 0x048fe20000081070 */
[----:B------:R-:W-:Y:S01]  /*9e0f0*/  STL.64 [R1+0x16f0], R4 ;  /* 0x0016f00401007387 */ /* 0x000fe20000100a00 */
[----:B------:R2:W-:Y:S06]  /*9e100*/  STL.64 [R1+0x16f8], R6 ;  /* 0x0016f80601007387 */ /* 0x0005ec0000100a00 */
[C---:B--2---:R-:W-:Y:S07]  /*9e110*/  HMMA.1688.F32.TF32 R4, R244.reuse, R122, R248 ;  /* 0x0000007af404723c */ /* 0x044fee00000810f8 */
[----:B------:R-:W-:Y:S01]  /*9e120*/  STL.64 [R1+0x16e0], R28 ;  /* 0x0016e01c01007387 */ /* 0x000fe20000100a00 */
[----:B------:R-:W-:Y:S02]  /*9e130*/  STL.64 [R1+0x16e8], R30 ;  /* 0x0016e81e01007387 */ /* 0x000fe40000100a00 */
[----:B------:R-:W2:Y:S05]  /*9e140*/  LDL.LU R240, [R1+0x580] ;  /* 0x0005800001f07983 */ /* 0x000eaa0000300800 */
[----:B------:R-:W-:Y:S01]  /*9e150*/  STL.64 [R1+0x16d0], R12 ;  /* 0x0016d00c01007387 */ /* 0x000fe20000100a00 */
[----:B------:R3:W-:Y:S07]  /*9e160*/  STL.64 [R1+0x16d8], R14 ;  /* 0x0016d80e01007387 */ /* 0x0007ee0000100a00 */
        /* <DEDUP_REMOVED lines=93> */
[----:B------:R-:W2:Y:S02]  /*9e740*/  LDL.LU.64 R206, [R1+0x48] ;  /* 0x0000480001ce7983 */ /* 0x000ea40000300a00 */
[----:B------:R-:W2:Y:S02]  /*9e750*/  LDL.LU R208, [R1+0x590] ;  /* 0x0005900001d07983 */ /* 0x000ea40000300800 */
[----:B------:R-:W2:Y:S01]  /*9e760*/  LDL.LU R209, [R1+0x594] ;  /* 0x0005940001d17983 */ /* 0x000ea20000300800 */
[----:B------:R-:W2:Y:S01]  /*9e770*/  LDL.LU R210, [R1+0x598] ;  /* 0x0005980001d27983 */ /* 0x000ea20000300800 */
[----:B------:R-:W2:Y:S02]  /*9e780*/  LDL.LU R211, [R1+0x59c] ;  /* 0x00059c0001d37983 */ /* 0x000ea40000300800 */
[----:B------:R-:W2:Y:S02]  /*9e790*/  LDL.LU.64 R218, [R1+0x38] ;  /* 0x0000380001da7983 */ /* 0x000ea40000300a00 */
[----:B---3--:R-:W3:Y:S01]  /*9e7a0*/  LDL.LU.64 R14, [R1+0x28] ;  /* 0x00002800010e7983 */ /* 0x008ee20000300a00 */
[----:B----4-:R-:W4:Y:S01]  /*9e7b0*/  LDL.LU R4, [R1+0x570] ;  /* 0x0005700001047983 */ /* 0x010f220000300800 */
[----:B------:R-:W4:Y:S02]  /*9e7c0*/  LDL.LU R5, [R1+0x574] ;  /* 0x0005740001057983 */ /* 0x000f240000300800 */
[----:B-1----:R-:W4:Y:S02]  /*9e7d0*/  LDL.LU R6, [R1+0x578] ;  /* 0x0005780001067983 */ /* 0x002f240000300800 */
[----:B------:R-:W4:Y:S01]  /*9e7e0*/  LDL.LU R7, [R1+0x57c] ;  /* 0x00057c0001077983 */ /* 0x000f220000300800 */
[----:B------:R-:W4:Y:S01]  /*9e7f0*/  LDL.LU.64 R30, [R1+0x18] ;  /* 0x00001800011e7983 */ /* 0x000f220000300a00 */
        /* <DEDUP_REMOVED lines=133> */
[----:B------:R-:W-:Y:S08]  /*9f050*/  HMMA.1688.F32.TF32 R200, R244, R38, R200 ;  /* 0x00000026f4c8723c */ /* 0x000ff000000810c8 */
[----:B----4-:R-:W-:Y:S01]  /*9f060*/  HMMA.1688.F32.TF32 R4, R20, R30, R4 ;  /* 0x0000001e1404723c */ /* 0x010fe20000081004 */
[----:B------:R-:W-:-:S02]  /*9f070*/  IMAD.MOV.U32 R0, RZ, RZ, R30 ;  /* 0x000000ffff007224 */ /* 0x000fc400078e001e */
[----:B------:R-:W-:-:S05]  /*9f080*/  IMAD.MOV.U32 R3, RZ, RZ, R31 ;  /* 0x000000ffff037224 */ /* 0x000fca00078e001f */
[----:B--2---:R-:W-:Y:S11]  /*9f090*/  HMMA.1688.F32.TF32 R196, R244, R42, R196 ;  /* 0x0000002af4c4723c */ /* 0x004ff600000810c4 */
[----:B------:R-:W-:Y:S11]  /*9f0a0*/  @!UPT UIADD3 URZ, URZ, URZ, URZ ;  /* 0x0000003f3f3ff290 */ /* 0x000ff6000fffe03f */
[----:B------:R-:W-:Y:S01]  /*9f0b0*/  @!UPT UIADD3 URZ, URZ, URZ, URZ ;  /* 0x0000003f3f3ff290 */ /* 0x000fe2000fffe03f */
        /* <DEDUP_REMOVED lines=8> */
[C---:B-1----:R-:W-:Y:S11]  /*9f140*/  HMMA.1688.F32.TF32 R196, R20.reuse, R218, R208 ;  /* 0x000000da14c4723c */ /* 0x042ff600000810d0 */
[----:B------:R-:W-:Y:S11]  /*9f150*/  @!UPT UIADD3 URZ, URZ, URZ, URZ ;  /* 0x0000003f3f3ff290 */ /* 0x000ff6000fffe03f */
[----:B------:R-:W-:Y:S01]  /*9f160*/  @!UPT UIADD3 URZ, URZ, URZ, URZ ;  /* 0x0000003f3f3ff290 */ /* 0x000fe2000fffe03f */
[----:B------:R-:W-:Y:S01]  /*9f170*/  STL.64 [R1+0x1150], R196 ;  /* 0x001150c401007387 */ /* 0x000fe20000100a00 */
[----:B------:R3:W-:Y:S02]  /*9f180*/  STL.64 [R1+0x1158], R198 ;  /* 0x001158c601007387 */ /* 0x0007e40000100a00 */
[----:B---3--:R-:W-:Y:S11]  /*9f190*/  HMMA.1688.F32.TF32 R196, R20, R14, R240 ;  /* 0x0000000e14c4723c */ /* 0x008ff600000810f0 */
[----:B------:R-:W-:Y:S11]  /*9f1a0*/  @!UPT UIADD3 URZ, URZ, URZ, URZ ;  /* 0x0000003f3f3ff290 */ /* 0x000ff6000fffe03f */
[----:B------:R-:W-:Y:S01]  /*9f1b0*/  @!UPT UIADD3 URZ, URZ, URZ, URZ ;  /* 0x0000003f3f3ff290 */ /* 0x000fe2000fffe03f */
[----:B------:R-:W-:Y:S01]  /*9f1c0*/  STL.64 [R1+0x800], R196 ;  /* 0x000800c401007387 */ /* 0x000fe20000100a00 */
[----:B------:R-:W-:Y:S02]  /*9f1d0*/  STL.64 [R1+0x808], R198 ;  /* 0x000808c601007387 */ /* 0x000fe40000100a00 */
[----:B------:R1:W-:Y:S02]  /*9f1e0*/  STL.64 [R1+0x9d0], R4 ;  /* 0x0009d00401007387 */ /* 0x0003e40000100a00 */
[----:B------:R2:W-:Y:S01]  /*9f1f0*/  STL.64 [R1+0x9d8], R6 ;  /* 0x0009d80601007387 */ /* 0x0005e20000100a00 */
[----:B------:R-:W3:Y:S01]  /*9f200*/  LDL.LU R240, [R1+0x560] ;  /* 0x0005600001f07983 */ /* 0x000ee20000300800 */
[----:B------:R-:W3:Y:S02]  /*9f210*/  LDL.LU R241, [R1+0x564] ;  /* 0x0005640001f17983 */ /* 0x000ee40000300800 */
[----:B------:R-:W3:Y:S02]  /*9f220*/  LDL.LU R242, [R1+0x568] ;  /* 0x0005680001f27983 */ /* 0x000ee40000300800 */
[----:B------:R-:W3:Y:S01]  /*9f230*/  LDL.LU R243, [R1+0x56c] ;  /* 0x00056c0001f37983 */ /* 0x000ee20000300800 */
[----:B------:R-:W3:Y:S01]  /*9f240*/  LDL.LU.64 R30, [R1+0x8] ;  /* 0x00000800011e7983 */ /* 0x000ee20000300a00 */
[----:B------:R-:W4:Y:S02]  /*9f250*/  LDL.LU R12, [R1+0x550] ;  /* 0x00055000010c7983 */ /* 0x000f240000300800 */
[----:B------:R-:W-:-:S02]  /*9f260*/  IMAD.MOV.U32 R252, RZ, RZ, R14 ;  /* 0x000000fffffc7224 */ /* 0x000fc400078e000e */
[----:B------:R-:W4:Y:S01]  /*9f270*/  LDL.LU R13, [R1+0x554] ;  /* 0x00055400010d7983 */ /* 0x000f220000300800 */
[----:B------:R-:W-:Y:S01]  /*9f280*/  MOV R2, R15 ;  /* 0x0000000f00027202 */ /* 0x000fe20000000f00 */
[----:B------:R-:W4:Y:S01]  /*9f290*/  LDL.LU R14, [R1+0x558] ;  /* 0x00055800010e7983 */ /* 0x000f220000300800 */
[----:B------:R-:W4:Y:S02]  /*9f2a0*/  LDL.LU R15, [R1+0x55c] ;  /* 0x00055c00010f7983 */ /* 0x000f240000300800 */
[----:B------:R-:W4:Y:S02]  /*9f2b0*/  LDL.LU R200, [R1+0x4f0] ;  /* 0x0004f00001c87983 */ /* 0x000f240000300800 */
[----:B------:R-:W4:Y:S01]  /*9f2c0*/  LDL.LU R201, [R1+0x4f4] ;  /* 0x0004f40001c97983 */ /* 0x000f220000300800 */
[----:B------:R-:W4:Y:S01]  /*9f2d0*/  LDL.LU R202, [R1+0x4f8] ;  /* 0x0004f80001ca7983 */ /* 0x000f220000300800 */
[----:B------:R-:W4:Y:S02]  /*9f2e0*/  LDL.LU R203, [R1+0x4fc] ;  /* 0x0004fc0001cb7983 */ /* 0x000f240000300800 */
[----:B-1----:R-:W4:Y:S02]  /*9f2f0*/  LDL.LU R4, [R1+0x540] ;  /* 0x0005400001047983 */ /* 0x002f240000300800 */
[----:B------:R-:W4:Y:S01]  /*9f300*/  LDL.LU R5, [R1+0x544] ;  /* 0x0005440001057983 */ /* 0x000f220000300800 */
[----:B--2---:R-:W4:Y:S01]  /*9f310*/  LDL.LU R6, [R1+0x548] ;  /* 0x0005480001067983 */ /* 0x004f220000300800 */
[----:B------:R-:W4:Y:S02]  /*9f320*/  LDL.LU R7, [R1+0x54c] ;  /* 0x00054c0001077983 */ /* 0x000f240000300800 */
        /* <DEDUP_REMOVED lines=9> */
[----:B------:R-:W-:Y:S01]  /*9f3c0*/  IMAD.MOV.U32 R249, RZ, RZ, R206 ;  /* 0x000000fffff97224 */ /* 0x000fe200078e00ce */
[----:B------:R-:W2:Y:S01]  /*9f3d0*/  LDL.LU R205, [R1+0x4e4] ;  /* 0x0004e40001cd7983 */ /* 0x000ea20000300800 */
[----:B------:R-:W-:-:S02]  /*9f3e0*/  IMAD.MOV.U32 R248, RZ, RZ, R207 ;  /* 0x000000fffff87224 */ /* 0x000fc400078e00cf */
[----:B------:R-:W2:Y:S02]  /*9f3f0*/  LDL.LU R206, [R1+0x4e8] ;  /* 0x0004e80001ce7983 */ /* 0x000ea40000300800 */
[----:B------:R-:W2:Y:S01]  /*9f400*/  LDL.LU R207, [R1+0x4ec] ;  /* 0x0004ec0001cf7983 */ /* 0x000ea20000300800 */
[----:B------:R-:W2:Y:S01]  /*9f410*/  LDL.LU R208, [R1+0x4d0] ;  /* 0x0004d00001d07983 */ /* 0x000ea20000300800 */
[----:B------:R-:W2:Y:S02]  /*9f420*/  LDL.LU R209, [R1+0x4d4] ;  /* 0x0004d40001d17983 */ /* 0x000ea40000300800 */
[----:B------:R-:W2:Y:S02]  /*9f430*/  LDL.LU R210, [R1+0x4d8] ;  /* 0x0004d80001d27983 */ /* 0x000ea40000300800 */
[----:B------:R-:W2:Y:S01]  /*9f440*/  LDL.LU R211, [R1+0x4dc] ;  /* 0x0004dc0001d37983 */ /* 0x000ea20000300800 */
[----:B------:R-:W2:Y:S01]  /*9f450*/  LDL.LU R216, [R1+0x4c0] ;  /* 0x0004c00001d87983 */ /* 0x000ea20000300800 */
[----:B------:R-:W-:Y:S01]  /*9f460*/  MOV R251, R218 ;  /* 0x000000da00fb7202 */ /* 0x000fe20000000f00 */
[----:B------:R-:W2:Y:S02]  /*9f470*/  LDL.LU R217, [R1+0x4c4] ;  /* 0x0004c40001d97983 */ /* 0x000ea40000300800 */
[----:B------:R-:W-:Y:S01]  /*9f480*/  IMAD.MOV.U32 R250, RZ, RZ, R219 ;  /* 0x000000fffffa7224 */ /* 0x000fe200078e00db */
[----:B------:R-:W2:Y:S01]  /*9f490*/  LDL.LU R218, [R1+0x4c8] ;  /* 0x0004c80001da7983 */ /* 0x000ea20000300800 */
[----:B------:R-:W2:Y:S01]  /*9f4a0*/  LDL.LU R219, [R1+0x4cc] ;  /* 0x0004cc0001db7983 */ /* 0x000ea20000300800 */
[C---:B---3--:R-:W-:Y:S01]  /*9f4b0*/  HMMA.1688.F32.TF32 R240, R20.reuse, R30, R240 ;  /* 0x0000001e14f0723c */ /* 0x048fe200000810f0 */
[----:B------:R-:W-:Y:S01]  /*9f4c0*/  MOV R213, R30 ;  /* 0x0000001e00d57202 */ /* 0x000fe20000000f00 */
[----:B------:R-:W-:Y:S11]  /*9f4d0*/  IMAD.MOV.U32 R212, RZ, RZ, R31 ;  /* 0x000000ffffd47224 */ /* 0x000ff600078e001f */
[----:B------:R-:W-:Y:S10]  /*9f4e0*/  @!UPT UIADD3 URZ, URZ, URZ, URZ ;  /* 0x0000003f3f3ff290 */ /* 0x000ff4000fffe03f */
[----:B------:R-:W-:Y:S01]  /*9f4f0*/  STL.64 [R1+0x9c0], R240 ;  /* 0x0009c0f001007387 */ /* 0x000fe20000100a00 */
[----:B------:R1:W-:Y:S03]  /*9f500*/  STL.64 [R1+0x9c8], R242 ;  /* 0x0009c8f201007387 */ /* 0x0003e60000100a00 */
[----:B-1----:R-:W3:Y:S01]  /*9f510*/  LDL.LU.64 R242, [R1+0x60f8] ;  /* 0x0060f80001f27983 */ /* 0x002ee20000300a00 */
[----:B------:R-:W2:Y:S02]  /*9f520*/  LDL.LU.64 R240, [R1+0x60f0] ;  /* 0x0060f00001f07983 */ /* 0x000ea40000300a00 */
[----:B------:R-:W2:Y:S02]  /*9f530*/  LDL.LU.64 R30, [R1+0x60e8] ;  /* 0x0060e800011e7983 */ /* 0x000ea40000300a00 */
[----:B------:R-:W3:Y:S01]  /*9f540*/  LDL.LU.64 R28, [R1+0x60e0] ;  /* 0x0060e000011c7983 */ /* 0x000ee20000300a00 */
[C---:B----4-:R-:W-:Y:S08]  /*9f550*/  HMMA.1688.F32.TF32 R4, R20.reuse, R18, R4 ;  /* 0x000000121404723c */ /* 0x050ff00000081004 */
        /* <DEDUP_REMOVED lines=8> */
[----:B---3--:R1:W-:Y:S02]  /*9f5e0*/  STL.64 [R1+0x5fa0], R28 ;  /* 0x005fa01c01007387 */ /* 0x0083e40000100a00 */
[----:B-1----:R-:W3:Y:S01]  /*9f5f0*/  LDL.LU R28, [R1+0x520] ;  /* 0x00052000011c7983 */ /* 0x002ee20000300800 */
[----:B------:R-:W3:Y:S02]  /*9f600*/  LDL.LU R29, [R1+0x524] ;  /* 0x00052400011d7983 */ /* 0x000ee40000300800 */
[----:B------:R-:W3:Y:S02]  /*9f610*/  LDL.LU R30, [R1+0x528] ;  /* 0x00052800011e7983 */ /* 0x000ee40000300800 */
[----:B------:R-:W3:Y:S01]  /*9f620*/  LDL.LU R31, [R1+0x52c] ;  /* 0x00052c00011f7983 */ /* 0x000ee20000300800 */
[----:B------:R-:W-:Y:S01]  /*9f630*/  STL.64 [R1+0x9a0], R4 ;  /* 0x0009a00401007387 */ /* 0x000fe20000100a00 */
[----:B------:R1:W-:Y:S03]  /*9f640*/  STL.64 [R1+0x9a8], R6 ;  /* 0x0009a80601007387 */ /* 0x0003e60000100a00 */
[----:B-1----:R-:W2:Y:S01]  /*9f650*/  LDL.LU.64 R6, [R1+0x60c8] ;  /* 0x0060c80001067983 */ /* 0x002ea20000300a00 */
[----:B------:R-:W2:Y:S02]  /*9f660*/  LDL.LU.64 R4, [R1+0x60c0] ;  /* 0x0060c00001047983 */ /* 0x000ea40000300a00 */
[----:B------:R-:W-:Y:S02]  /*9f670*/  STL.64 [R1+0x5f98], R18 ;  /* 0x005f981201007387 */ /* 0x000fe40000100a00 */
[----:B------:R1:W-:Y:S02]  /*9f680*/  STL.64 [R1+0x5f90], R16 ;  /* 0x005f901001007387 */ /* 0x0003e40000100a00 */
[----:B-1----:R-:W2:Y:S01]  /*9f690*/  LDL.LU R16, [R1+0x530] ;  /* 0x0005300001107983 */ /* 0x002ea20000300800 */
[----:B------:R-:W2:Y:S02]  /*9f6a0*/  LDL.LU R17, [R1+0x534] ;  /* 0x0005340001117983 */ /* 0x000ea40000300800 */
[----:B------:R-:W2:Y:S02]  /*9f6b0*/  LDL.LU R18, [R1+0x538] ;  /* 0x0005380001127983 */ /* 0x000ea40000300800 */
[----:B------:R-:W2:Y:S01]  /*9f6c0*/  LDL.LU R19, [R1+0x53c] ;  /* 0x00053c0001137983 */ /* 0x000ea20000300800 */
[----:B------:R-:W-:Y:S01]  /*9f6d0*/  STL.64 [R1+0x5fb8], R26 ;  /* 0x005fb81a01007387 */ /* 0x000fe20000100a00 */
[----:B------:R-:W-:Y:S01]  /*9f6e0*/  STL.64 [R1+0x5fb0], R24 ;  /* 0x005fb01801007387 */ /* 0x000fe20000100a00 */
[C---:B--2---:R-:W-:Y:S11]  /*9f6f0*/  HMMA.1688.F32.TF32 R16, R20.reuse, R26, R16 ;  /* 0x0000001a1410723c */ /* 0x044ff60000081010 */
[----:B------:R-:W-:Y:S11]  /*9f700*/  @!UPT UIADD3 URZ, URZ, URZ, URZ ;  /* 0x0000003f3f3ff290 */ /* 0x000ff6000fffe03f */
[----:B------:R-:W-:Y:S01]  /*9f710*/  @!UPT UIADD3 URZ, URZ, URZ, URZ ;  /* 0x0000003f3f3ff290 */ /* 0x000fe2000fffe03f */
[----:B------:R-:W-:Y:S01]  /*9f720*/  STL.64 [R1+0x1140], R16 ;  /* 0x0011401001007387 */ /* 0x000fe20000100a00 */
[----:B------:R3:W-:Y:S02]  /*9f730*/  STL.64 [R1+0x1148], R18 ;  /* 0x0011481201007387 */ /* 0x0007e40000100a00 */
[----:B------:R-:W-:Y:S02]  /*9f740*/  STL.64 [R1+0x5fc8], R6 ;  /* 0x005fc80601007387 */ /* 0x000fe40000100a00 */
[----:B------:R1:W-:Y:S01]  /*9f750*/  STL.64 [R1+0x5fc0], R4 ;  /* 0x005fc00401007387 */ /* 0x0003e20000100a00 */
[C---:B---3--:R-:W-:Y:S08]  /*9f760*/  HMMA.1688.F32.TF32 R16, R20.reuse, R6, R28 ;  /* 0x000000061410723c */ /* 0x048ff0000008101c */
[C---:B-1----:R-:W-:Y:S11]  /*9f770*/  HMMA.1688.F32.TF32 R4, R20.reuse, R14, R244 ;  /* 0x0000000e1404723c */ /* 0x042ff600000810f4 */
[----:B------:R-:W-:Y:S04]  /*9f780*/  @!UPT UIADD3 URZ, URZ, URZ, URZ ;  /* 0x0000003f3f3ff290 */ /* 0x000fe8000fffe03f */
[----:B------:R-:W-:Y:S01]  /*9f790*/  STL.64 [R1+0x980], R16 ;  /* 0x0009801001007387 */ /* 0x000fe20000100a00 */
[----:B------:R-:W-:Y:S02]  /*9f7a0*/  STL.64 [R1+0x988], R18 ;  /* 0x0009881201007387 */ /* 0x000fe40000100a00 */
[----:B------:R-:W-:Y:S02]  /*9f7b0*/  STL.64 [R1+0x5fd8], R14 ;  /* 0x005fd80e01007387 */ /* 0x000fe40000100a00 */
[----:B----4-:R-:W-:Y:S03]  /*9f7c0*/  STL.64 [R1+0x5fd0], R12 ;  /* 0x005fd00c01007387 */ /* 0x010fe60000100a00 */
        /* <DEDUP_REMOVED lines=26> */
[----:B------:R-:W2:Y:S01]  /*9f970*/  LDL.LU R16, [R1+0x3c0] ;  /* 0x0003c00001107983 */ /* 0x000ea20000300800 */
[C---:B-1----:R-:W-:Y:S11]  /*9f980*/  HMMA.1688.F32.TF32 R4, R20.reuse, R226, R216 ;  /* 0x000000e21404723c */ /* 0x042ff600000810d8 */
[----:B------:R-:W-:Y:S11]  /*9f990*/  @!UPT UIADD3 URZ, URZ, URZ, URZ ;  /* 0x0000003f3f3ff290 */ /* 0x000ff6000fffe03f */
[----:B------:R-:W-:Y:S01]  /*9f9a0*/  @!UPT UIADD3 URZ, URZ, URZ, URZ ;  /* 0x0000003f3f3ff290 */ /* 0x000fe2000fffe03f */
[----:B------:R1:W-:Y:S01]  /*9f9b0*/  STL.64 [R1+0x10f0], R4 ;  /* 0x0010f00401007387 */ /* 0x0003e20000100a00 */
[----:B------:R3:W-:Y:S02]  /*9f9c0*/  STL.64 [R1+0x10f8], R6 ;  /* 0x0010f80601007387 */ /* 0x0007e40000100a00 */
[----:B------:R-:W2:Y:S02]  /*9f9d0*/  LDL.LU R17, [R1+0x3c4] ;  /* 0x0003c40001117983 */ /* 0x000ea40000300800 */
[----:B------:R-:W2:Y:S01]  /*9f9e0*/  LDL.LU R18, [R1+0x3c8] ;  /* 0x0003c80001127983 */ /* 0x000ea20000300800 */
[----:B------:R-:W2:Y:S04]  /*9f9f0*/  LDL.LU R19, [R1+0x3cc] ;  /* 0x0003cc0001137983 */ /* 0x000ea80000300800 */
        /* <DEDUP_REMOVED lines=59> */
[----:B------:R-:W4:Y:S02]  /*9fdb0*/  LDL.LU R225, [R1+0x444] ;  /* 0x0004440001e17983 */ /* 0x000f240000300800 */
[----:B------:R-:W4:Y:S02]  /*9fdc0*/  LDL.LU R226, [R1+0x448] ;  /* 0x0004480001e27983 */ /* 0x000f240000300800 */
[----:B------:R-:W4:Y:S01]  /*9fdd0*/  LDL.LU R227, [R1+0x44c] ;  /* 0x00044c0001e37983 */ /* 0x000f220000300800 */
[C---:B--2---:R-:W-:Y:S11]  /*9fde0*/  HMMA.1688.F32.TF32 R216, R20.reuse, R222, R216 ;  /* 0x000000de14d8723c */ /* 0x044ff600000810d8 */
[----:B------:R-:W-:Y:S11]  /*9fdf0*/  @!UPT UIADD3 URZ, URZ, URZ, URZ ;  /* 0x0000003f3f3ff290 */ /* 0x000ff6000fffe03f */
[----:B------:R-:W-:Y:S01]  /*9fe00*/  @!UPT UIADD3 URZ, URZ, URZ, URZ ;  /* 0x0000003f3f3ff290 */ /* 0x000fe2000fffe03f */
[----:B------:R-:W-:Y:S01]  /*9fe10*/  STL.64 [R1+0xaf0], R216 ;  /* 0x000af0d801007387 */ /* 0x000fe20000100a00 */
[----:B------:R1:W-:Y:S03]  /*9fe20*/  STL.64 [R1+0xaf8], R218 ;  /* 0x000af8da01007387 */ /* 0x0003e60000100a00 */
[----:B-1----:R-:W2:Y:S01]  /*9fe30*/  LDL.LU.64 R218, [R1+0x60b8] ;  /* 0x0060b80001da7983 */ /* 0x002ea20000300a00 */
[----:B------:R-:W4:Y:S01]  /*9fe40*/  LDL.LU.64 R216, [R1+0x60b0] ;  /* 0x0060b00001d87983 */ /* 0x000f220000300a00 */
[C---:B---3--:R-:W-:Y:S01]  /*9fe50*/  HMMA.1688.F32.TF32 R208, R20.reuse, R214, R208 ;  /* 0x000000d614d0723c */ /* 0x048fe200000810d0 */
[----:B------:R-:W-:Y:S01]  /*9fe60*/  STL.64 [R1+0x6038], R222 ;  /* 0x006038de01007387 */ /* 0x000fe20000100a00 */
[----:B------:R1:W-:Y:S04]  /*9fe70*/  STL.64 [R1+0x6030], R220 ;  /* 0x006030dc01007387 */ /* 0x0003e80000100a00 */
        /* <DEDUP_REMOVED lines=9> */
[----:B-1----:R-:W3:Y:S01]  /*9ff10*/  LDL.LU.64 R198, [R1+0x60a8] ;  /* 0x0060a80001c67983 */ /* 0x002ee20000300a00 */
[----:B------:R-:W2:Y:S02]  /*9ff20*/  LDL.LU.64 R196, [R1+0x60a0] ;  /* 0x0060a00001c47983 */ /* 0x000ea40000300a00 */
[----:B------:R-:W-:Y:S02]  /*9ff30*/  STL.64 [R1+0x6048], R218 ;  /* 0x006048da01007387 */ /* 0x000fe40000100a00 */
[----:B----4-:R1:W-:Y:S02]  /*9ff40*/  STL.64 [R1+0x6040], R216 ;  /* 0x006040d801007387 */ /* 0x0103e40000100a00 */
[----:B-1----:R-:W4:Y:S01]  /*9ff50*/  LDL.LU R216, [R1+0x460] ;  /* 0x0004600001d87983 */ /* 0x002f220000300800 */
[----:B------:R-:W4:Y:S02]  /*9ff60*/  LDL.LU R217, [R1+0x464] ;  /* 0x0004640001d97983 */ /* 0x000f240000300800 */
[----:B------:R-:W4:Y:S02]  /*9ff70*/  LDL.LU R218, [R1+0x468] ;  /* 0x0004680001da7983 */ /* 0x000f240000300800 */
[----:B------:R-:W4:Y:S01]  /*9ff80*/  LDL.LU R219, [R1+0x46c] ;  /* 0x00046c0001db7983 */ /* 0x000f220000300800 */
        /* <DEDUP_REMOVED lines=16> */
[----:B-1----:R-:W4:Y:S01]  /*a0090*/  LDL.LU.64 R202, [R1+0x6078] ;  /* 0x0060780001ca7983 */ /* 0x002f220000300a00 */
[----:B------:R-:W2:Y:S01]  /*a00a0*/  LDL.LU.64 R200, [R1+0x6070] ;  /* 0x0060700001c87983 */ /* 0x000ea20000300a00 */
[C---:B------:R-:W-:Y:S08]  /*a00b0*/  HMMA.1688.F32.TF32 R12, R20.reuse, R174, R12 ;  /* 0x000000ae140c723c */ /* 0x040ff0000008100c */
[C---:B------:R-:W-:Y:S08]  /*a00c0*/  HMMA.1688.F32.TF32 R4, R20.reuse, R170, R4 ;  /* 0x000000aa1404723c */ /* 0x040ff00000081004 */
[C---:B----4-:R-:W-:Y:S11]  /*a00d0*/  HMMA.1688.F32.TF32 R216, R20.reuse, R202, R216 ;  /* 0x000000ca14d8723c */ /* 0x050ff600000810d8 */
[----:B------:R-:W-:Y:S11]  /*a00e0*/  @!UPT UIADD3 URZ, URZ, URZ, URZ ;  /* 0x0000003f3f3ff290 */ /* 0x000ff6000fffe03f */
[----:B------:R-:W-:Y:S01]  /*a00f0*/  @!UPT UIADD3 URZ, URZ, URZ, URZ ;  /* 0x0000003f3f3ff290 */ /* 0x000fe2000fffe03f */
[----:B------:R-:W-:Y:S01]  /*a0100*/  STL.64 [R1+0xaa0], R216 ;  /* 0x000aa0d801007387 */ /* 0x000fe20000100a00 */
[----:B------:R3:W-:Y:S02]  /*a0110*/  STL.64 [R1+0xaa8], R218 ;  /* 0x000aa8da01007387 */ /* 0x0007e40000100a00 */
[C---:B---3--:R-:W-:Y:S08]  /*a0120*/  HMMA.1688.F32.TF32 R216, R20.reuse, R198, R220 ;  /* 0x000000c614d8723c */ /* 0x048ff000000810dc */
[C---:B------:R-:W-:Y:S11]  /*a0130*/  HMMA.1688.F32.TF32 R220, R20.reuse, R194, R224 ;  /* 0x000000c214dc723c */ /* 0x040ff600000810e0 */
[----:B------:R-:W-:Y:S04]  /*a0140*/  @!UPT UIADD3 URZ, URZ, URZ, URZ ;  /* 0x0000003f3f3ff290 */ /* 0x000fe8000fffe03f */
[----:B------:R-:W-:Y:S01]  /*a0150*/  STL.64 [R1+0xa90], R216 ;  /* 0x000a90d801007387 */ /* 0x000fe20000100a00 */
[----:B------:R1:W-:Y:S02]  /*a0160*/  STL.64 [R1+0xa98], R218 ;  /* 0x000a98da01007387 */ /* 0x0003e40000100a00 */
[C---:B-1----:R-:W-:Y:S08]  /*a0170*/  HMMA.1688.F32.TF32 R216, R20.reuse, R190, R228 ;  /* 0x000000be14d8723c */ /* 0x042ff000000810e4 */
[C---:B------:R-:W-:Y:S01]  /*a0180*/  HMMA.1688.F32.TF32 R224, R20.reuse, R186, R232 ;  /* 0x000000ba14e0723c */ /* 0x040fe200000810e8 */
[----:B------:R-:W-:Y:S01]  /*a0190*/  STL.64 [R1+0x8a0], R220 ;  /* 0x0008a0dc01007387 */ /* 0x000fe20000100a00 */
[----:B------:R1:W-:Y:S06]  /*a01a0*/  STL.64 [R1+0x8a8], R222 ;  /* 0x0008a8de01007387 */ /* 0x0003ec0000100a00 */
[C---:B-1----:R-:W-:Y:S07]  /*a01b0*/  HMMA.1688.F32.TF32 R220, R20.reuse, R182, R236 ;  /* 0x000000b614dc723c */ /* 0x042fee00000810ec */
[----:B------:R-:W-:Y:S01]  /*a01c0*/  STL.64 [R1+0xa80], R216 ;  /* 0x000a80d801007387 */ /* 0x000fe20000100a00 */
[----:B------:R1:W-:Y:S02]  /*a01d0*/  STL.64 [R1+0xa88], R218 ;  /* 0x000a88da01007387 */ /* 0x0003e40000100a00 */
[C---:B-1----:R-:W-:Y:S05]  /*a01e0*/  HMMA.1688.F32.TF32 R216, R20.reuse, R178, R240 ;  /* 0x000000b214d8723c */ /* 0x042fea00000810f0 */
[----:B------:R-:W-:Y:S01]  /*a01f0*/  STL.64 [R1+0xa70], R224 ;  /* 0x000a70e001007387 */ /* 0x000fe20000100a00 */
[----:B------:R-:W-:Y:S07]  /*a0200*/  STL.64 [R1+0xa78], R226 ;  /* 0x000a78e201007387 */ /* 0x000fee0000100a00 */
[----:B------:R-:W-:Y:S02]  /*a0210*/  STL.64 [R1+0xa60], R220 ;  /* 0x000a60dc01007387 */ /* 0x000fe40000100a00 */
[----:B------:R-:W-:Y:S08]  /*a0220*/  STL.64 [R1+0xa68], R222 ;  /* 0x000a68de01007387 */ /* 0x000ff00000100a00 */
        /* <DEDUP_REMOVED lines=26> */
[----:B------:R-:W3:Y:S01]  /*a03d0*/  LDL.LU R16, [R1+0x700] ;  /* 0x0007000001107983 */ /* 0x000ee20000300800 */
[C---:B-1----:R-:W-:Y:S01]  /*a03e0*/  HMMA.1688.F32.TF32 R4, R20.reuse, R154, R244 ;  /* 0x0000009a1404723c */ /* 0x042fe200000810f4 */
[----:B------:R-:W-:Y:S04]  /*a03f0*/  LDS R244, [R9+0x42880] ;  /* 0x0428800009f47984 */ /* 0x000fe80000000800 */
[----:B------:R-:W-:Y:S04]  /*a0400*/  LDS R246, [R9+0x42c80] ;  /* 0x042c800009f67984 */ /* 0x000fe80000000800 */
[----:B------:R-:W-:Y:S04]  /*a0410*/  LDS R245, [R8+0x42880] ;  /* 0x0428800008f57984 */ /* 0x000fe80000000800 */
[----:B------:R-:W1:Y:S10]  /*a0420*/  LDS R247, [R8+0x42c80] ;  /* 0x042c800008f77984 */ /* 0x000e740000000800 */
        /* <DEDUP_REMOVED lines=37> */
[----:B----4-:R-:W4:Y:S02]  /*a0680*/  LDL.LU R4, [R1+0x720] ;  /* 0x0007200001047983 */ /* 0x010f240000300800 */
[----:B------:R-:W4:Y:S02]  /*a0690*/  LDL.LU R5, [R1+0x724] ;  /* 0x0007240001057983 */ /* 0x000f240000300800 */
[----:B-1----:R-:W4:Y:S01]  /*a06a0*/  LDL.LU R6, [R1+0x728] ;  /* 0x0007280001067983 */ /* 0x002f220000300800 */
[----:B------:R-:W4:Y:S01]  /*a06b0*/  LDL.LU R7, [R1+0x72c] ;  /* 0x00072c0001077983 */ /* 0x000f220000300800 */
[----:B------:R-:W3:Y:S02]  /*a06c0*/  LDL.LU R28, [R1+0x6f0] ;  /* 0x0006f000011c7983 */ /* 0x000ee40000300800 */
[----:B------:R-:W3:Y:S02]  /*a06d0*/  LDL.LU R29, [R1+0x6f4] ;  /* 0x0006f400011d7983 */ /* 0x000ee40000300800 */
[----:B------:R-:W3:Y:S01]  /*a06e0*/  LDL.LU R30, [R1+0x6f8] ;  /* 0x0006f800011e7983 */ /* 0x000ee20000300800 */
[----:B------:R-:W3:Y:S01]  /*a06f0*/  LDL.LU R31, [R1+0x6fc] ;  /* 0x0006fc00011f7983 */ /* 0x000ee20000300800 */
[----:B------:R-:W-:Y:S02]  /*a0700*/  STL.64 [R1+0x5f40], R154 ;  /* 0x005f409a01007387 */ /* 0x000fe40000100a00 */
[----:B------:R2:W-:Y:S02]  /*a0710*/  STL.64 [R1+0x5f38], R152 ;  /* 0x005f389801007387 */ /* 0x0005e40000100a00 */
[----:B------:R-:W3:Y:S01]  /*a0720*/  LDL.LU R9, [R1+0x606c] ;  /* 0x00606c0001097983 */ /* 0x000ee20000300800 */
[----:B------:R-:W3:Y:S01]  /*a0730*/  LDL.LU R8, [R1+0x6068] ;  /* 0x0060680001087983 */ /* 0x000ee20000300800 */
[----:B------:R-:W-:Y:S02]  /*a0740*/  STL.64 [R1+0x5f30], R150 ;  /* 0x005f309601007387 */ /* 0x000fe40000100a00 */
[----:B------:R1:W-:Y:S01]  /*a0750*/  STL.64 [R1+0x5f28], R148 ;  /* 0x005f289401007387 */ /* 0x0003e20000100a00 */
[C---:B--2---:R-:W-:Y:S08]  /*a0760*/  HMMA.1688.F32.TF32 R152, R20.reuse, R150, R220 ;  /* 0x000000961498723c */ /* 0x044ff000000810dc */
        /* <DEDUP_REMOVED lines=10> */
[C---:B---3--:R-:W-:Y:S08]  /*a0810*/  HMMA.1688.F32.TF32 R144, R20.reuse, R142, R228 ;  /* 0x0000008e1490723c */ /* 0x048ff000000810e4 */
[C---:B-1----:R-:W-:Y:S08]  /*a0820*/  HMMA.1688.F32.TF32 R140, R20.reuse, R138, R232 ;  /* 0x0000008a148c723c */ /* 0x042ff000000810e8 */
[C---:B------:R-:W-:Y:S08]  /*a0830*/  HMMA.1688.F32.TF32 R12, R20.reuse, R10, R12 ;  /* 0x0000000a140c723c */ /* 0x040ff0000008100c */
[C---:B----4-:R-:W-:Y:S01]  /*a0840*/  HMMA.1688.F32.TF32 R4, R20.reuse, R130, R4 ;  /* 0x000000821404723c */ /* 0x050fe20000081004 */
        /* <DEDUP_REMOVED lines=8> */
[C---:B-1----:R-:W-:Y:S08]  /*a08d0*/  HMMA.1688.F32.TF32 R136, R20.reuse, R134, R236 ;  /* 0x000000861488723c */ /* 0x042ff000000810ec */
[C---:B--2---:R-:W-:Y:S11]  /*a08e0*/  HMMA.1688.F32.TF32 R132, R20.reuse, R34, R240 ;  /* 0x000000221484723c */ /* 0x044ff600000810f0 */
[----:B------:R-:W-:Y:S04]  /*a08f0*/  @!UPT UIADD3 URZ, URZ, URZ, URZ ;  /* 0x0000003f3f3ff290 */ /* 0x000fe8000fffe03f */
[----:B------:R-:W-:Y:S01]  /*a0900*/  STL.64 [R1+0x1530], R136 ;  /* 0x0015308801007387 */ /* 0x000fe20000100a00 */
[----:B------:R-:W-:Y:S02]  /*a0910*/  STL.64 [R1+0x1538], R138 ;  /* 0x0015388a01007387 */ /* 0x000fe40000100a00 */
[----:B------:R-:W-:Y:S02]  /*a0920*/  STL.64 [R1+0x5ed8], R34 ;  /* 0x005ed82201007387 */ /* 0x000fe40000100a00 */
[----:B------:R-:W-:Y:S03]  /*a0930*/  STL.64 [R1+0x5ed0], R32 ;  /* 0x005ed02001007387 */ /* 0x000fe60000100a00 */
[----:B------:R-:W-:Y:S01]  /*a0940*/  STL.64 [R1+0x1520], R132 ;  /* 0x0015208401007387 */ /* 0x000fe20000100a00 */
[----:B------:R-:W-:Y:S02]  /*a0950*/  STL.64 [R1+0x1528], R134 ;  /* 0x0015288601007387 */ /* 0x000fe40000100a00 */
[----:B------:R-:W-:Y:S02]  /*a0960*/  STL.64 [R1+0x5ec8], R10 ;  /* 0x005ec80a01007387 */ /* 0x000fe40000100a00 */
[----:B------:R-:W-:Y:S01]  /*a0970*/  STL.64 [R1+0x5ec0], R8 ;  /* 0x005ec00801007387 */ /* 0x000fe20000100a00 */
[----:B------:R-:W-:Y:S01]  /*a0980*/  STL.64 [R1+0x1510], R12 ;  /* 0x0015100c01007387 */ /* 0x000fe20000100a00 */
[----:B------:R1:W-:Y:S02]  /*a0990*/  STL.64 [R1+0x1518], R14 ;  /* 0x0015180e01007387 */ /* 0x0003e40000100a00 */
[----:B------:R-:W-:Y:S02]  /*a09a0*/  STL.64 [R1+0x1500], R4 ;  /* 0x0015000401007387 */ /* 0x000fe40000100a00 */
[----:B------:R2:W-:Y:S01]  /*a09b0*/  STL.64 [R1+0x1508], R6 ;  /* 0x0015080601007387 */ /* 0x0005e20000100a00 */
[C---:B-1----:R-:W-:Y:S08]  /*a09c0*/  HMMA.1688.F32.TF32 R12, R20.reuse, R126, R24 ;  /* 0x0000007e140c723c */ /* 0x042ff00000081018 */
[C---:B------:R-:W-:Y:S08]  /*a09d0*/  HMMA.1688.F32.TF32 R8, R20.reuse, R122, R16 ;  /* 0x0000007a1408723c */ /* 0x040ff00000081010 */
[C---:B--2---:R-:W-:Y:S07]  /*a09e0*/  HMMA.1688.F32.TF32 R4, R20.reuse, R118, R28 ;  /* 0x000000761404723c */ /* 0x044fee000008101c */
[----:B------:R-:W-:Y:S01]  /*a09f0*/  STL.64 [R1+0x14f0], R12 ;  /* 0x0014f00c01007387 */ /* 0x000fe20000100a00 */
[----:B------:R-:W-:Y:S02]  /*a0a00*/  STL.64 [R1+0x14f8], R14 ;  /* 0x0014f80e01007387 */ /* 0x000fe40000100a00 */
[----:B------:R-:W2:Y:S05]  /*a0a10*/  LDL.LU R16, [R1+0x5d0] ;  /* 0x0005d00001107983 */ /* 0x000eaa0000300800 */
[----:B------:R-:W-:Y:S01]  /*a0a20*/  STL.64 [R1+0x14e0], R8 ;  /* 0x0014e00801007387 */ /* 0x000fe20000100a00 */
[----:B------:R-:W-:Y:S07]  /*a0a30*/  STL.64 [R1+0x14e8], R10 ;  /* 0x0014e80a01007387 */ /* 0x000fee0000100a00 */
[----:B------:R1:W-:Y:S02]  /*a0a40*/  STL.64 [R1+0x14d0], R4 ;  /* 0x0014d00401007387 */ /* 0x0003e40000100a00 */
[----:B------:R3:W-:Y:S02]  /*a0a50*/  STL.64 [R1+0x14d8], R6 ;  /* 0x0014d80601007387 */ /* 0x0007e40000100a00 */
[----:B------:R-:W2:Y:S01]  /*a0a60*/  LDL.LU R17, [R1+0x5d4] ;  /* 0x0005d40001117983 */ /* 0x000ea20000300800 */
[----:B------:R-:W2:Y:S01]  /*a0a70*/  LDL.LU R18, [R1+0x5d8] ;  /* 0x0005d80001127983 */ /* 0x000ea20000300800 */
[----:B------:R-:W2:Y:S03]  /*a0a80*/  LDL.LU R19, [R1+0x5dc] ;  /* 0x0005dc0001137983 */ /* 0x000ea60000300800 */
        /* <DEDUP_REMOVED lines=74> */
[C---:B------:R-:W-:Y:S11]  /*a0f30*/  HMMA.1688.F32.TF32 R132, R20.reuse, R106, R152 ;  /* 0x0000006a1484723c */ /* 0x040ff60000081098 */
[----:B------:R-:W-:Y:S04]  /*a0f40*/  @!UPT UIADD3 URZ, URZ, URZ, URZ ;  /* 0x0000003f3f3ff290 */ /* 0x000fe8000fffe03f */
[----:B------:R-:W-:Y:S01]  /*a0f50*/  STL.64 [R1+0x14c0], R32 ;  /* 0x0014c02001007387 */ /* 0x000fe20000100a00 */
[----:B------:R1:W-:Y:S02]  /*a0f60*/  STL.64 [R1+0x14c8], R34 ;  /* 0x0014c82201007387 */ /* 0x0003e40000100a00 */
        /* <DEDUP_REMOVED lines=11> */
[C---:B----4-:R-:W-:Y:S08]  /*a1020*/  HMMA.1688.F32.TF32 R32, R20.reuse, R90, R168 ;  /* 0x0000005a1420723c */ /* 0x050ff000000810a8 */
[C---:B-1----:R-:W-:Y:S01]  /*a1030*/  HMMA.1688.F32.TF32 R8, R20.reuse, R86, R216 ;  /* 0x000000561408723c */ /* 0x042fe200000810d8 */
        /* <DEDUP_REMOVED lines=41> */
[C---:B-1----:R-:W-:Y:S08]  /*a12d0*/  HMMA.1688.F32.TF32 R8, R20.reuse, R54, R4 ;  /* 0x000000361408723c */ /* 0x042ff00000081004 */
[C---:B------:R-:W-:Y:S01]  /*a12e0*/  HMMA.1688.F32.TF32 R4, R20.reuse, R50, R24 ;  /* 0x000000321404723c */ /* 0x040fe20000081018 */
[----:B------:R-:W-:Y:S11]  /*a12f0*/  STL.64 [R1+0x5df8], R50 ;  /* 0x005df83201007387 */ /* 0x000ff60000100a00 */
[----:B------:R-:W-:Y:S03]  /*a1300*/  @!UPT UIADD3 URZ, URZ, URZ, URZ ;  /* 0x0000003f3f3ff290 */ /* 0x000fe6000fffe03f */
[----:B------:R-:W-:Y:S01]  /*a1310*/  STL.64 [R1+0x13d0], R8 ;  /* 0x0013d00801007387 */ /* 0x000fe20000100a00 */
[----:B------:R1:W-:Y:S02]  /*a1320*/  STL.64 [R1+0x13d8], R10 ;  /* 0x0013d80a01007387 */ /* 0x0003e40000100a00 */
[----:B------:R-:W-:Y:S05]  /*a1330*/  STL.64 [R1+0x5df0], R48 ;  /* 0x005df03001007387 */ /* 0x000fea0000100a00 */
[----:B------:R-:W-:Y:S01]  /*a1340*/  STL.64 [R1+0x13c0], R4 ;  /* 0x0013c00401007387 */ /* 0x000fe20000100a00 */
[----:B------:R2:W-:Y:S01]  /*a1350*/  STL.64 [R1+0x13c8], R6 ;  /* 0x0013c80601007387 */ /* 0x0005e20000100a00 */
[----:B------:R-:W3:Y:S01]  /*a1360*/  LDL.LU R168, [R1+0x1f0] ;  /* 0x0001f00001a87983 */ /* 0x000ee20000300800 */
[C---:B-1----:R-:W-:Y:S08]  /*a1370*/  HMMA.1688.F32.TF32 R8, R20.reuse, R46, R16 ;  /* 0x0000002e1408723c */ /* 0x042ff00000081010 */
[----:B--2---:R-:W-:Y:S11]  /*a1380*/  HMMA.1688.F32.TF32 R4, R20, R42, R28 ;  /* 0x0000002a1404723c */ /* 0x004ff6000008101c */
[----:B------:R-:W-:Y:S04]  /*a1390*/  @!UPT UIADD3 URZ, URZ, URZ, URZ ;  /* 0x0000003f3f3ff290 */ /* 0x000fe8000fffe03f */
[----:B------:R-:W-:Y:S01]  /*a13a0*/  STL.64 [R1+0x13b0], R8 ;  /* 0x0013b00801007387 */ /* 0x000fe20000100a00 */
[----:B------:R-:W-:Y:S07]  /*a13b0*/  STL.64 [R1+0x13b8], R10 ;  /* 0x0013b80a01007387 */ /* 0x000fee0000100a00 */
[----:B------:R-:W-:Y:S02]  /*a13c0*/  STL.64 [R1+0x13a0], R4 ;  /* 0x0013a00401007387 */ /* 0x000fe40000100a00 */
[----:B------:R1:W-:Y:S01]  /*a13d0*/  STL.64 [R1+0x13a8], R6 ;  /* 0x0013a80601007387 */ /* 0x0003e20000100a00 */
[----:B------:R-:W3:Y:S01]  /*a13e0*/  LDL.LU R169, [R1+0x1f4] ;  /* 0x0001f40001a97983 */ /* 0x000ee20000300800 */
[----:B------:R-:W3:Y:S02]  /*a13f0*/  LDL.LU R170, [R1+0x1f8] ;  /* 0x0001f80001aa7983 */ /* 0x000ee40000300800 */
[----:B------:R-:W3:Y:S02]  /*a1400*/  LDL.LU R171, [R1+0x1fc] ;  /* 0x0001fc0001ab7983 */ /* 0x000ee40000300800 */
[----:B------:R-:W2:Y:S01]  /*a1410*/  LDL.LU R164, [R1+0x200] ;  /* 0x0002000001a47983 */ /* 0x000ea20000300800 */
[----:B------:R-:W2:Y:S01]  /*a1420*/  LDL.LU R165, [R1+0x204] ;  /* 0x0002040001a57983 */ /* 0x000ea20000300800 */
[----:B------:R-:W2:Y:S02]  /*a1430*/  LDL.LU R166, [R1+0x208] ;  /* 0x0002080001a67983 */ /* 0x000ea40000300800 */
[----:B------:R-:W2:Y:S02]  /*a1440*/  LDL.LU R167, [R1+0x20c] ;  /* 0x00020c0001a77983 */ /* 0x000ea40000300800 */
[----:B------:R-:W4:Y:S01]  /*a1450*/  LDL.LU R160, [R1+0x210] ;  /* 0x0002100001a07983 */ /* 0x000f220000300800 */
[----:B------:R-:W4:Y:S01]  /*a1460*/  LDL.LU R161, [R1+0x214] ;  /* 0x0002140001a17983 */ /* 0x000f220000300800 */
[----:B------:R-:W4:Y:S02]  /*a1470*/  LDL.LU R162, [R1+0x218] ;  /* 0x0002180001a27983 */ /* 0x000f240000300800 */
[----:B------:R-:W4:Y:S02]  /*a1480*/  LDL.LU R163, [R1+0x21c] ;  /* 0x00021c0001a37983 */ /* 0x000f240000300800 */
        /* <DEDUP_REMOVED lines=53> */
[----:B------:R-:W-:Y:S01]  /*a17e0*/  MOV R31, R212 ;  /* 0x000000d4001f7202 */ /* 0x000fe20000000f00 */
[----:B------:R-:W2:Y:S01]  /*a17f0*/  LDL.LU R213, [R1+0x6064] ;  /* 0x0060640001d57983 */ /* 0x000ea20000300800 */
[----:B------:R-:W2:Y:S02]  /*a1800*/  LDL.LU R212, [R1+0x6060] ;  /* 0x0060600001d47983 */ /* 0x000ea40000300800 */
[----:B------:R-:W2:Y:S02]  /*a1810*/  LDL.LU R24, [R1+0x340] ;  /* 0x0003400001187983 */ /* 0x000ea40000300800 */
[----:B------:R-:W2:Y:S01]  /*a1820*/  LDL.LU R25, [R1+0x344] ;  /* 0x0003440001197983 */ /* 0x000ea20000300800 */
[----:B------:R-:W2:Y:S01]  /*a1830*/  LDL.LU R26, [R1+0x348] ;  /* 0x00034800011a7983 */ /* 0x000ea20000300800 */
[----:B------:R-:W2:Y:S02]  /*a1840*/  LDL.LU R27, [R1+0x34c] ;  /* 0x00034c00011b7983 */ /* 0x000ea40000300800 */
        /* <DEDUP_REMOVED lines=32> */
[----:B------:R-:W4:Y:S01]  /*a1a50*/  LDL.LU R10, [R1+0x2a8] ;  /* 0x0002a800010a7983 */ /* 0x000f220000300800 */
[----:B------:R-:W4:Y:S02]  /*a1a60*/  LDL.LU R11, [R1+0x2ac] ;  /* 0x0002ac00010b7983 */ /* 0x000f240000300800 */
[----:B------:R-:W4:Y:S02]  /*a1a70*/  LDL.LU R140, [R1+0x260] ;  /* 0x00026000018c7983 */ /* 0x000f240000300800 */
[----:B------:R-:W4:Y:S01]  /*a1a80*/  LDL.LU R141, [R1+0x264] ;  /* 0x00026400018d7983 */ /* 0x000f220000300800 */
[----:B------:R-:W4:Y:S01]  /*a1a90*/  LDL.LU R142, [R1+0x268] ;  /* 0x00026800018e7983 */ /* 0x000f220000300800 */
[----:B------:R-:W4:Y:S02]  /*a1aa0*/  LDL.LU R143, [R1+0x26c] ;  /* 0x00026c00018f7983 */ /* 0x000f240000300800 */
[----:B------:R-:W-:Y:S01]  /*a1ab0*/  IMAD.MOV.U32 R234, RZ, RZ, R251 ;  /* 0x000000ffffea7224 */ /* 0x000fe200078e00fb */
[----:B------:R-:W-:Y:S01]  /*a1ac0*/  MOV R235, R250 ;  /* 0x000000fa00eb7202 */ /* 0x000fe20000000f00 */
        /* <DEDUP_REMOVED lines=8> */
[----:B------:R-:W-:Y:S01]  /*a1b50*/  STL.64 [R1+0x5de0], R42 ;  /* 0x005de02a01007387 */ /* 0x000fe20000100a00 */
[----:B------:R1:W-:Y:S03]  /*a1b60*/  STL.64 [R1+0x5dd8], R40 ;  /* 0x005dd82801007387 */ /* 0x0003e60000100a00 */
[----:B-1----:R-:W4:Y:S01]  /*a1b70*/  LDL.LU R40, [R1+0x310] ;  /* 0x0003100001287983 */ /* 0x002f220000300800 */
[----:B------:R-:W4:Y:S02]  /*a1b80*/  LDL.LU R41, [R1+0x314] ;  /* 0x0003140001297983 */ /* 0x000f240000300800 */
[----:B------:R-:W4:Y:S02]  /*a1b90*/  LDL.LU R42, [R1+0x318] ;  /* 0x00031800012a7983 */ /* 0x000f240000300800 */
[----:B------:R-:W4:Y:S01]  /*a1ba0*/  LDL.LU R43, [R1+0x31c] ;  /* 0x00031c00012b7983 */ /* 0x000f220000300800 */
[----:B--2---:R-:W-:Y:S08]  /*a1bb0*/  HMMA.1688.F32.TF32 R20, R20, R38, R216 ;  /* 0x000000261414723c */ /* 0x004ff000000810d8 */
[C---:B---3--:R-:W-:Y:S08]  /*a1bc0*/  HMMA.1688.F32.TF32 R224, R244.reuse, R226, R220 ;  /* 0x000000e2f4e0723c */ /* 0x048ff000000810dc */
[C---:B------:R-:W-:Y:S08]  /*a1bd0*/  HMMA.1688.F32.TF32 R232, R244.reuse, R234, R228 ;  /* 0x000000eaf4e8723c */ /* 0x040ff000000810e4 */
[C---:B------:R-:W-:Y:S01]  /*a1be0*/  HMMA.1688.F32.TF32 R240, R244.reuse, R242, R236 ;  /* 0x000000f2f4f0723c */ /* 0x040fe200000810ec */
[----:B------:R-:W2:Y:S01]  /*a1bf0*/  LDL.LU.64 R218, [R1+0x6048] ;  /* 0x0060480001da7983 */ /* 0x000ea20000300a00 */
[----:B------:R-:W3:Y:S06]  /*a1c00*/  LDL.LU.64 R216, [R1+0x6040] ;  /* 0x0060400001d87983 */ /* 0x000eec0000300a00 */
[C---:B----4-:R-:W-:Y:S08]  /*a1c10*/  HMMA.1688.F32.TF32 R4, R244.reuse, R6, R12 ;  /* 0x00000006f404723c */ /* 0x050ff0000008100c */
[C---:B------:R-:W-:Y:S01]  /*a1c20*/  HMMA.1688.F32.TF32 R28, R244.reuse, R30, R24 ;  /* 0x0000001ef41c723c */ /* 0x040fe20000081018 */
[----:B------:R1:W-:Y:S01]  /*a1c30*/  STL.64 [R1+0x10e0], R20 ;  /* 0x0010e01401007387 */ /* 0x0003e20000100a00 */
[----:B------:R4:W-:Y:S03]  /*a1c40*/  STL.64 [R1+0x10e8], R22 ;  /* 0x0010e81601007387 */ /* 0x0009e60000100a00 */
[----:B-1----:R-:W2:Y:S01]  /*a1c50*/  LDL.LU R20, [R1+0x320] ;  /* 0x0003200001147983 */ /* 0x002ea20000300800 */
[----:B------:R-:W2:Y:S02]  /*a1c60*/  LDL.LU R21, [R1+0x324] ;  /* 0x0003240001157983 */ /* 0x000ea40000300800 */
[----:B----4-:R-:W2:Y:S02]  /*a1c70*/  LDL.LU R22, [R1+0x328] ;  /* 0x0003280001167983 */ /* 0x010ea40000300800 */
[----:B------:R-:W2:Y:S01]  /*a1c80*/  LDL.LU R23, [R1+0x32c] ;  /* 0x00032c0001177983 */ /* 0x000ea20000300800 */
[----:B------:R-:W4:Y:S01]  /*a1c90*/  LDL.LU.64 R222, [R1+0x6038] ;  /* 0x0060380001de7983 */ /* 0x000f220000300a00 */
[----:B------:R-:W2:Y:S02]  /*a1ca0*/  LDL.LU.64 R220, [R1+0x6030] ;  /* 0x0060300001dc7983 */ /* 0x000ea40000300a00 */
[----:B------:R-:W-:Y:S02]  /*a1cb0*/  STL.64 [R1+0x810], R224 ;  /* 0x000810e001007387 */ /* 0x000fe40000100a00 */
[----:B------:R1:W-:Y:S02]  /*a1cc0*/  STL.64 [R1+0x818], R226 ;  /* 0x000818e201007387 */ /* 0x0003e40000100a00 */
[----:B-1----:R-:W2:Y:S01]  /*a1cd0*/  LDL.LU.64 R226, [R1+0x6028] ;  /* 0x0060280001e27983 */ /* 0x002ea20000300a00 */
[----:B------:R-:W2:Y:S02]  /*a1ce0*/  LDL.LU.64 R224, [R1+0x6020] ;  /* 0x0060200001e07983 */ /* 0x000ea40000300a00 */
[----:B------:R-:W2:Y:S02]  /*a1cf0*/  LDL.LU.64 R230, [R1+0x6018] ;  /* 0x0060180001e67983 */ /* 0x000ea40000300a00 */
[----:B------:R-:W2:Y:S01]  /*a1d00*/  LDL.LU.64 R228, [R1+0x6010] ;  /* 0x0060100001e47983 */ /* 0x000ea20000300a00 */
[----:B------:R-:W-:Y:S01]  /*a1d10*/  STL.64 [R1+0x9e0], R232 ;  /* 0x0009e0e801007387 */ /* 0x000fe20000100a00 */
[----:B------:R1:W-:Y:S03]  /*a1d20*/  STL.64 [R1+0x9e8], R234 ;  /* 0x0009e8ea01007387 */ /* 0x0003e60000100a00 */
        /* <DEDUP_REMOVED lines=26> */
[----:B------:R-:W4:Y:S02]  /*a1ed0*/  LDL.LU.64 R16, [R1+0x5f90] ;  /* 0x005f900001107983 */ /* 0x000f240000300a00 */
[----:B---3--:R2:W-:Y:S01]  /*a1ee0*/  STL.64 [R1+0x5db0], R28 ;  /* 0x005db01c01007387 */ /* 0x0085e20000100a00 */
[C---:B------:R-:W-:Y:S08]  /*a1ef0*/  HMMA.1688.F32.TF32 R8, R244.reuse, R226, R8 ;  /* 0x000000e2f408723c */ /* 0x040ff00000081008 */
[C---:B--2---:R-:W-:Y:S08]  /*a1f00*/  HMMA.1688.F32.TF32 R28, R244.reuse, R18, R20 ;  /* 0x00000012f41c723c */ /* 0x044ff00000081014 */
[C---:B------:R-:W-:Y:S08]  /*a1f10*/  HMMA.1688.F32.TF32 R20, R244.reuse, R26, R40 ;  /* 0x0000001af414723c */ /* 0x040ff00000081028 */
[C---:B------:R-:W-:Y:S01]  /*a1f20*/  HMMA.1688.F32.TF32 R40, R244.reuse, R6, R48 ;  /* 0x00000006f428723c */ /* 0x040fe20000081030 */
[----:B----4-:R-:W-:Y:S04]  /*a1f30*/  LDS R18, [R17+0x43400] ;  /* 0x0434000011127984 */ /* 0x010fe80000000800 */
[----:B------:R-:W-:Y:S04]  /*a1f40*/  LDS R19, [R25+0x43400] ;  /* 0x0434000019137984 */ /* 0x000fe80000000800 */
[----:B------:R-:W-:Y:S01]  /*a1f50*/  STL.64 [R1+0xd50], R28 ;  /* 0x000d501c01007387 */ /* 0x000fe20000100a00 */
[----:B------:R1:W-:Y:S05]  /*a1f60*/  STL.64 [R1+0xd58], R30 ;  /* 0x000d581e01007387 */ /* 0x0003ea0000100a00 */
        /* <DEDUP_REMOVED lines=14> */
[----:B------:R-:W-:Y:S11]  /*a2050*/  STL.64 [R1+0xd08], R42 ;  /* 0x000d082a01007387 */ /* 0x000ff60000100a00 */
[----:B------:R-:W-:Y:S02]  /*a2060*/  @!UPT UIADD3 URZ, URZ, URZ, URZ ;  /* 0x0000003f3f3ff290 */ /* 0x000fe4000fffe03f */
[----:B------:R-:W-:Y:S01]  /*a2070*/  STL.64 [R1+0xcf0], R28 ;  /* 0x000cf01c01007387 */ /* 0x000fe20000100a00 */
[----:B------:R1:W-:Y:S07]  /*a2080*/  STL.64 [R1+0xcf8], R30 ;  /* 0x000cf81e01007387 */ /* 0x0003ee0000100a00 */
[----:B------:R-:W-:Y:S02]  /*a2090*/  STL.64 [R1+0xce0], R20 ;  /* 0x000ce01401007387 */ /* 0x000fe40000100a00 */
[----:B------:R2:W-:Y:S01]  /*a20a0*/  STL.64 [R1+0xce8], R22 ;  /* 0x000ce81601007387 */ /* 0x0005e20000100a00 */
[----:B------:R-:W-:Y:S01]  /*a20b0*/  STL.64 [R1+0xcd0], R8 ;  /* 0x000cd00801007387 */ /* 0x000fe20000100a00 */
[----:B------:R3:W-:Y:S01]  /*a20c0*/  STL.64 [R1+0xcd8], R10 ;  /* 0x000cd80a01007387 */ /* 0x0007e20000100a00 */
[C---:B-1----:R-:W-:Y:S08]  /*a20d0*/  HMMA.1688.F32.TF32 R28, R244.reuse, R222, R32 ;  /* 0x000000def41c723c */ /* 0x042ff00000081020 */
[C---:B--2---:R-:W-:Y:S08]  /*a20e0*/  HMMA.1688.F32.TF32 R20, R244.reuse, R218, R132 ;  /* 0x000000daf414723c */ /* 0x044ff00000081084 */
[C---:B---3--:R-:W-:Y:S07]  /*a20f0*/  HMMA.1688.F32.TF32 R8, R244.reuse, R214, R136 ;  /* 0x000000d6f408723c */ /* 0x048fee0000081088 */
[----:B------:R-:W-:Y:S01]  /*a2100*/  STL.64 [R1+0xcc0], R28 ;  /* 0x000cc01c01007387 */ /* 0x000fe20000100a00 */
[----:B------:R1:W-:Y:S07]  /*a2110*/  STL.64 [R1+0xcc8], R30 ;  /* 0x000cc81e01007387 */ /* 0x0003ee0000100a00 */
[----:B------:R-:W-:Y:S02]  /*a2120*/  STL.64 [R1+0xcb0], R20 ;  /* 0x000cb01401007387 */ /* 0x000fe40000100a00 */
[----:B------:R2:W-:Y:S06]  /*a2130*/  STL.64 [R1+0xcb8], R22 ;  /* 0x000cb81601007387 */ /* 0x0005ec0000100a00 */
        /* <DEDUP_REMOVED lines=22> */
[----:B---3--:R-:W-:Y:S07]  /*a22a0*/  HMMA.1688.F32.TF32 R8, R244, R178, R248 ;  /* 0x000000b2f408723c */ /* 0x008fee00000810f8 */
[----:B------:R-:W-:Y:S01]  /*a22b0*/  STL.64 [R1+0x1060], R28 ;  /* 0x0010601c01007387 */ /* 0x000fe20000100a00 */
[----:B------:R-:W-:Y:S02]  /*a22c0*/  STL.64 [R1+0x1068], R30 ;  /* 0x0010681e01007387 */ /* 0x000fe40000100a00 */
[----:B------:R-:W2:Y:S05]  /*a22d0*/  LDL.LU R68, [R1+0x60] ;  /* 0x0000600001447983 */ /* 0x000eaa0000300800 */
[----:B------:R1:W-:Y:S01]  /*a22e0*/  STL.64 [R1+0x1050], R20 ;  /* 0x0010501401007387 */ /* 0x0003e20000100a00 */
[----:B------:R3:W-:Y:S07]  /*a22f0*/  STL.64 [R1+0x1058], R22 ;  /* 0x0010581601007387 */ /* 0x0007ee0000100a00 */
[----:B------:R4:W-:Y:S02]  /*a2300*/  STL.64 [R1+0x1040], R8 ;  /* 0x0010400801007387 */ /* 0x0009e40000100a00 */
[----:B------:R1:W-:Y:S02]  /*a2310*/  STL.64 [R1+0x1048], R10 ;  /* 0x0010480a01007387 */ /* 0x0003e40000100a00 */
        /* <DEDUP_REMOVED lines=19> */
[----:B-1----:R-:W2:Y:S02]  /*a2450*/  LDL.LU R20, [R1+0xc0] ;  /* 0x0000c00001147983 */ /* 0x002ea40000300800 */
[----:B------:R-:W2:Y:S01]  /*a2460*/  LDL.LU R21, [R1+0xc4] ;  /* 0x0000c40001157983 */ /* 0x000ea20000300800 */
[----:B---3--:R-:W3:Y:S01]  /*a2470*/  LDL.LU R22, [R1+0xc8] ;  /* 0x0000c80001167983 */ /* 0x008ee20000300800 */
        /* <DEDUP_REMOVED lines=53> */
[----:B----4-:R-:W4:Y:S02]  /*a27d0*/  LDL.LU R8, [R1+0x120] ;  /* 0x0001200001087983 */ /* 0x010f240000300800 */
        /* <DEDUP_REMOVED lines=9> */
[----:B------:R-:W-:-:S02]  /*a2870*/  MOV R74, R16 ;  /* 0x00000010004a7202 */ /* 0x000fc40000000f00 */
        /* <DEDUP_REMOVED lines=42> */
[----:B------:R-:W2:Y:S02]  /*a2b20*/  LDL.LU.64 R148, [R1+0x5f28] ;  /* 0x005f280001947983 */ /* 0x000ea40000300a00 */
[----:B------:R-:W-:Y:S01]  /*a2b30*/  IMAD.MOV.U32 R75, RZ, RZ, R2 ;  /* 0x000000ffff4b7224 */ /* 0x000fe200078e0002 */
[C---:B---3--:R-:W-:Y:S11]  /*a2b40*/  HMMA.1688.F32.TF32 R144, R244.reuse, R150, R144 ;  /* 0x00000096f490723c */ /* 0x048ff60000081090 */
[----:B------:R-:W-:Y:S11]  /*a2b50*/  @!UPT UIADD3 URZ, URZ, URZ, URZ ;  /* 0x0000003f3f3ff290 */ /* 0x000ff6000fffe03f */
[----:B------:R-:W-:Y:S01]  /*a2b60*/  @!UPT UIADD3 URZ, URZ, URZ, URZ ;  /* 0x0000003f3f3ff290 */ /* 0x000fe2000fffe03f */
[----:B------:R-:W-:Y:S01]  /*a2b70*/  STL.64 [R1+0xdf0], R144 ;  /* 0x000df09001007387 */ /* 0x000fe20000100a00 */
[----:B------:R1:W-:Y:S02]  /*a2b80*/  STL [R1+0xdf8], R146 ;  /* 0x000df89201007387 */ /* 0x0003e40000100800 */
[----:B------:R-:W-:Y:S02]  /*a2b90*/  IMAD.MOV.U32 R2, RZ, RZ, R147 ;  /* 0x000000ffff027224 */ /* 0x000fe400078e0093 */
[----:B-1----:R-:W3:Y:S01]  /*a2ba0*/  LDL.LU.64 R146, [R1+0x5f20] ;  /* 0x005f200001927983 */ /* 0x002ee20000300a00 */
[----:B------:R-:W2:Y:S02]  /*a2bb0*/  LDL.LU.64 R144, [R1+0x5f18] ;  /* 0x005f180001907983 */ /* 0x000ea40000300a00 */
[----:B------:R-:W-:Y:S01]  /*a2bc0*/  STL [R1+0x5c40], R2 ;  /* 0x005c400201007387 */ /* 0x000fe20000100800 */
        /* <DEDUP_REMOVED lines=20> */
[----:B------:R-:W4:Y:S02]  /*a2d10*/  LDL.LU.64 R132, [R1+0x5ee8] ;  /* 0x005ee80001847983 */ /* 0x000f240000300a00 */
[----:B--2---:R1:W-:Y:S01]  /*a2d20*/  STL.64 [R1+0x5dc0], R136 ;  /* 0x005dc08801007387 */ /* 0x0043e20000100a00 */
[----:B------:R-:W-:Y:S01]  /*a2d30*/  MOV R139, R16 ;  /* 0x00000010008b7202 */ /* 0x000fe20000000f00 */
        /* <DEDUP_REMOVED lines=11> */
[----:B----4-:R1:W-:Y:S02]  /*a2df0*/  STL.64 [R1+0x5dc8], R132 ;  /* 0x005dc88401007387 */ /* 0x0103e40000100a00 */
[----:B-1----:R-:W4:Y:S01]  /*a2e00*/  LDL.LU R132, [R1+0xf0] ;  /* 0x0000f00001847983 */ /* 0x002f220000300800 */
[----:B------:R-:W4:Y:S02]  /*a2e10*/  LDL.LU R133, [R1+0xf4] ;  /* 0x0000f40001857983 */ /* 0x000f240000300800 */
[----:B------:R-:W4:Y:S02]  /*a2e20*/  LDL.LU R134, [R1+0xf8] ;  /* 0x0000f80001867983 */ /* 0x000f240000300800 */
[----:B------:R-:W4:Y:S01]  /*a2e30*/  LDL.LU R135, [R1+0xfc] ;  /* 0x0000fc0001877983 */ /* 0x000f220000300800 */
[----:B---3--:R-:W-:Y:S11]  /*a2e40*/  HMMA.1688.F32.TF32 R8, R244, R34, R8 ;  /* 0x00000022f408723c */ /* 0x008ff60000081008 */
[----:B------:R-:W-:Y:S11]  /*a2e50*/  @!UPT UIADD3 URZ, URZ, URZ, URZ ;  /* 0x0000003f3f3ff290 */ /* 0x000ff6000fffe03f */
[----:B------:R-:W-:Y:S01]  /*a2e60*/  @!UPT UIADD3 URZ, URZ, URZ, URZ ;  /* 0x0000003f3f3ff290 */ /* 0x000fe2000fffe03f */
[----:B------:R-:W-:Y:S01]  /*a2e70*/  STL.64 [R1+0xe40], R8 ;  /* 0x000e400801007387 */ /* 0x000fe20000100a00 */
[----:B------:R1:W-:Y:S03]  /*a2e80*/  STL.64 [R1+0xe48], R10 ;  /* 0x000e480a01007387 */ /* 0x0003e60000100a00 */
[----:B-1----:R-:W3:Y:S01]  /*a2e90*/  LDL.LU.64 R10, [R1+0x5ec8] ;  /* 0x005ec800010a7983 */ /* 0x002ee20000300a00 */
[----:B------:R-:W4:Y:S02]  /*a2ea0*/  LDL.LU.64 R8, [R1+0x5ec0] ;  /* 0x005ec00001087983 */ /* 0x000f240000300a00 */
[----:B--2---:R1:W-:Y:S02]  /*a2eb0*/  STL.64 [R1+0x5db8], R32 ;  /* 0x005db82001007387 */ /* 0x0043e40000100a00 */
[----:B-1----:R-:W2:Y:S01]  /*a2ec0*/  LDL.LU R32, [R1+0x100] ;  /* 0x0001000001207983 */ /* 0x002ea20000300800 */
[----:B------:R-:W2:Y:S02]  /*a2ed0*/  LDL.LU R33, [R1+0x104] ;  /* 0x0001040001217983 */ /* 0x000ea40000300800 */
[----:B------:R-:W2:Y:S02]  /*a2ee0*/  LDL.LU R34, [R1+0x108] ;  /* 0x0001080001227983 */ /* 0x000ea40000300800 */
[----:B------:R-:W-:-:S02]  /*a2ef0*/  IMAD.MOV.U32 R35, RZ, RZ, R16 ;  /* 0x000000ffff237224 */ /* 0x000fc400078e0010 */
[----:B------:R-:W-:Y:S02]  /*a2f00*/  LDS R16, [R17+0x43000] ;  /* 0x0430000011107984 */ /* 0x000fe40000000800 */
[----:B------:R-:W-:Y:S01]  /*a2f10*/  LDS R17, [R25+0x43000] ;  /* 0x0430000019117984 */ /* 0x000fe20000000800 */
[C---:B---3--:R-:W-:Y:S11]  /*a2f20*/  HMMA.1688.F32.TF32 R248, R244.reuse, R10, R248 ;  /* 0x0000000af4f8723c */ /* 0x048ff600000810f8 */
[----:B------:R-:W-:Y:S11]  /*a2f30*/  @!UPT UIADD3 URZ, URZ, URZ, URZ ;  /* 0x0000003f3f3ff290 */ /* 0x000ff6000fffe03f */
[----:B------:R-:W-:Y:S01]  /*a2f40*/  @!UPT UIADD3 URZ, URZ, URZ, URZ ;  /* 0x0000003f3f3ff290 */ /* 0x000fe2000fffe03f */
[----:B------:R-:W-:Y:S01]  /*a2f50*/  STL.64 [R1+0xe50], R248 ;  /* 0x000e50f801007387 */ /* 0x000fe20000100a00 */
[----:B------:R1:W-:Y:S03]  /*a2f60*/  STL.64 [R1+0xe58], R250 ;  /* 0x000e58fa01007387 */ /* 0x0003e60000100a00 */
[----:B-1----:R-:W3:Y:S01]  /*a2f70*/  LDL.LU.64 R250, [R1+0x5eb8] ;  /* 0x005eb80001fa7983 */ /* 0x002ee20000300a00 */
[----:B------:R-:W3:Y:S01]  /*a2f80*/  LDL.LU.64 R248, [R1+0x5eb0] ;  /* 0x005eb00001f87983 */ /* 0x000ee20000300a00 */
[C---:B--2---:R-:W-:Y:S01]  /*a2f90*/  HMMA.1688.F32.TF32 R32, R244.reuse, R130, R32 ;  /* 0x00000082f420723c */ /* 0x044fe20000081020 */
[----:B------:R-:W-:Y:S11]  /*a2fa0*/  STL.64 [R1+0x5dd0], R128 ;  /* 0x005dd08001007387 */ /* 0x000ff60000100a00 */
[----:B------:R-:W-:Y:S11]  /*a2fb0*/  @!UPT UIADD3 URZ, URZ, URZ, URZ ;  /* 0x0000003f3f3ff290 */ /* 0x000ff6000fffe03f */
[----:B------:R-:W-:Y:S01]  /*a2fc0*/  STL.64 [R1+0xe60], R32 ;  /* 0x000e602001007387 */ /* 0x000fe20000100a00 */
[----:B------:R4:W-:Y:S02]  /*a2fd0*/  STL.64 [R1+0xe68], R34 ;  /* 0x000e682201007387 */ /* 0x0009e40000100a00 */
[C---:B----4-:R-:W-:Y:S08]  /*a2fe0*/  HMMA.1688.F32.TF32 R32, R244.reuse, R126, R132 ;  /* 0x0000007ef420723c */ /* 0x050ff00000081084 */
[C---:B------:R-:W-:Y:S08]  /*a2ff0*/  HMMA.1688.F32.TF32 R132, R244.reuse, R122, R136 ;  /* 0x0000007af484723c */ /* 0x040ff00000081088 */
[C---:B------:R-:W-:Y:S08]  /*a3000*/  HMMA.1688.F32.TF32 R128, R244.reuse, R118, R28 ;  /* 0x00000076f480723c */ /* 0x040ff0000008101c */
[C---:B------:R-:W-:Y:S01]  /*a3010*/  HMMA.1688.F32.TF32 R28, R244.reuse, R110, R40 ;  /* 0x0000006ef41c723c */ /* 0x040fe20000081028 */
[----:B------:R-:W-:Y:S01]  /*a3020*/  STL.64 [R1+0xe70], R32 ;  /* 0x000e702001007387 */ /* 0x000fe20000100a00 */
[----:B------:R1:W-:Y:S06]  /*a3030*/  STL.64 [R1+0xe78], R34 ;  /* 0x000e782201007387 */ /* 0x0003ec0000100a00 */
[C---:B-1----:R-:W-:Y:S08]  /*a3040*/  HMMA.1688.F32.TF32 R32, R244.reuse, R114, R20 ;  /* 0x00000072f420723c */ /* 0x042ff00000081014 */
[C---:B------:R-:W-:Y:S01]  /*a3050*/  HMMA.1688.F32.TF32 R20, R244.reuse, R106, R48 ;  /* 0x0000006af414723c */ /* 0x040fe20000081030 */
[----:B------:R-:W-:Y:S01]  /*a3060*/  STL.64 [R1+0xe80], R132 ;  /* 0x000e808401007387 */ /* 0x000fe20000100a00 */
[----:B------:R-:W-:Y:S02]  /*a3070*/  STL.64 [R1+0xe88], R134 ;  /* 0x000e888601007387 */ /* 0x000fe40000100a00 */
[----:B------:R-:W-:Y:S02]  /*a3080*/  STL.64 [R1+0xe90], R128 ;  /* 0x000e908001007387 */ /* 0x000fe40000100a00 */
[----:B------:R-:W-:Y:S09]  /*a3090*/  STL.64 [R1+0xe98], R130 ;  /* 0x000e988201007387 */ /* 0x000ff20000100a00 */
[----:B------:R-:W-:Y:S01]  /*a30a0*/  STL.64 [R1+0xea0], R32 ;  /* 0x000ea02001007387 */ /* 0x000fe20000100a00 */
[----:B------:R1:W-:Y:S02]  /*a30b0*/  STL.64 [R1+0xea8], R34 ;  /* 0x000ea82201007387 */ /* 0x0003e40000100a00 */
[----:B------:R-:W-:Y:S02]  /*a30c0*/  STL.64 [R1+0xeb0], R28 ;  /* 0x000eb01c01007387 */ /* 0x000fe40000100a00 */
[----:B------:R2:W-:Y:S03]  /*a30d0*/  STL.64 [R1+0xeb8], R30 ;  /* 0x000eb81e01007387 */ /* 0x0005e60000100a00 */
[----:B------:R-:W-:Y:S01]  /*a30e0*/  STL.64 [R1+0xec0], R20 ;  /* 0x000ec01401007387 */ /* 0x000fe20000100a00 */
[----:B------:R4:W-:Y:S01]  /*a30f0*/  STL.64 [R1+0xec8], R22 ;  /* 0x000ec81601007387 */ /* 0x0009e20000100a00 */
[C---:B-1----:R-:W-:Y:S08]  /*a3100*/  HMMA.1688.F32.TF32 R32, R244.reuse, R102, R56 ;  /* 0x00000066f420723c */ /* 0x042ff00000081038 */
[C---:B--2---:R-:W-:Y:S08]  /*a3110*/  HMMA.1688.F32.TF32 R28, R244.reuse, R98, R60 ;  /* 0x00000062f41c723c */ /* 0x044ff0000008103c */
[C---:B----4-:R-:W-:Y:S07]  /*a3120*/  HMMA.1688.F32.TF32 R20, R244.reuse, R94, R64 ;  /* 0x0000005ef414723c */ /* 0x050fee0000081040 */
[----:B------:R-:W-:Y:S01]  /*a3130*/  STL.64 [R1+0xed0], R32 ;  /* 0x000ed02001007387 */ /* 0x000fe20000100a00 */
[----:B------:R1:W-:Y:S07]  /*a3140*/  STL.64 [R1+0xed8], R34 ;  /* 0x000ed82201007387 */ /* 0x0003ee0000100a00 */
[----:B------:R-:W-:Y:S02]  /*a3150*/  STL.64 [R1+0xee0], R28 ;  /* 0x000ee01c01007387 */ /* 0x000fe40000100a00 */
[----:B------:R2:W-:Y:S06]  /*a3160*/  STL.64 [R1+0xee8], R30 ;  /* 0x000ee81e01007387 */ /* 0x0005ec0000100a00 */
[----:B------:R-:W-:Y:S01]  /*a3170*/  STL.64 [R1+0xf80], R20 ;  /* 0x000f801401007387 */ /* 0x000fe20000100a00 */
[----:B------:R-:W-:Y:S01]  /*a3180*/  STL.64 [R1+0xf88], R22 ;  /* 0x000f881601007387 */ /* 0x000fe20000100a00 */
[C---:B-1----:R-:W-:Y:S08]  /*a3190*/  HMMA.1688.F32.TF32 R32, R244.reuse, R90, R68 ;  /* 0x0000005af420723c */ /* 0x042ff00000081044 */
[----:B--2---:R-:W-:Y:S01]  /*a31a0*/  HMMA.1688.F32.TF32 R28, R244, R86, R72 ;  /* 0x00000056f41c723c */ /* 0x004fe20000081048 */
[----:B------:R-:W-:Y:S11]  /*a31b0*/  MOV R48, R4 ;  /* 0x0000000400307202 */ /* 0x000ff60000000f00 */
[----:B------:R-:W-:Y:S03]  /*a31c0*/  @!UPT UIADD3 URZ, URZ, URZ, URZ ;  /* 0x0000003f3f3ff290 */ /* 0x000fe6000fffe03f */
[----:B------:R-:W-:Y:S01]  /*a31d0*/  STL.64 [R1+0xfa0], R32 ;  /* 0x000fa02001007387 */ /* 0x000fe20000100a00 */
[----:B------:R-:W-:Y:S07]  /*a31e0*/  STL.64 [R1+0xfa8], R34 ;  /* 0x000fa82201007387 */ /* 0x000fee0000100a00 */
[----:B------:R1:W-:Y:S02]  /*a31f0*/  STL.64 [R1+0xfb0], R28 ;  /* 0x000fb01c01007387 */ /* 0x0003e40000100a00 */
[----:B------:R2:W-:Y:S02]  /*a3200*/  STL.64 [R1+0xfb8], R30 ;  /* 0x000fb81e01007387 */ /* 0x0005e40000100a00 */
[----:B-1----:R-:W-:Y:S01]  /*a3210*/  IMAD.MOV.U32 R28, RZ, RZ, R24 ;  /* 0x000000ffff1c7224 */ /* 0x002fe200078e0018 */
[----:B------:R-:W-:Y:S01]  /*a3220*/  MOV R29, R13 ;  /* 0x0000000d001d7202 */ /* 0x000fe20000000f00 */
[----:B--2---:R-:W-:-:S02]  /*a3230*/  IMAD.MOV.U32 R30, RZ, RZ, R12 ;  /* 0x000000ffff1e7224 */ /* 0x004fc400078e000c */
[----:B------:R-:W-:Y:S01]  /*a3240*/  IMAD.MOV.U32 R31, RZ, RZ, R9 ;  /* 0x000000ffff1f7224 */ /* 0x000fe200078e0009 */
[----:B---3--:R-:W-:Y:S11]  /*a3250*/  HMMA.1688.F32.TF32 R20, R244, R82, R248 ;  /* 0x00000052f414723c */ /* 0x008ff600000810f8 */
[----:B------:R-:W-:Y:S11]  /*a3260*/  @!UPT UIADD3 URZ, URZ, URZ, URZ ;  /* 0x0000003f3f3ff290 */ /* 0x000ff6000fffe03f */
[----:B------:R-:W-:Y:S01]  /*a3270*/  @!UPT UIADD3 URZ, URZ, URZ, URZ ;  /* 0x0000003f3f3ff290 */ /* 0x000fe2000fffe03f */
[----:B------:R-:W-:Y:S01]  /*a3280*/  STL.64 [R1+0xfd0], R20 ;  /* 0x000fd01401007387 */ /* 0x000fe20000100a00 */
[----:B------:R-:W-:Y:S02]  /*a3290*/  STL.64 [R1+0xfd8], R22 ;  /* 0x000fd81601007387 */ /* 0x000fe40000100a00 */
[----:B------:R-:W2:Y:S02]  /*a32a0*/  LDL.LU R25, [R1+0x5ea8] ;  /* 0x005ea80001197983 */ /* 0x000ea40000300800 */
[----:B------:R-:W3:Y:S01]  /*a32b0*/  LDL.LU R24, [R1+0x5ea4] ;  /* 0x005ea40001187983 */ /* 0x000ee20000300800 */
[----:B------:R-:W4:Y:S01]  /*a32c0*/  LDL.LU R13, [R1+0x5ea0] ;  /* 0x005ea000010d7983 */ /* 0x000f220000300800 */
[----:B------:R-:W4:Y:S02]  /*a32d0*/  LDL.LU R12, [R1+0x5e9c] ;  /* 0x005e9c00010c7983 */ /* 0x000f240000300800 */
[----:B------:R-:W4:Y:S02]  /*a32e0*/  LDL.LU R9, [R1+0x5e98] ;  /* 0x005e980001097983 */ /* 0x000f240000300800 */
[----:B------:R-:W4:Y:S02]  /*a32f0*/  LDL.LU R4, [R1+0x5e94] ;  /* 0x005e940001047983 */ /* 0x000f240000300800 */
[----:B------:R-:W-:-:S02]  /*a3300*/  IMAD.MOV.U32 R49, RZ, RZ, R8 ;  /* 0x000000ffff317224 */ /* 0x000fc400078e0008 */
[----:B------:R-:W-:Y:S01]  /*a3310*/  IMAD.MOV.U32 R50, RZ, RZ, R5 ;  /* 0x000000ffff327224 */ /* 0x000fe200078e0005 */
[----:B------:R-:W4:Y:S01]  /*a3320*/  LDL.LU R8, [R1+0x5e90] ;  /* 0x005e900001087983 */ /* 0x000f220000300800 */
[----:B------:R-:W4:Y:S01]  /*a3330*/  LDL.LU R5, [R1+0x5e8c] ;  /* 0x005e8c0001057983 */ /* 0x000f220000300800 */
[----:B------:R-:W-:Y:S02]  /*a3340*/  MOV R51, R0 ;  /* 0x0000000000337202 */ /* 0x000fe40000000f00 */
[----:B------:R-:W4:Y:S01]  /*a3350*/  LDL.LU R0, [R1+0x5e88] ;  /* 0x005e880001007983 */ /* 0x000f220000300800 */
[----:B------:R-:W-:Y:S01]  /*a3360*/  MOV R42, R252 ;  /* 0x000000fc002a7202 */ /* 0x000fe20000000f00 */
[----:B------:R-:W-:Y:S02]  /*a3370*/  IMAD.MOV.U32 R43, RZ, RZ, R3 ;  /* 0x000000ffff2b7224 */ /* 0x000fe400078e0003 */
[----:B--2---:R-:W-:Y:S02]  /*a3380*/  IMAD.MOV.U32 R41, RZ, RZ, R25 ;  /* 0x000000ffff297224 */ /* 0x004fe400078e0019 */
[----:B---3--:R-:W-:-:S02]  /*a3390*/  IMAD.MOV.U32 R40, RZ, RZ, R24 ;  /* 0x000000ffff287224 */ /* 0x008fc400078e0018 */
[----:B------:R-:W2:Y:S01]  /*a33a0*/  LDL.LU R24, [R1+0x5e84] ;  /* 0x005e840001187983 */ /* 0x000ea20000300800 */
[----:B------:R-:W3:Y:S02]  /*a33b0*/  LDL.LU R25, [R1+0x5e80] ;  /* 0x005e800001197983 */ /* 0x000ee40000300800 */
[----:B------:R-:W3:Y:S02]  /*a33c0*/  LDL.LU R252, [R1+0x5e7c] ;  /* 0x005e7c0001fc7983 */ /* 0x000ee40000300800 */
[----:B------:R-:W3:Y:S02]  /*a33d0*/  LDL.LU R3, [R1+0x5e78] ;  /* 0x005e780001037983 */ /* 0x000ee40000300800 */
[----:B----4-:R-:W-:Y:S02]  /*a33e0*/  IMAD.MOV.U32 R56, RZ, RZ, R4 ;  /* 0x000000ffff387224 */ /* 0x010fe400078e0004 */
[----:B------:R-:W4:Y:S01]  /*a33f0*/  LDL.LU R4, [R1+0x5e74] ;  /* 0x005e740001047983 */ /* 0x000f220000300800 */
[----:B------:R-:W-:-:S02]  /*a3400*/  MOV R57, R9 ;  /* 0x0000000900397202 */ /* 0x000fc40000000f00 */
[----:B------:R-:W3:Y:S02]  /*a3410*/  LDL.LU R9, [R1+0x5e70] ;  /* 0x005e700001097983 */ /* 0x000ee40000300800 */
[----:B------:R-:W-:Y:S02]  /*a3420*/  IMAD.MOV.U32 R58, RZ, RZ, R12 ;  /* 0x000000ffff3a7224 */ /* 0x000fe400078e000c */
[----:B------:R-:W-:Y:S01]  /*a3430*/  IMAD.MOV.U32 R59, RZ, RZ, R13 ;  /* 0x000000ffff3b7224 */ /* 0x000fe200078e000d */
[----:B------:R-:W3:Y:S01]  /*a3440*/  LDL.LU R12, [R1+0x5e6c] ;  /* 0x005e6c00010c7983 */ /* 0x000ee20000300800 */
[----:B------:R-:W3:Y:S02]  /*a3450*/  LDL.LU R13, [R1+0x5e68] ;  /* 0x005e6800010d7983 */ /* 0x000ee40000300800 */
[----:B------:R-:W-:Y:S02]  /*a3460*/  IMAD.MOV.U32 R61, RZ, RZ, R0 ;  /* 0x000000ffff3d7224 */ /* 0x000fe400078e0000 */
[----:B------:R-:W-:Y:S01]  /*a3470*/  IMAD.MOV.U32 R62, RZ, RZ, R5 ;  /* 0x000000ffff3e7224 */ /* 0x000fe200078e0005 */
[----:B------:R-:W-:-:S02]  /*a3480*/  MOV R63, R8 ;  /* 0x00000008003f7202 */ /* 0x000fc40000000f00 */
[----:B--2---:R-:W-:Y:S02]  /*a3490*/  MOV R60, R24 ;  /* 0x00000018003c7202 */ /* 0x004fe40000000f00 */
[----:B------:R-:W2:Y:S01]  /*a34a0*/  LDL.LU R24, [R1+0x5e64] ;  /* 0x005e640001187983 */ /* 0x000ea20000300800 */
[----:B------:R-:W2:Y:S02]  /*a34b0*/  LDL.LU R0, [R1+0x5e60] ;  /* 0x005e600001007983 */ /* 0x000ea40000300800 */
[----:B------:R-:W2:Y:S02]  /*a34c0*/  LDL.LU R5, [R1+0x5e5c] ;  /* 0x005e5c0001057983 */ /* 0x000ea40000300800 */
[----:B------:R-:W2:Y:S02]  /*a34d0*/  LDL.LU R8, [R1+0x5e58] ;  /* 0x005e580001087983 */ /* 0x000ea40000300800 */
[----:B----4-:R-:W-:Y:S02]  /*a34e0*/  IMAD.MOV.U32 R64, RZ, RZ, R4 ;  /* 0x000000ffff407224 */ /* 0x010fe400078e0004 */
[----:B---3--:R-:W-:Y:S01]  /*a34f0*/  IMAD.MOV.U32 R65, RZ, RZ, R3 ;  /* 0x000000ffff417224 */ /* 0x008fe200078e0003 */
[----:B------:R-:W3:Y:S01]  /*a3500*/  LDL.LU R4, [R1+0x5e54] ;  /* 0x005e540001047983 */ /* 0x000ee20000300800 */
[----:B------:R-:W4:Y:S02]  /*a3510*/  LDL.LU R3, [R1+0x5e50] ;  /* 0x005e500001037983 */ /* 0x000f240000300800 */
[----:B------:R-:W-:-:S02]  /*a3520*/  IMAD.MOV.U32 R67, RZ, RZ, R25 ;  /* 0x000000ffff437224 */ /* 0x000fc400078e0019 */
[----:B------:R-:W-:Y:S01]  /*a3530*/  IMAD.MOV.U32 R71, RZ, RZ, R9 ;  /* 0x000000ffff477224 */ /* 0x000fe200078e0009 */
[----:B------:R-:W-:Y:S01]  /*a3540*/  MOV R69, R13 ;  /* 0x0000000d00457202 */ /* 0x000fe20000000f00 */
[----:B------:R-:W-:Y:S01]  /*a3550*/  IMAD.MOV.U32 R70, RZ, RZ, R12 ;  /* 0x000000ffff467224 */ /* 0x000fe200078e000c */
[----:B----4-:R-:W1:Y:S04]  /*a3560*/  LDSM.16.M88.4 R136, [R3+0x80] ;  /* 0x000080000388783b */ /* 0x010e680000000200 */
[----:B------:R-:W4:Y:S04]  /*a3570*/  LDSM.16.M88.4 R132, [R3+0x880] ;  /* 0x000880000384783b */ /* 0x000f280000000200 */
[----:B------:R-:W4:Y:S04]  /*a3580*/  LDSM.16.M88.4 R248, [R3+0x2080] ;  /* 0x0020800003f8783b */ /* 0x000f280000000200 */
[----:B------:R-:W4:Y:S04]  /*a3590*/  LDSM.16.M88.4 R128, [R3+0x1080] ;  /* 0x001080000380783b */ /* 0x000f280000000200 */
[----:B------:R-:W4:Y:S01]  /*a35a0*/  LDSM.16.M88.4 R32, [R3+0x1880] ;  /* 0x001880000320783b */ /* 0x000f220000000200 */
[----:B--2---:R-:W-:-:S02]  /*a35b0*/  IMAD.MOV.U32 R68, RZ, RZ, R24 ;  /* 0x000000ffff447224 */ /* 0x004fc400078e0018 */
[----:B------:R-:W2:Y:S01]  /*a35c0*/  LDSM.16.M88.4 R24, [R3+0x2880] ;  /* 0x002880000318783b */ /* 0x000ea20000000200 */
[----:B------:R-:W-:Y:S01]  /*a35d0*/  MOV R72, R8 ;  /* 0x0000000800487202 */ /* 0x000fe20000000f00 */
[----:B------:R-:W-:Y:S04]  /*a35e0*/  LDSM.16.M88.4 R20, [R3+0x3880] ;  /* 0x003880000314783b */ /* 0x000fe80000000200 */
[----:B------:R-:W2:Y:S04]  /*a35f0*/  LDSM.16.M88.4 R8, [R3+0x3080] ;  /* 0x003080000308783b */ /* 0x000ea80000000200 */
[----:B------:R-:W2:Y:S01]  /*a3600*/  LDSM.16.M88.4 R12, [R3+0x4080] ;  /* 0x00408000030c783b */ /* 0x000ea20000000200 */
[----:B------:R-:W-:-:S02]  /*a3610*/  IMAD.MOV.U32 R73, RZ, RZ, R5 ;  /* 0x000000ffff497224 */ /* 0x000fc400078e0005 */
[----:B---3--:R-:W-:Y:S02]  /*a3620*/  IMAD.MOV.U32 R74, RZ, RZ, R4 ;  /* 0x000000ffff4a7224 */ /* 0x008fe400078e0004 */
[----:B------:R-:W3:Y:S01]  /*a3630*/  LDSM.16.M88.4 R4, [R3+0x4880] ;  /* 0x004880000304783b */ /* 0x000ee20000000200 */
[----:B------:R-:W-:-:S07]  /*a3640*/  MOV R75, R0 ;  /* 0x00000000004b7202 */ /* 0x000fce0000000f00 */
[C---:B------:R-:W-:Y:S01]  /*a3650*/  HMMA.1688.F32.TF32 R72, R244.reuse, R78, R72 ;  /* 0x0000004ef448723c */ /* 0x040fe20000081048 */
[----:B-1----:R-:W-:Y:S01]  /*a3660*/  STL.64 [R1+0x30], R136 ;  /* 0x0000308801007387 */ /* 0x002fe20000100a00 */
[----:B------:R-:W-:Y:S02]  /*a3670*/  STL.64 [R1+0x38], R138 ;  /* 0x0000388a01007387 */ /* 0x000fe40000100a00 */
[----:B----4-:R-:W-:Y:S02]  /*a3680*/  STL.64 [R1+0x20], R132 ;  /* 0x0000208401007387 */ /* 0x010fe40000100a00 */
[----:B------:R-:W-:Y:S01]  /*a3690*/  STL.64 [R1+0x28], R134 ;  /* 0x0000288601007387 */ /* 0x000fe20000100a00 */
[----:B------:R-:W-:Y:S01]  /*a36a0*/  STL [R1+0x59b4], R250 ;  /* 0x0059b4fa01007387 */ /* 0x000fe20000100800 */
[----:B------:R-:W-:Y:S02]  /*a36b0*/  STL.64 [R1+0x10], R128 ;  /* 0x0000108001007387 */ /* 0x000fe40000100a00 */
[----:B------:R-:W-:Y:S02]  /*a36c0*/  STL.64 [R1+0x18], R130 ;  /* 0x0000188201007387 */ /* 0x000fe40000100a00 */
[----:B------:R-:W-:Y:S01]  /*a36d0*/  STL [R1+0x59b0], R251 ;  /* 0x0059b0fb01007387 */ /* 0x000fe20000100800 */
[----:B------:R-:W-:Y:S01]  /*a36e0*/  STL.64 [R1], R32 ;  /* 0x0000002001007387 */ /* 0x000fe20000100a00 */
[----:B------:R-:W-:Y:S02]  /*a36f0*/  STL.64 [R1+0x8], R34 ;  /* 0x0000082201007387 */ /* 0x000fe40000100a00 */
[----:B--2---:R-:W-:Y:S02]  /*a3700*/  STL [R1+0x59bc], R26 ;  /* 0x0059bc1a01007387 */ /* 0x004fe40000100800 */
[----:B------:R-:W-:Y:S01]  /*a3710*/  STL [R1+0x59b8], R27 ;  /* 0x0059b81b01007387 */ /* 0x000fe20000100800 */
[----:B------:R-:W-:Y:S01]  /*a3720*/  STL [R1+0x59d4], R10 ;  /* 0x0059d40a01007387 */ /* 0x000fe20000100800 */
[----:B------:R-:W-:Y:S02]  /*a3730*/  STL [R1+0x59d0], R11 ;  /* 0x0059d00b01007387 */ /* 0x000fe40000100800 */
[----:B------:R-:W-:Y:S02]  /*a3740*/  STL [R1+0x59dc], R22 ;  /* 0x0059dc1601007387 */ /* 0x000fe40000100800 */
[----:B------:R-:W-:Y:S01]  /*a3750*/  STL [R1+0x59d8], R23 ;  /* 0x0059d81701007387 */ /* 0x000fe20000100800 */
[----:B------:R-:W-:Y:S01]  /*a3760*/  STL [R1+0x59e4], R14 ;  /* 0x0059e40e01007387 */ /* 0x000fe20000100800 */
[----:B------:R-:W-:Y:S02]  /*a3770*/  STL [R1+0x59e0], R15 ;  /* 0x0059e00f01007387 */ /* 0x000fe40000100800 */
[----:B---3--:R-:W-:Y:S02]  /*a3780*/  STL [R1+0x59ec], R6 ;  /* 0x0059ec0601007387 */ /* 0x008fe40000100800 */
[----:B------:R-:W-:Y:S01]  /*a3790*/  STL [R1+0x59e8], R7 ;  /* 0x0059e80701007387 */ /* 0x000fe20000100800 */
[----:B------:R-:W-:Y:S01]  /*a37a0*/  STL.64 [R1+0xfe0], R72 ;  /* 0x000fe04801007387 */ /* 0x000fe20000100a00 */
[----:B------:R1:W-:Y:S03]  /*a37b0*/  STL.64 [R1+0xfe8], R74 ;  /* 0x000fe84a01007387 */ /* 0x0003e60000100a00 */
[----:B-1----:R-:W2:Y:S01]  /*a37c0*/  LDL.LU.64 R74, [R1+0x5e48] ;  /* 0x005e4800014a7983 */ /* 0x002ea20000300a00 */
[----:B------:R-:W-:Y:S01]  /*a37d0*/  MOV R66, R252 ;  /* 0x000000fc00427202 */ /* 0x000fe20000000f00 */
[----:B------:R-:W3:Y:S01]  /*a37e0*/  LDL.LU.64 R72, [R1+0x5e40] ;  /* 0x005e400001487983 */ /* 0x000ee20000300a00 */
[C---:B--2---:R-:W-:Y:S11]  /*a37f0*/  HMMA.1688.F32.TF32 R68, R244.reuse, R74, R68 ;  /* 0x0000004af444723c */ /* 0x044ff60000081044 */
[----:B------:R-:W-:Y:S11]  /*a3800*/  @!UPT UIADD3 URZ, URZ, URZ, URZ ;  /* 0x0000003f3f3ff290 */ /* 0x000ff6000fffe03f */
[----:B------:R-:W-:Y:S01]  /*a3810*/  @!UPT UIADD3 URZ, URZ, URZ, URZ ;  /* 0x0000003f3f3ff290 */ /* 0x000fe2000fffe03f */
[----:B------:R1:W-:Y:S01]  /*a3820*/  STL.64 [R1+0x1000], R68 ;  /* 0x0010004401007387 */ /* 0x0003e20000100a00 */
[----:B------:R-:W-:Y:S02]  /*a3830*/  IMAD.MOV.U32 R252, RZ, RZ, R70 ;  /* 0x000000fffffc7224 */ /* 0x000fe400078e0046 */
[----:B------:R-:W-:Y:S02]  /*a3840*/  IMAD.MOV.U32 R0, RZ, RZ, R71 ;  /* 0x000000ffff007224 */ /* 0x000fe400078e0047 */
[----:B------:R-:W2:Y:S04]  /*a3850*/  LDL.LU.64 R70, [R1+0x5e38] ;  /* 0x005e380001467983 */ /* 0x000ea80000300a00 */
[----:B-1----:R-:W4:Y:S01]  /*a3860*/  LDL.LU.64 R68, [R1+0x5e30] ;  /* 0x005e300001447983 */ /* 0x002f220000300a00 */
[----:B------:R-:W-:Y:S02]  /*a3870*/  STL [R1+0x5da8], R0 ;  /* 0x005da80001007387 */ /* 0x000fe40000100800 */
[----:B------:R-:W-:Y:S01]  /*a3880*/  STL [R1+0x5c44], R252 ;  /* 0x005c44fc01007387 */ /* 0x000fe20000100800 */
        /* <DEDUP_REMOVED lines=20> */
[C---:B------:R-:W-:Y:S01]  /*a39d0*/  HMMA.1688.F32.TF32 R48, R244.reuse, R54, R48 ;  /* 0x00000036f430723c */ /* 0x040fe20000081030 */
[----:B------:R-:W3:Y:S07]  /*a39e0*/  LDL.LU.64 R56, [R1+0x5e00] ;  /* 0x005e000001387983 */ /* 0x000eee0000300a00 */
[C---:B--2---:R-:W-:Y:S11]  /*a39f0*/  HMMA.1688.F32.TF32 R40, R244.reuse, R58, R40 ;  /* 0x0000003af428723c */ /* 0x044ff60000081028 */
[----:B------:R-:W-:Y:S11]  /*a3a00*/  @!UPT UIADD3 URZ, URZ, URZ, URZ ;  /* 0x0000003f3f3ff290 */ /* 0x000ff6000fffe03f */
[----:B------:R-:W-:Y:S01]  /*a3a10*/  @!UPT UIADD3 URZ, URZ, URZ, URZ ;  /* 0x0000003f3f3ff290 */ /* 0x000fe2000fffe03f */
        /* <DEDUP_REMOVED lines=9> */
[----:B------:R-:W3:Y:S01]  /*a3ab0*/  LDL.LU.64 R48, [R1+0x5df0] ;  /* 0x005df00001307983 */ /* 0x000ee20000300a00 */
[----:B------:R-:W-:Y:S01]  /*a3ac0*/  MOV R242, R217 ;  /* 0x000000d900f27202 */ /* 0x000fe20000000f00 */
[----:B------:R-:W-:Y:S01]  /*a3ad0*/  IMAD.MOV.U32 R243, RZ, RZ, R216 ;  /* 0x000000fffff37224 */ /* 0x000fe200078e00d8 */
[C---:B--2---:R-:W-:Y:S08]  /*a3ae0*/  HMMA.1688.F32.TF32 R28, R244.reuse, R50, R28 ;  /* 0x00000032f41c723c */ /* 0x044ff0000008101c */
[----:B---3--:R-:W-:Y:S11]  /*a3af0*/  HMMA.1688.F32.TF32 R40, R244, R46, R40 ;  /* 0x0000002ef428723c */ /* 0x008ff60000081028 */
[----:B------:R-:W-:Y:S04]  /*a3b00*/  @!UPT UIADD3 URZ, URZ, URZ, URZ ;  /* 0x0000003f3f3ff290 */ /* 0x000fe8000fffe03f */
        /* <DEDUP_REMOVED lines=16> */
[----:B--2---:R-:W2:Y:S01]  /*a3c10*/  LDL.LU R30, [R1+0x848] ;  /* 0x00084800011e7983 */ /* 0x004ea20000300800 */
[----:B------:R-:W2:Y:S02]  /*a3c20*/  LDL.LU R31, [R1+0x84c] ;  /* 0x00084c00011f7983 */ /* 0x000ea40000300800 */
[----:B------:R-:W-:-:S02]  /*a3c30*/  IMAD.MOV.U32 R250, RZ, RZ, R42 ;  /* 0x000000fffffa7224 */ /* 0x000fc400078e002a */
[----:B------:R-:W-:Y:S02]  /*a3c40*/  IMAD.MOV.U32 R251, RZ, RZ, R43 ;  /* 0x000000fffffb7224 */ /* 0x000fe400078e002b */
[----:B------:R-:W3:Y:S01]  /*a3c50*/  LDL.LU.64 R42, [R1+0x5de0] ;  /* 0x005de000012a7983 */ /* 0x000ee20000300a00 */
[----:B------:R-:W-:Y:S01]  /*a3c60*/  IMAD.MOV.U32 R26, RZ, RZ, R40 ;  /* 0x000000ffff1a7224 */ /* 0x000fe200078e0028 */
[----:B------:R-:W-:Y:S02]  /*a3c70*/  MOV R27, R41 ;  /* 0x00000029001b7202 */ /* 0x000fe40000000f00 */
[----:B------:R-:W2:Y:S01]  /*a3c80*/  LDL.LU.64 R40, [R1+0x5dd8] ;  /* 0x005dd80001287983 */ /* 0x000ea20000300a00 */
[----:B------:R-:W2:Y:S02]  /*a3c90*/  LDL.LU R234, [R1+0x828] ;  /* 0x0008280001ea7983 */ /* 0x000ea40000300800 */
[----:B------:R-:W2:Y:S02]  /*a3ca0*/  LDL.LU R235, [R1+0x82c] ;  /* 0x00082c0001eb7983 */ /* 0x000ea40000300800 */
[----:B------:R-:W2:Y:S01]  /*a3cb0*/  LDL.LU R230, [R1+0x838] ;  /* 0x0008380001e67983 */ /* 0x000ea20000300800 */
[----:B------:R-:W2:Y:S01]  /*a3cc0*/  LDL.LU R231, [R1+0x83c] ;  /* 0x00083c0001e77983 */ /* 0x000ea20000300800 */
[----:B------:R-:W-:Y:S02]  /*a3cd0*/  STL [R1+0x59fc], R251 ;  /* 0x0059fcfb01007387 */ /* 0x000fe40000100800 */
[----:B------:R-:W-:Y:S02]  /*a3ce0*/  STL [R1+0x59f8], R250 ;  /* 0x0059f8fa01007387 */ /* 0x000fe40000100800 */
[----:B------:R-:W-:Y:S01]  /*a3cf0*/  STL [R1+0x59f4], R27 ;  /* 0x0059f41b01007387 */ /* 0x000fe20000100800 */
[----:B------:R-:W-:Y:S01]  /*a3d00*/  STL [R1+0x59f0], R26 ;  /* 0x0059f01a01007387 */ /* 0x000fe20000100800 */
[----:B------:R-:W-:Y:S07]  /*a3d10*/  HMMA.1688.F32.TF32 R32, R16, R32, R240 ;  /* 0x000000201020723c */ /* 0x000fee00000810f0 */
[----:B------:R-:W-:Y:S01]  /*a3d20*/  IMAD.MOV.U32 R240, RZ, RZ, R201 ;  /* 0x000000fffff07224 */ /* 0x000fe200078e00c9 */
[----:B------:R-:W-:Y:S01]  /*a3d30*/  MOV R241, R200 ;  /* 0x000000c800f17202 */ /* 0x000fe20000000f00 */
[----:B------:R-:W-:-:S02]  /*a3d40*/  IMAD.MOV.U32 R242, RZ, RZ, R197 ;  /* 0x000000fffff27224 */ /* 0x000fc400078e00c5 */
[----:B------:R-:W-:Y:S01]  /*a3d50*/  IMAD.MOV.U32 R243, RZ, RZ, R196 ;  /* 0x000000fffff37224 */ /* 0x000fe200078e00c4 */
[----:B------:R-:W-:Y:S04]  /*a3d60*/  LDSM.16.M88.4 R200, [R3+0xa080] ;  /* 0x00a0800003c8783b */ /* 0x000fe80000000200 */
[----:B------:R-:W-:Y:S01]  /*a3d70*/  LDSM.16.M88.4 R196, [R3+0xa880] ;  /* 0x00a8800003c4783b */ /* 0x000fe20000000200 */
[----:B------:R-:W-:Y:S02]  /*a3d80*/  IMAD.MOV.U32 R0, RZ, RZ, R133 ;  /* 0x000000ffff007224 */ /* 0x000fe400078e0085 */
[----:B------:R-:W-:Y:S01]  /*a3d90*/  IMAD.MOV.U32 R134, RZ, RZ, R157 ;  /* 0x000000ffff867224 */ /* 0x000fe200078e009d */
[----:B------:R-:W-:Y:S02]  /*a3da0*/  MOV R135, R156 ;  /* 0x0000009c00877202 */ /* 0x000fe40000000f00 */
[----:B------:R-:W-:Y:S01]  /*a3db0*/  LDSM.16.M88.4 R156, [R3+0xf880] ;  /* 0x00f88000039c783b */ /* 0x000fe20000000200 */
[----:B---3--:R-:W-:Y:S08]  /*a3dc0*/  HMMA.1688.F32.TF32 R212, R244, R42, R212 ;  /* 0x0000002af4d4723c */ /* 0x008ff000000810d4 */
[----:B------:R-:W-:Y:S11]  /*a3dd0*/  HMMA.1688.F32.TF32 R136, R16, R136, R236 ;  /* 0x000000881088723c */ /* 0x000ff600000810ec */
[----:B------:R-:W-:Y:S04]  /*a3de0*/  @!UPT UIADD3 URZ, URZ, URZ, URZ ;  /* 0x0000003f3f3ff290 */ /* 0x000fe8000fffe03f */
[----:B------:R-:W-:Y:S01]  /*a3df0*/  STL.64 [R1+0xf60], R212 ;  /* 0x000f60d401007387 */ /* 0x000fe20000100a00 */
[----:B------:R1:W-:Y:S02]  /*a3e00*/  STL.64 [R1+0xf68], R214 ;  /* 0x000f68d601007387 */ /* 0x0003e40000100a00 */
[----:B-1----:R-:W-:Y:S08]  /*a3e10*/  HMMA.1688.F32.TF32 R212, R244, R38, R216 ;  /* 0x00000026f4d4723c */ /* 0x002ff000000810d8 */
[C---:B------:R-:W-:Y:S08]  /*a3e20*/  HMMA.1688.F32.TF32 R128, R16.reuse, R128, R224 ;  /* 0x000000801080723c */ /* 0x040ff000000810e0 */
[----:B--2---:R-:W-:Y:S01]  /*a3e30*/  HMMA.1688.F32.TF32 R28, R16, R248, R28 ;  /* 0x000000f8101c723c */ /* 0x004fe2000008101c */
[----:B------:R-:W-:Y:S01]  /*a3e40*/  MOV R236, R209 ;  /* 0x000000d100ec7202 */ /* 0x000fe20000000f00 */
[----:B------:R-:W-:-:S02]  /*a3e50*/  IMAD.MOV.U32 R237, RZ, RZ, R208 ;  /* 0x000000ffffed7224 */ /* 0x000fc400078e00d0 */
[----:B------:R-:W-:Y:S01]  /*a3e60*/  IMAD.MOV.U32 R238, RZ, RZ, R205 ;  /* 0x000000ffffee7224 */ /* 0x000fe200078e00cd */
[----:B------:R-:W-:Y:S01]  /*a3e70*/  MOV R239, R204 ;  /* 0x000000cc00ef7202 */ /* 0x000fe20000000f00 */
[----:B------:R-:W-:Y:S04]  /*a3e80*/  LDSM.16.M88.4 R224, [R3+0x7080] ;  /* 0x0070800003e0783b */ /* 0x000fe80000000200 */
[----:B------:R-:W-:Y:S04]  /*a3e90*/  LDSM.16.M88.4 R216, [R3+0x8080] ;  /* 0x0080800003d8783b */ /* 0x000fe80000000200 */
[----:B------:R-:W-:Y:S04]  /*a3ea0*/  LDSM.16.M88.4 R208, [R3+0x9080] ;  /* 0x0090800003d0783b */ /* 0x000fe80000000200 */
[----:B------:R-:W-:Y:S04]  /*a3eb0*/  LDSM.16.M88.4 R204, [R3+0x9880] ;  /* 0x0098800003cc783b */ /* 0x000fe80000000200 */
[----:B------:R-:W-:Y:S01]  /*a3ec0*/  STL.64 [R1+0xf50], R212 ;  /* 0x000f50d401007387 */ /* 0x000fe20000100a00 */
[----:B------:R-:W-:Y:S02]  /*a3ed0*/  STL.64 [R1+0xf58], R214 ;  /* 0x000f58d601007387 */ /* 0x000fe40000100a00 */
[----:B------:R-:W-:Y:S02]  /*a3ee0*/  STL.64 [R1+0xf00], R136 ;  /* 0x000f008801007387 */ /* 0x000fe40000100a00 */
[----:B------:R1:W-:Y:S01]  /*a3ef0*/  STL.64 [R1+0xf08], R138 ;  /* 0x000f088a01007387 */ /* 0x0003e20000100a00 */
[----:B------:R-:W-:Y:S01]  /*a3f00*/  MOV R251, R28 ;  /* 0x0000001c00fb7202 */ /* 0x000fe20000000f00 */
[----:B------:R-:W-:-:S02]  /*a3f10*/  IMAD.MOV.U32 R250, RZ, RZ, R29 ;  /* 0x000000fffffa7224 */ /* 0x000fc400078e001d */
[----:B------:R-:W-:Y:S01]  /*a3f20*/  IMAD.MOV.U32 R27, RZ, RZ, R30 ;  /* 0x000000ffff1b7224 */ /* 0x000fe200078e001e */
[----:B------:R-:W-:Y:S01]  /*a3f30*/  MOV R26, R31 ;  /* 0x0000001f001a7202 */ /* 0x000fe20000000f00 */
[----:B------:R-:W-:Y:S01]  /*a3f40*/  LDSM.16.M88.4 R212, [R3+0x8880] ;  /* 0x0088800003d4783b */ /* 0x000fe20000000200 */
[C---:B-1----:R-:W-:Y:S01]  /*a3f50*/  HMMA.1688.F32.TF32 R136, R16.reuse, R132, R220 ;  /* 0x000000841088723c */ /* 0x042fe200000810dc */
[----:B------:R-:W-:Y:S02]  /*a3f60*/  IMAD.MOV.U32 R28, RZ, RZ, R193 ;  /* 0x000000ffff1c7224 */ /* 0x000fe400078e00c1 */
[----:B------:R-:W-:Y:S01]  /*a3f70*/  IMAD.MOV.U32 R29, RZ, RZ, R192 ;  /* 0x000000ffff1d7224 */ /* 0x000fe200078e00c0 */
[----:B------:R-:W-:Y:S01]  /*a3f80*/  MOV R30, R189 ;  /* 0x000000bd001e7202 */ /* 0x000fe20000000f00 */
[----:B------:R-:W-:Y:S01]  /*a3f90*/  IMAD.MOV.U32 R31, RZ, RZ, R188 ;  /* 0x000000ffff1f7224 */ /* 0x000fe200078e00bc */
[----:B------:R-:W-:Y:S04]  /*a3fa0*/  LDSM.16.M88.4 R220, [R3+0x7880] ;  /* 0x0078800003dc783b */ /* 0x000fe80000000200 */
[----:B------:R-:W-:Y:S04]  /*a3fb0*/  LDSM.16.M88.4 R192, [R3+0xb080] ;  /* 0x00b0800003c0783b */ /* 0x000fe80000000200 */
[----:B------:R-:W-:Y:S09]  /*a3fc0*/  LDSM.16.M88.4 R188, [R3+0xb880] ;  /* 0x00b8800003bc783b */ /* 0x000ff20000000200 */
[----:B------:R-:W-:Y:S01]  /*a3fd0*/  STL.64 [R1+0xf30], R136 ;  /* 0x000f308801007387 */ /* 0x000fe20000100a00 */
[----:B------:R-:W-:Y:S02]  /*a3fe0*/  STL.64 [R1+0xf38], R138 ;  /* 0x000f388a01007387 */ /* 0x000fe40000100a00 */
[----:B------:R-:W-:Y:S02]  /*a3ff0*/  STL.64 [R1+0xf40], R128 ;  /* 0x000f408001007387 */ /* 0x000fe40000100a00 */
[----:B------:R-:W-:Y:S01]  /*a4000*/  STL.64 [R1+0xf48], R130 ;  /* 0x000f488201007387 */ /* 0x000fe20000100a00 */
[----:B------:R-:W-:Y:S01]  /*a4010*/  STL.64 [R1+0xf20], R32 ;  /* 0x000f202001007387 */ /* 0x000fe20000100a00 */
[----:B------:R1:W-:Y:S02]  /*a4020*/  STL.64 [R1+0xf28], R34 ;  /* 0x000f282201007387 */ /* 0x0003e40000100a00 */
[C---:B-1----:R-:W-:Y:S08]  /*a4030*/  HMMA.1688.F32.TF32 R32, R16.reuse, R8, R232 ;  /* 0x000000081020723c */ /* 0x042ff000000810e8 */
[C---:B------:R-:W-:Y:S01]  /*a4040*/  HMMA.1688.F32.TF32 R128, R16.reuse, R24, R228 ;  /* 0x000000181080723c */ /* 0x040fe200000810e4 */
[----:B------:R-:W-:Y:S04]  /*a4050*/  LDSM.16.M88.4 R232, [R3+0x6080] ;  /* 0x0060800003e8783b */ /* 0x000fe80000000200 */
[----:B------:R1:W-:Y:S03]  /*a4060*/  STL [R1+0x5a0c], R26 ;  /* 0x005a0c1a01007387 */ /* 0x0003e60000100800 */
[----:B------:R-:W-:Y:S01]  /*a4070*/  HMMA.1688.F32.TF32 R28, R16, R4, R28 ;  /* 0x00000004101c723c */ /* 0x000fe2000008101c */
[----:B------:R-:W-:Y:S07]  /*a4080*/  LDSM.16.M88.4 R228, [R3+0x6880] ;  /* 0x0068800003e4783b */ /* 0x000fee0000000200 */
[----:B------:R-:W-:Y:S01]  /*a4090*/  IMAD.MOV.U32 R6, RZ, RZ, R32 ;  /* 0x000000ffff067224 */ /* 0x000fe200078e0020 */
[----:B------:R-:W-:Y:S01]  /*a40a0*/  MOV R7, R33 ;  /* 0x0000002100077202 */ /* 0x000fe20000000f00 */
[----:B------:R-:W-:-:S02]  /*a40b0*/  IMAD.MOV.U32 R14, RZ, RZ, R34 ;  /* 0x000000ffff0e7224 */ /* 0x000fc400078e0022 */
[----:B------:R-:W-:Y:S02]  /*a40c0*/  IMAD.MOV.U32 R15, RZ, RZ, R35 ;  /* 0x000000ffff0f7224 */ /* 0x000fe400078e0023 */
[----:B------:R-:W-:Y:S01]  /*a40d0*/  HMMA.1688.F32.TF32 R32, R16, R20, R236 ;  /* 0x000000141020723c */ /* 0x000fe200000810ec */
[----:B------:R-:W2:Y:S04]  /*a40e0*/  LDSM.16.M88.4 R236, [R3+0x5880] ;  /* 0x0058800003ec783b */ /* 0x000ea80000000200 */
[----:B------:R3:W-:Y:S01]  /*a40f0*/  STL [R1+0x5a08], R27 ;  /* 0x005a081b01007387 */ /* 0x0007e20000100800 */
[----:B------:R1:W-:Y:S02]  /*a4100*/  STL [R1+0x5a04], R250 ;  /* 0x005a04fa01007387 */ /* 0x0003e40000100800 */
[----:B------:R1:W-:Y:S02]  /*a4110*/  STL [R1+0x5a00], R251 ;  /* 0x005a00fb01007387 */ /* 0x0003e40000100800 */
[----:B------:R-:W-:Y:S01]  /*a4120*/  STL.64 [R1+0xef0], R128 ;  /* 0x000ef08001007387 */ /* 0x000fe20000100a00 */
[----:B------:R-:W-:Y:S01]  /*a4130*/  STL.64 [R1+0xef8], R130 ;  /* 0x000ef88201007387 */ /* 0x000fe20000100a00 */
[----:B------:R-:W-:Y:S02]  /*a4140*/  STL [R1+0x5a1c], R15 ;  /* 0x005a1c0f01007387 */ /* 0x000fe40000100800 */
[----:B------:R-:W-:Y:S02]  /*a4150*/  STL [R1+0x5a18], R14 ;  /* 0x005a180e01007387 */ /* 0x000fe40000100800 */
[----:B------:R-:W-:Y:S08]  /*a4160*/  STL [R1+0x5a14], R7 ;  /* 0x005a140701007387 */ /* 0x000ff00000100800 */
[----:B-1----:R-:W-:Y:S01]  /*a4170*/  MOV R26, R32 ;  /* 0x00000020001a7202 */ /* 0x002fe20000000f00 */
[----:B---3--:R-:W-:-:S02]  /*a4180*/  IMAD.MOV.U32 R27, RZ, RZ, R33 ;  /* 0x000000ffff1b7224 */ /* 0x008fc400078e0021 */
[----:B------:R-:W-:Y:S01]  /*a4190*/  IMAD.MOV.U32 R250, RZ, RZ, R34 ;  /* 0x000000fffffa7224 */ /* 0x000fe200078e0022 */
[----:B------:R-:W-:Y:S02]  /*a41a0*/  MOV R251, R35 ;  /* 0x0000002300fb7202 */ /* 0x000fe40000000f00 */
[----:B------:R-:W-:Y:S01]  /*a41b0*/  HMMA.1688.F32.TF32 R32, R16, R12, R240 ;  /* 0x0000000c1020723c */ /* 0x000fe200000810f0 */
[----:B------:R-:W1:Y:S04]  /*a41c0*/  LDSM.16.M88.4 R240, [R3+0x5080] ;  /* 0x0050800003f0783b */ /* 0x000e680000000200 */
[----:B------:R-:W-:Y:S01]  /*a41d0*/  STL [R1+0x5a10], R6 ;  /* 0x005a100601007387 */ /* 0x000fe20000100800 */
[----:B------:R-:W-:Y:S02]  /*a41e0*/  STL [R1+0x5a2c], R251 ;  /* 0x005a2cfb01007387 */ /* 0x000fe40000100800 */
[----:B------:R-:W-:Y:S01]  /*a41f0*/  STL [R1+0x5a28], R250 ;  /* 0x005a28fa01007387 */ /* 0x000fe20000100800 */
[----:B------:R-:W-:Y:S01]  /*a4200*/  MOV R136, R185 ;  /* 0x000000b900887202 */ /* 0x000fe20000000f00 */
[----:B------:R-:W-:Y:S01]  /*a4210*/  IMAD.MOV.U32 R137, RZ, RZ, R184 ;  /* 0x000000ffff897224 */ /* 0x000fe200078e00b8 */
[----:B------:R3:W-:Y:S04]  /*a4220*/  STL [R1+0x5a24], R26 ;  /* 0x005a241a01007387 */ /* 0x0007e80000100800 */
[----:B------:R-:W1:Y:S01]  /*a4230*/  LDSM.16.M88.4 R184, [R3+0xc080] ;  /* 0x00c0800003b8783b */ /* 0x000e620000000200 */
[----:B------:R2:W-:Y:S02]  /*a4240*/  STL [R1+0x5a20], R27 ;  /* 0x005a201b01007387 */ /* 0x0005e40000100800 */
[----:B------:R-:W-:Y:S01]  /*a4250*/  IMAD.MOV.U32 R138, RZ, RZ, R181 ;  /* 0x000000ffff8a7224 */ /* 0x000fe200078e00b5 */
[----:B------:R-:W-:-:S02]  /*a4260*/  MOV R139, R180 ;  /* 0x000000b4008b7202 */ /* 0x000fc40000000f00 */
[----:B------:R-:W1:Y:S01]  /*a4270*/  LDSM.16.M88.4 R180, [R3+0xc880] ;  /* 0x00c8800003b4783b */ /* 0x000e620000000200 */
[----:B------:R-:W-:Y:S01]  /*a4280*/  MOV R132, R161 ;  /* 0x000000a100847202 */ /* 0x000fe20000000f00 */
[----:B---3--:R-:W-:Y:S01]  /*a4290*/  IMAD.MOV.U32 R26, RZ, RZ, R30 ;  /* 0x000000ffff1a7224 */ /* 0x008fe200078e001e */
[----:B------:R-:W-:Y:S01]  /*a42a0*/  MOV R30, R173 ;  /* 0x000000ad001e7202 */ /* 0x000fe20000000f00 */
[----:B--2---:R-:W-:Y:S02]  /*a42b0*/  IMAD.MOV.U32 R27, RZ, RZ, R31 ;  /* 0x000000ffff1b7224 */ /* 0x004fe400078e001f */
[----:B------:R-:W-:Y:S02]  /*a42c0*/  IMAD.MOV.U32 R31, RZ, RZ, R172 ;  /* 0x000000ffff1f7224 */ /* 0x000fe400078e00ac */
[----:B------:R-:W-:Y:S01]  /*a42d0*/  IMAD.MOV.U32 R133, RZ, RZ, R160 ;  /* 0x000000ffff857224 */ /* 0x000fe200078e00a0 */
[----:B------:R-:W2:Y:S04]  /*a42e0*/  LDSM.16.M88.4 R172, [R3+0xd880] ;  /* 0x00d8800003ac783b */ /* 0x000ea80000000200 */
[----:B------:R-:W3:Y:S01]  /*a42f0*/  LDSM.16.M88.4 R160, [R3+0xf080] ;  /* 0x00f0800003a0783b */ /* 0x000ee20000000200 */
[----:B------:R-:W-:-:S02]  /*a4300*/  IMAD.MOV.U32 R15, RZ, RZ, R32 ;  /* 0x000000ffff0f7224 */ /* 0x000fc400078e0020 */
[----:B------:R-:W-:Y:S02]  /*a4310*/  IMAD.MOV.U32 R14, RZ, RZ, R33 ;  /* 0x000000ffff0e7224 */ /* 0x000fe400078e0021 */
[----:B------:R-:W-:Y:S02]  /*a4320*/  IMAD.MOV.U32 R128, RZ, RZ, R153 ;  /* 0x000000ffff807224 */ /* 0x000fe400078e0099 */
[----:B------:R-:W-:Y:S01]  /*a4330*/  IMAD.MOV.U32 R129, RZ, RZ, R152 ;  /* 0x000000ffff817224 */ /* 0x000fe200078e0098 */
[----:B------:R-:W-:Y:S01]  /*a4340*/  MOV R130, R149 ;  /* 0x0000009500827202 */ /* 0x000fe20000000f00 */
[----:B------:R-:W2:Y:S01]  /*a4350*/  LDSM.16.M88.4 R152, [R3+0x10080] ;  /* 0x010080000398783b */ /* 0x000ea20000000200 */
[----:B------:R-:W-:-:S03]  /*a4360*/  IMAD.MOV.U32 R131, RZ, RZ, R148 ;  /* 0x000000ffff837224 */ /* 0x000fc600078e0094 */
[----:B------:R-:W-:Y:S01]  /*a4370*/  STL.64 [R1+0x5da0], R14 ;  /* 0x005da00e01007387 */ /* 0x000fe20000100a00 */
[----:B------:R-:W3:Y:S04]  /*a4380*/  LDSM.16.M88.4 R148, [R3+0x10880] ;  /* 0x010880000394783b */ /* 0x000ee80000000200 */
[----:B------:R1:W-:Y:S02]  /*a4390*/  STL.64 [R1+0x5d98], R12 ;  /* 0x005d980c01007387 */ /* 0x0003e40000100a00 */
[----:B------:R-:W-:Y:S01]  /*a43a0*/  IMAD.MOV.U32 R244, RZ, RZ, R145 ;  /* 0x000000fffff47224 */ /* 0x000fe200078e0091 */
[----:B------:R-:W-:Y:S01]  /*a43b0*/  MOV R245, R144 ;  /* 0x0000009000f57202 */ /* 0x000fe20000000f00 */
[----:B------:R-:W-:Y:S04]  /*a43c0*/  STL [R1+0x58d8], R238 ;  /* 0x0058d8ee01007387 */ /* 0x000fe80000100800 */
[----:B------:R-:W4:Y:S01]  /*a43d0*/  LDSM.16.M88.4 R144, [R3+0x11080] ;  /* 0x011080000390783b */ /* 0x000f220000000200 */
[----:B------:R-:W-:-:S02]  /*a43e0*/  IMAD.MOV.U32 R246, RZ, RZ, R141 ;  /* 0x000000fffff67224 */ /* 0x000fc400078e008d */
[----:B------:R-:W-:Y:S02]  /*a43f0*/  IMAD.MOV.U32 R247, RZ, RZ, R140 ;  /* 0x000000fffff77224 */ /* 0x000fe400078e008c */
[----:B------:R-:W-:Y:S01]  /*a4400*/  STL [R1+0x58d4], R239 ;  /* 0x0058d4ef01007387 */ /* 0x000fe20000100800 */
[----:B------:R-:W-:Y:S04]  /*a4410*/  STL [R1+0x58d0], R234 ;  /* 0x0058d0ea01007387 */ /* 0x000fe80000100800 */
[----:B------:R-:W4:Y:S01]  /*a4420*/  LDSM.16.M88.4 R140, [R3+0x11880] ;  /* 0x01188000038c783b */ /* 0x000f220000000200 */
        /* <DEDUP_REMOVED lines=16> */
[----:B------:R-:W-:Y:S01]  /*a4530*/  STL [R1+0x5908], R203 ;  /* 0x005908cb01007387 */ /* 0x000fe20000100800 */
[----:B-1----:R-:W-:Y:S01]  /*a4540*/  HMMA.1688.F32.TF32 R12, R16, R240, R244 ;  /* 0x000000f0100c723c */ /* 0x002fe200000810f4 */
        /* <DEDUP_REMOVED lines=10> */
[----:B--2---:R1:W-:Y:S02]  /*a45f0*/  STL [R1+0x593c], R174 ;  /* 0x00593cae01007387 */ /* 0x0043e40000100800 */
[----:B------:R2:W-:Y:S02]  /*a4600*/  STL [R1+0x5938], R175 ;  /* 0x005938af01007387 */ /* 0x0005e40000100800 */
[----:B---3--:R-:W-:Y:S01]  /*a4610*/  STL [R1+0x5794], R162 ;  /* 0x005794a201007387 */ /* 0x008fe20000100800 */
[----:B------:R-:W-:Y:S01]  /*a4620*/  STL [R1+0x5790], R163 ;  /* 0x005790a301007387 */ /* 0x000fe20000100800 */
[----:B------:R-:W-:Y:S02]  /*a4630*/  STL [R1+0x579c], R158 ;  /* 0x00579c9e01007387 */ /* 0x000fe40000100800 */
[----:B------:R-:W-:Y:S02]  /*a4640*/  STL [R1+0x5798], R159 ;  /* 0x0057989f01007387 */ /* 0x000fe40000100800 */
[----:B------:R-:W-:Y:S01]  /*a4650*/  STL [R1+0x5788], R154 ;  /* 0x0057889a01007387 */ /* 0x000fe20000100800 */
[----:B------:R-:W-:Y:S01]  /*a4660*/  STL [R1+0x5784], R155 ;  /* 0x0057849b01007387 */ /* 0x000fe20000100800 */
[----:B------:R-:W-:Y:S02]  /*a4670*/  STL [R1+0x578c], R150 ;  /* 0x00578c9601007387 */ /* 0x000fe40000100800 */
[----:B------:R-:W-:Y:S02]  /*a4680*/  STL [R1+0x5780], R151 ;  /* 0x0057809701007387 */ /* 0x000fe40000100800 */
[----:B----4-:R-:W-:Y:S01]  /*a4690*/  STL [R1+0x57a4], R146 ;  /* 0x0057a49201007387 */ /* 0x010fe20000100800 */
[----:B------:R-:W-:Y:S01]  /*a46a0*/  STL [R1+0x57a0], R147 ;  /* 0x0057a09301007387 */ /* 0x000fe20000100800 */
[----:B------:R-:W-:Y:S02]  /*a46b0*/  STL [R1+0x57ac], R142 ;  /* 0x0057ac8e01007387 */ /* 0x000fe40000100800 */
[----:B------:R-:W-:Y:S01]  /*a46c0*/  STL [R1+0x57a8], R143 ;  /* 0x0057a88f01007387 */ /* 0x000fe20000100800 */
[----:B------:R-:W-:Y:S01]  /*a46d0*/  MOV R22, R12 ;  /* 0x0000000c00167202 */ /* 0x000fe20000000f00 */
[----:B------:R-:W-:Y:S01]  /*a46e0*/  IMAD.MOV.U32 R23, RZ, RZ, R13 ;  /* 0x000000ffff177224 */ /* 0x000fe200078e000d */
[----:B------:R-:W3:Y:S01]  /*a46f0*/  LDL.LU R12, [R1+0xb60] ;  /* 0x000b6000010c7983 */ /* 0x000ee20000300800 */
[----:B------:R-:W-:-:S02]  /*a4700*/  IMAD.MOV.U32 R10, RZ, RZ, R14 ;  /* 0x000000ffff0a7224 */ /* 0x000fc400078e000e */
[----:B------:R-:W3:Y:S01]  /*a4710*/  LDL.LU R13, [R1+0xb64] ;  /* 0x000b6400010d7983 */ /* 0x000ee20000300800 */
[----:B------:R-:W-:Y:S01]  /*a4720*/  MOV R11, R15 ;  /* 0x0000000f000b7202 */ /* 0x000fe20000000f00 */
[----:B------:R-:W3:Y:S01]  /*a4730*/  LDL.LU R14, [R1+0xb68] ;  /* 0x000b6800010e7983 */ /* 0x000ee20000300800 */
[----:B------:R-:W3:Y:S02]  /*a4740*/  LDL.LU R15, [R1+0xb6c] ;  /* 0x000b6c00010f7983 */ /* 0x000ee40000300800 */
[----:B------:R-:W4:Y:S02]  /*a4750*/  LDL.LU R244, [R1+0xb70] ;  /* 0x000b700001f47983 */ /* 0x000f240000300800 */
[----:B------:R-:W4:Y:S01]  /*a4760*/  LDL.LU R245, [R1+0xb74] ;  /* 0x000b740001f57983 */ /* 0x000f220000300800 */
[----:B------:R-:W4:Y:S01]  /*a4770*/  LDL.LU R246, [R1+0xb78] ;  /* 0x000b780001f67983 */ /* 0x000f220000300800 */
[----:B------:R-:W4:Y:S01]  /*a4780*/  LDL.LU R247, [R1+0xb7c] ;  /* 0x000b7c0001f77983 */ /* 0x000f220000300800 */
[----:B------:R-:W-:Y:S01]  /*a4790*/  MOV R7, R34 ;  /* 0x0000002200077202 */ /* 0x000fe20000000f00 */
[----:B------:R-:W-:-:S02]  /*a47a0*/  IMAD.MOV.U32 R6, RZ, RZ, R35 ;  /* 0x000000ffff067224 */ /* 0x000fc400078e0023 */
[----:B------:R-:W-:Y:S01]  /*a47b0*/  IMAD.MOV.U32 R32, RZ, RZ, R169 ;  /* 0x000000ffff207224 */ /* 0x000fe200078e00a9 */
[----:B------:R-:W-:Y:S01]  /*a47c0*/  MOV R33, R168 ;  /* 0x000000a800217202 */ /* 0x000fe20000000f00 */
[----:B------:R-:W-:Y:S02]  /*a47d0*/  IMAD.MOV.U32 R34, RZ, RZ, R165 ;  /* 0x000000ffff227224 */ /* 0x000fe400078e00a5 */
[----:B------:R-:W-:Y:S01]  /*a47e0*/  IMAD.MOV.U32 R35, RZ, RZ, R164 ;  /* 0x000000ffff237224 */ /* 0x000fe200078e00a4 */
[C---:B------:R-:W-:Y:S08]  /*a47f0*/  HMMA.1688.F32.TF32 R128, R16.reuse, R236, R128 ;  /* 0x000000ec1080723c */ /* 0x040ff00000081080 */
[C---:B------:R-:W-:Y:S08]  /*a4800*/  HMMA.1688.F32.TF32 R132, R16.reuse, R232, R132 ;  /* 0x000000e81084723c */ /* 0x040ff00000081084 */
[----:B------:R-:W-:Y:S01]  /*a4810*/  HMMA.1688.F32.TF32 R32, R16, R228, R32 ;  /* 0x000000e41020723c */ /* 0x000fe20000081020 */
[----:B------:R-:W-:Y:S01]  /*a4820*/  IMAD.MOV.U32 R251, RZ, RZ, R28 ;  /* 0x000000fffffb7224 */ /* 0x000fe200078e001c */
[----:B------:R-:W-:Y:S01]  /*a4830*/  MOV R250, R29 ;  /* 0x0000001d00fa7202 */ /* 0x000fe20000000f00 */
[----:B------:R-:W-:-:S02]  /*a4840*/  IMAD.MOV.U32 R28, RZ, RZ, R177 ;  /* 0x000000ffff1c7224 */ /* 0x000fc400078e00b1 */
[----:B------:R-:W-:-:S03]  /*a4850*/  IMAD.MOV.U32 R29, RZ, RZ, R176 ;  /* 0x000000ffff1d7224 */ /* 0x000fc600078e00b0 */
[----:B------:R-:W-:Y:S01]  /*a4860*/  HMMA.1688.F32.TF32 R136, R16, R220, R136 ;  /* 0x000000dc1088723c */ /* 0x000fe20000081088 */
[----:B------:R-:W-:Y:S01]  /*a4870*/  LDSM.16.M88.4 R168, [R3+0xe080] ;  /* 0x00e0800003a8783b */ /* 0x000fe20000000200 */
[----:B------:R-:W-:Y:S01]  /*a4880*/  IMAD.MOV.U32 R106, RZ, RZ, R121 ;  /* 0x000000ffff6a7224 */ /* 0x000fe200078e0079 */
[----:B------:R-:W-:Y:S02]  /*a4890*/  MOV R107, R120 ;  /* 0x00000078006b7202 */ /* 0x000fe40000000f00 */
[----:B------:R-:W-:Y:S04]  /*a48a0*/  LDSM.16.M88.4 R164, [R3+0xe880] ;  /* 0x00e8800003a4783b */ /* 0x000fe80000000200 */
[----:B------:R2:W-:Y:S01]  /*a48b0*/  STL.64 [R1+0x370], R128 ;  /* 0x0003708001007387 */ /* 0x0005e20000100a00 */
[----:B------:R-:W-:Y:S03]  /*a48c0*/  STL.64 [R1+0x378], R130 ;  /* 0x0003788201007387 */ /* 0x000fe60000100a00 */
[----:B------:R-:W3:Y:S03]  /*a48d0*/  LDSM.16.M88.4 R176, [R3+0xd080] ;  /* 0x00d0800003b0783b */ /* 0x000ee60000000200 */
[----:B-1----:R-:W-:-:S02]  /*a48e0*/  IMAD.MOV.U32 R174, RZ, RZ, R32 ;  /* 0x000000ffffae7224 */ /* 0x002fc400078e0020 */
[----:B--2---:R-:W-:Y:S01]  /*a48f0*/  IMAD.MOV.U32 R175, RZ, RZ, R33 ;  /* 0x000000ffffaf7224 */ /* 0x004fe200078e0021 */
[----:B------:R-:W-:Y:S01]  /*a4900*/  MOV R182, R34 ;  /* 0x0000002200b67202 */ /* 0x000fe20000000f00 */
[----:B------:R-:W-:Y:S01]  /*a4910*/  IMAD.MOV.U32 R183, RZ, RZ, R35 ;  /* 0x000000ffffb77224 */ /* 0x000fe200078e0023 */
[----:B------:R-:W2:Y:S01]  /*a4920*/  LDL.LU.64 R128, [R1+0x5dd0] ;  /* 0x005dd00001807983 */ /* 0x000ea20000300a00 */
[----:B------:R1:W-:Y:S02]  /*a4930*/  STL.64 [R1+0x360], R132 ;  /* 0x0003608401007387 */ /* 0x0003e40000100a00 */
[----:B------:R-:W-:Y:S01]  /*a4940*/  STL.64 [R1+0x368], R134 ;  /* 0x0003688601007387 */ /* 0x000fe20000100a00 */
[----:B-1----:R-:W2:Y:S01]  /*a4950*/  LDL.LU.64 R132, [R1+0x5dc8] ;  /* 0x005dc80001847983 */ /* 0x002ea20000300a00 */
[----:B------:R-:W2:Y:S02]  /*a4960*/  LDL.LU R32, [R1+0xb80] ;  /* 0x000b800001207983 */ /* 0x000ea40000300800 */
[----:B------:R-:W2:Y:S02]  /*a4970*/  LDL.LU R33, [R1+0xb84] ;  /* 0x000b840001217983 */ /* 0x000ea40000300800 */
[----:B------:R-:W2:Y:S01]  /*a4980*/  LDL.LU R34, [R1+0xb88] ;  /* 0x000b880001227983 */ /* 0x000ea20000300800 */
[----:B------:R-:W2:Y:S01]  /*a4990*/  LDL.LU R35, [R1+0xb8c] ;  /* 0x000b8c0001237983 */ /* 0x000ea20000300800 */
[----:B------:R-:W-:Y:S01]  /*a49a0*/  HMMA.1688.F32.TF32 R28, R16, R224, R28 ;  /* 0x000000e0101c723c */ /* 0x000fe2000008101c */
[----:B------:R-:W-:Y:S02]  /*a49b0*/  STL [R1+0x594c], R183 ;  /* 0x00594cb701007387 */ /* 0x000fe40000100800 */
[----:B------:R-:W-:Y:S01]  /*a49c0*/  STL [R1+0x5948], R182 ;  /* 0x005948b601007387 */ /* 0x000fe20000100800 */
[----:B------:R-:W-:Y:S01]  /*a49d0*/  STL [R1+0x5944], R175 ;  /* 0x005944af01007387 */ /* 0x000fe20000100800 */
[----:B------:R-:W-:Y:S11]  /*a49e0*/  STL [R1+0x5940], R174 ;  /* 0x005940ae01007387 */ /* 0x000ff60000100800 */
[----:B------:R-:W-:Y:S07]  /*a49f0*/  @!UPT UIADD3 URZ, URZ, URZ, URZ ;  /* 0x0000003f3f3ff290 */ /* 0x000fee000fffe03f */
[----:B------:R1:W-:Y:S01]  /*a4a00*/  STL.64 [R1+0x340], R28 ;  /* 0x0003401c01007387 */ /* 0x0003e20000100a00 */
[----:B------:R1:W-:Y:S03]  /*a4a10*/  STL.64 [R1+0x348], R30 ;  /* 0x0003481e01007387 */ /* 0x0003e60000100a00 */
[----:B-1----:R-:W2:Y:S01]  /*a4a20*/  LDL.LU R28, [R1+0xb90] ;  /* 0x000b9000011c7983 */ /* 0x002ea20000300800 */
[----:B------:R-:W2:Y:S02]  /*a4a30*/  LDL.LU R29, [R1+0xb94] ;  /* 0x000b9400011d7983 */ /* 0x000ea40000300800 */
[----:B------:R-:W2:Y:S02]  /*a4a40*/  LDL.LU R30, [R1+0xb98] ;  /* 0x000b9800011e7983 */ /* 0x000ea40000300800 */
[----:B------:R-:W2:Y:S02]  /*a4a50*/  LDL.LU R31, [R1+0xb9c] ;  /* 0x000b9c00011f7983 */ /* 0x000ea40000300800 */
[----:B------:R-:W-:-:S02]  /*a4a60*/  IMAD.MOV.U32 R174, RZ, RZ, R139 ;  /* 0x000000ffffae7224 */ /* 0x000fc400078e008b */
[----:B------:R-:W-:Y:S02]  /*a4a70*/  IMAD.MOV.U32 R175, RZ, RZ, R138 ;  /* 0x000000ffffaf7224 */ /* 0x000fe400078e008a */
[----:B------:R-:W-:Y:S01]  /*a4a80*/  IMAD.MOV.U32 R183, RZ, RZ, R136 ;  /* 0x000000ffffb77224 */ /* 0x000fe200078e0088 */
[----:B------:R-:W-:Y:S02]  /*a4a90*/  MOV R182, R137 ;  /* 0x0000008900b67202 */ /* 0x000fe40000000f00 */
[----:B------:R-:W2:Y:S01]  /*a4aa0*/  LDL.LU.64 R136, [R1+0x5dc0] ;  /* 0x005dc00001887983 */ /* 0x000ea20000300a00 */
[----:B------:R-:W-:Y:S02]  /*a4ab0*/  STL [R1+0x595c], R174 ;  /* 0x00595cae01007387 */ /* 0x000fe40000100800 */
[----:B------:R-:W-:Y:S02]  /*a4ac0*/  STL [R1+0x5958], R175 ;  /* 0x005958af01007387 */ /* 0x000fe40000100800 */
[----:B------:R-:W-:Y:S01]  /*a4ad0*/  STL [R1+0x5954], R183 ;  /* 0x005954b701007387 */ /* 0x000fe20000100800 */
[----:B------:R-:W-:Y:S01]  /*a4ae0*/  STL [R1+0x5950], R182 ;  /* 0x005950b601007387 */ /* 0x000fe20000100800 */
[C---:B---3--:R-:W-:Y:S11]  /*a4af0*/  HMMA.1688.F32.TF32 R12, R16.reuse, R216, R12 ;  /* 0x000000d8100c723c */ /* 0x048ff6000008100c */
[----:B------:R-:W-:Y:S11]  /*a4b00*/  @!UPT UIADD3 URZ, URZ, URZ, URZ ;  /* 0x0000003f3f3ff290 */ /* 0x000ff6000fffe03f */
[----:B------:R-:W-:Y:S01]  /*a4b10*/  @!UPT UIADD3 URZ, URZ, URZ, URZ ;  /* 0x0000003f3f3ff290 */ /* 0x000fe2000fffe03f */
[----:B------:R-:W-:Y:S01]  /*a4b20*/  STL.64 [R1+0x320], R12 ;  /* 0x0003200c01007387 */ /* 0x000fe20000100a00 */
[----:B------:R4:W-:Y:S02]  /*a4b30*/  STL.64 [R1+0x328], R14 ;  /* 0x0003280e01007387 */ /* 0x0009e40000100a00 */
[C---:B----4-:R-:W-:Y:S01]  /*a4b40*/  HMMA.1688.F32.TF32 R12, R16.reuse, R212, R244 ;  /* 0x000000d4100c723c */ /* 0x050fe200000810f4 */
[----:B------:R-:W3:Y:S01]  /*a4b50*/  LDL.LU R244, [R1+0xba0] ;  /* 0x000ba00001f47983 */ /* 0x000ee20000300800 */
[----:B------:R-:W3:Y:S02]  /*a4b60*/  LDL.LU R245, [R1+0xba4] ;  /* 0x000ba40001f57983 */ /* 0x000ee40000300800 */
[----:B------:R-:W3:Y:S02]  /*a4b70*/  LDL.LU R246, [R1+0xba8] ;  /* 0x000ba80001f67983 */ /* 0x000ee40000300800 */
[----:B------:R-:W3:Y:S11]  /*a4b80*/  LDL.LU R247, [R1+0xbac] ;  /* 0x000bac0001f77983 */ /* 0x000ef60000300800 */
[----:B------:R-:W-:Y:S07]  /*a4b90*/  @!UPT UIADD3 URZ, URZ, URZ, URZ ;  /* 0x0000003f3f3ff290 */ /* 0x000fee000fffe03f */
[----:B------:R-:W-:Y:S01]  /*a4ba0*/  MOV R186, R12 ;  /* 0x0000000c00ba7202 */ /* 0x000fe20000000f00 */
[----:B------:R-:W-:Y:S02]  /*a4bb0*/  IMAD.MOV.U32 R187, RZ, RZ, R13 ;  /* 0x000000ffffbb7224 */ /* 0x000fe400078e000d */
[----:B------:R-:W-:Y:S01]  /*a4bc0*/  IMAD.MOV.U32 R190, RZ, RZ, R14 ;  /* 0x000000ffffbe7224 */ /* 0x000fe200078e000e */
[----:B------:R-:W-:Y:S02]  /*a4bd0*/  MOV R191, R15 ;  /* 0x0000000f00bf7202 */ /* 0x000fe40000000f00 */
[C---:B--2---:R-:W-:Y:S03]  /*a4be0*/  HMMA.1688.F32.TF32 R12, R16.reuse, R208, R32 ;  /* 0x000000d0100c723c */ /* 0x044fe60000081020 */
[----:B------:R1:W-:Y:S01]  /*a4bf0*/  STL [R1+0x596c], R191 ;  /* 0x00596cbf01007387 */ /* 0x0003e20000100800 */
[----:B------:R2:W-:Y:S02]  /*a4c00*/  STL [R1+0x5968], R190 ;  /* 0x005968be01007387 */ /* 0x0005e40000100800 */
[----:B------:R4:W-:Y:S02]  /*a4c10*/  STL [R1+0x5964], R187 ;  /* 0x005964bb01007387 */ /* 0x0009e40000100800 */
[----:B------:R1:W-:Y:S11]  /*a4c20*/  STL [R1+0x5960], R186 ;  /* 0x005960ba01007387 */ /* 0x0003f60000100800 */
[----:B------:R-:W-:Y:S05]  /*a4c30*/  @!UPT UIADD3 URZ, URZ, URZ, URZ ;  /* 0x0000003f3f3ff290 */ /* 0x000fea000fffe03f */
[----:B------:R-:W-:Y:S01]  /*a4c40*/  IMAD.MOV.U32 R182, RZ, RZ, R15 ;  /* 0x000000ffffb67224 */ /* 0x000fe200078e000f */
[----:B------:R-:W-:Y:S01]  /*a4c50*/  MOV R183, R14 ;  /* 0x0000000e00b77202 */ /* 0x000fe20000000f00 */
[----:B------:R-:W-:Y:S02]  /*a4c60*/  IMAD.MOV.U32 R174, RZ, RZ, R12 ;  /* 0x000000ffffae7224 */ /* 0x000fe400078e000c */
[----:B------:R-:W-:Y:S01]  /*a4c70*/  IMAD.MOV.U32 R175, RZ, RZ, R13 ;  /* 0x000000ffffaf7224 */ /* 0x000fe200078e000d */
[----:B------:R1:W-:Y:S01]  /*a4c80*/  STL [R1+0x597c], R182 ;  /* 0x00597cb601007387 */ /* 0x0003e20000100800 */
[----:B------:R1:W-:Y:S02]  /*a4c90*/  STL [R1+0x5978], R183 ;  /* 0x005978b701007387 */ /* 0x0003e40000100800 */
[----:B------:R1:W-:Y:S02]  /*a4ca0*/  STL [R1+0x5974], R174 ;  /* 0x005974ae01007387 */ /* 0x0003e40000100800 */
[----:B------:R1:W-:Y:S01]  /*a4cb0*/  STL [R1+0x5970], R175 ;  /* 0x005970af01007387 */ /* 0x0003e20000100800 */
[----:B------:R-:W3:Y:S01]  /*a4cc0*/  LDL.LU R32, [R1+0xbb0] ;  /* 0x000bb00001207983 */ /* 0x000ee20000300800 */
[----:B------:R-:W3:Y:S02]  /*a4cd0*/  LDL.LU R33, [R1+0xbb4] ;  /* 0x000bb40001217983 */ /* 0x000ee40000300800 */
[----:B------:R-:W3:Y:S02]  /*a4ce0*/  LDL.LU R34, [R1+0xbb8] ;  /* 0x000bb80001227983 */ /* 0x000ee40000300800 */
[----:B------:R-:W3:Y:S01]  /*a4cf0*/  LDL.LU R35, [R1+0xbbc] ;  /* 0x000bbc0001237983 */ /* 0x000ee20000300800 */
[----:B------:R-:W-:Y:S01]  /*a4d00*/  HMMA.1688.F32.TF32 R12, R16, R204, R28 ;  /* 0x000000cc100c723c */ /* 0x000fe2000008101c */
[----:B------:R-:W3:Y:S01]  /*a4d10*/  LDL.LU R28, [R1+0xbc0] ;  /* 0x000bc000011c7983 */ /* 0x000ee20000300800 */
[----:B------:R-:W3:Y:S02]  /*a4d20*/  LDL.LU R29, [R1+0xbc4] ;  /* 0x000bc400011d7983 */ /* 0x000ee40000300800 */
[----:B------:R-:W3:Y:S02]  /*a4d30*/  LDL.LU R30, [R1+0xbc8] ;  /* 0x000bc800011e7983 */ /* 0x000ee40000300800 */
[----:B------:R-:W3:Y:S11]  /*a4d40*/  LDL.LU R31, [R1+0xbcc] ;  /* 0x000bcc00011f7983 */ /* 0x000ef60000300800 */
[----:B------:R-:W-:Y:S07]  /*a4d50*/  @!UPT UIADD3 URZ, URZ, URZ, URZ ;  /* 0x0000003f3f3ff290 */ /* 0x000fee000fffe03f */
[----:B-1----:R-:W-:Y:S01]  /*a4d60*/  IMAD.MOV.U32 R191, RZ, RZ, R12 ;  /* 0x000000ffffbf7224 */ /* 0x002fe200078e000c */
[----:B--2---:R-:W-:Y:S01]  /*a4d70*/  MOV R190, R13 ;  /* 0x0000000d00be7202 */ /* 0x004fe20000000f00 */
[----:B----4-:R-:W-:Y:S02]  /*a4d80*/  IMAD.MOV.U32 R187, RZ, RZ, R14 ;  /* 0x000000ffffbb7224 */ /* 0x010fe400078e000e */
[----:B------:R-:W-:-:S05]  /*a4d90*/  IMAD.MOV.U32 R186, RZ, RZ, R15 ;  /* 0x000000ffffba7224 */ /* 0x000fca00078e000f */
[----:B------:R1:W-:Y:S01]  /*a4da0*/  STL [R1+0x598c], R186 ;  /* 0x00598cba01007387 */ /* 0x0003e20000100800 */
[----:B------:R2:W-:Y:S02]  /*a4db0*/  STL [R1+0x5988], R187 ;  /* 0x005988bb01007387 */ /* 0x0005e40000100800 */
[----:B------:R4:W-:Y:S02]  /*a4dc0*/  STL [R1+0x5984], R191 ;  /* 0x005984bf01007387 */ /* 0x0009e40000100800 */
[----:B------:R1:W-:Y:S01]  /*a4dd0*/  STL [R1+0x5980], R190 ;  /* 0x005980be01007387 */ /* 0x0003e20000100800 */
[C---:B---3--:R-:W-:Y:S11]  /*a4de0*/  HMMA.1688.F32.TF32 R12, R16.reuse, R200, R244 ;  /* 0x000000c8100c723c */ /* 0x048ff600000810f4 */
[----:B------:R-:W-:Y:S11]  /*a4df0*/  @!UPT UIADD3 URZ, URZ, URZ, URZ ;  /* 0x0000003f3f3ff290 */ /* 0x000ff6000fffe03f */
[----:B------:R-:W-:Y:S02]  /*a4e00*/  @!UPT UIADD3 URZ, URZ, URZ, URZ ;  /* 0x0000003f3f3ff290 */ /* 0x000fe4000fffe03f */
[----:B------:R-:W-:Y:S01]  /*a4e10*/  MOV R182, R12 ;  /* 0x0000000c00b67202 */ /* 0x000fe20000000f00 */
[----:B------:R-:W-:Y:S01]  /*a4e20*/  IMAD.MOV.U32 R183, RZ, RZ, R13 ;  /* 0x000000ffffb77224 */ /* 0x000fe200078e000d */
[----:B------:R-:W3:Y:S01]  /*a4e30*/  LDL.LU R12, [R1+0xbd0] ;  /* 0x000bd000010c7983 */ /* 0x000ee20000300800 */
[----:B------:R-:W-:Y:S02]  /*a4e40*/  IMAD.MOV.U32 R174, RZ, RZ, R14 ;  /* 0x000000ffffae7224 */ /* 0x000fe400078e000e */
[----:B------:R-:W3:Y:S01]  /*a4e50*/  LDL.LU R13, [R1+0xbd4] ;  /* 0x000bd400010d7983 */ /* 0x000ee20000300800 */
[----:B------:R-:W-:Y:S01]  /*a4e60*/  MOV R175, R15 ;  /* 0x0000000f00af7202 */ /* 0x000fe20000000f00 */
[----:B------:R-:W3:Y:S01]  /*a4e70*/  LDL.LU R14, [R1+0xbd8] ;  /* 0x000bd800010e7983 */ /* 0x000ee20000300800 */
        /* <DEDUP_REMOVED lines=8> */
[----:B------:R-:W4:Y:S01]  /*a4f00*/  LDL.LU R139, [R1+0xc0c] ;  /* 0x000c0c00018b7983 */ /* 0x000f220000300800 */
[C---:B------:R-:W-:Y:S08]  /*a4f10*/  HMMA.1688.F32.TF32 R32, R16.reuse, R196, R32 ;  /* 0x000000c41020723c */ /* 0x040ff00000081020 */
[----:B------:R-:W-:Y:S01]  /*a4f20*/  HMMA.1688.F32.TF32 R28, R16, R192, R28 ;  /* 0x000000c0101c723c */ /* 0x000fe2000008101c */
[----:B------:R1:W-:Y:S01]  /*a4f30*/  STL [R1+0x599c], R175 ;  /* 0x00599caf01007387 */ /* 0x0003e20000100800 */
[----:B------:R1:W-:Y:S02]  /*a4f40*/  STL [R1+0x5998], R174 ;  /* 0x005998ae01007387 */ /* 0x0003e40000100800 */
[----:B------:R1:W-:Y:S02]  /*a4f50*/  STL [R1+0x5994], R182 ;  /* 0x005994b601007387 */ /* 0x0003e40000100800 */
[----:B------:R1:W-:Y:S10]  /*a4f60*/  STL [R1+0x5990], R183 ;  /* 0x005990b701007387 */ /* 0x0003f40000100800 */
[----:B------:R-:W-:Y:S01]  /*a4f70*/  IMAD.MOV.U32 R199, RZ, RZ, R35 ;  /* 0x000000ffffc77224 */ /* 0x000fe200078e0023 */
[----:B------:R-:W-:Y:S01]  /*a4f80*/  MOV R198, R34 ;  /* 0x0000002200c67202 */ /* 0x000fe20000000f00 */
[----:B------:R-:W-:-:S02]  /*a4f90*/  IMAD.MOV.U32 R195, RZ, RZ, R33 ;  /* 0x000000ffffc37224 */ /* 0x000fc400078e0021 */
[----:B------:R-:W-:Y:S02]  /*a4fa0*/  IMAD.MOV.U32 R194, RZ, RZ, R32 ;  /* 0x000000ffffc27224 */ /* 0x000fe400078e0020 */
[----:B------:R-:W4:Y:S01]  /*a4fb0*/  LDL.LU.64 R32, [R1+0x5db8] ;  /* 0x005db80001207983 */ /* 0x000f220000300a00 */
[----:B------:R3:W-:Y:S02]  /*a4fc0*/  STL [R1+0x59ac], R199 ;  /* 0x0059acc701007387 */ /* 0x0007e40000100800 */
[----:B------:R3:W-:Y:S02]  /*a4fd0*/  STL [R1+0x59a8], R198 ;  /* 0x0059a8c601007387 */ /* 0x0007e40000100800 */
[----:B------:R3:W-:Y:S01]  /*a4fe0*/  STL [R1+0x59a4], R195 ;  /* 0x0059a4c301007387 */ /* 0x0007e20000100800 */
[----:B------:R3:W-:Y:S01]  /*a4ff0*/  STL [R1+0x59a0], R194 ;  /* 0x0059a0c201007387 */ /* 0x0007e20000100800 */
[----:B-1----:R-:W-:Y:S01]  /*a5000*/  IMAD.MOV.U32 R186, RZ, RZ, R28 ;  /* 0x000000ffffba7224 */ /* 0x002fe200078e001c */
[----:B--2---:R-:W-:-:S02]  /*a5010*/  MOV R187, R29 ;  /* 0x0000001d00bb7202 */ /* 0x004fc40000000f00 */
[----:B------:R-:W2:Y:S01]  /*a5020*/  LDL.LU.64 R28, [R1+0x5db0] ;  /* 0x005db000011c7983 */ /* 0x000ea20000300a00 */
        /* <DEDUP_REMOVED lines=12> */
[----:B------:R-:W-:Y:S01]  /*a50f0*/  STL.64 [R1+0x5d90], R178 ;  /* 0x005d90b201007387 */ /* 0x000fe20000100a00 */
[C---:B---3--:R-:W-:Y:S08]  /*a5100*/  HMMA.1688.F32.TF32 R12, R16.reuse, R188, R12 ;  /* 0x000000bc100c723c */ /* 0x048ff0000008100c */
[----:B------:R-:W-:Y:S01]  /*a5110*/  HMMA.1688.F32.TF32 R60, R16, R156, R120 ;  /* 0x0000009c103c723c */ /* 0x000fe20000081078 */
[----:B------:R1:W-:Y:S01]  /*a5120*/  STL.64 [R1+0x5d88], R176 ;  /* 0x005d88b001007387 */ /* 0x0003e20000100a00 */
[----:B------:R-:W3:Y:S02]  /*a5130*/  LDL R252, [R1+0x1928] ;  /* 0x0019280001fc7983 */ /* 0x000ee40000100800 */
[----:B------:R-:W3:Y:S01]  /*a5140*/  LDL R2, [R1+0x192c] ;  /* 0x00192c0001027983 */ /* 0x000ee20000100800 */
[----:B------:R-:W-:Y:S01]  /*a5150*/  MOV R130, R93 ;  /* 0x0000005d00827202 */ /* 0x000fe20000000f00 */
[----:B------:R-:W-:-:S02]  /*a5160*/  IMAD.MOV.U32 R131, RZ, RZ, R92 ;  /* 0x000000ffff837224 */ /* 0x000fc400078e005c */
[----:B----4-:R-:W-:Y:S02]  /*a5170*/  IMAD.MOV.U32 R191, RZ, RZ, R30 ;  /* 0x000000ffffbf7224 */ /* 0x010fe400078e001e */
[----:B------:R-:W-:Y:S01]  /*a5180*/  IMAD.MOV.U32 R190, RZ, RZ, R31 ;  /* 0x000000ffffbe7224 */ /* 0x000fe200078e001f */
[----:B------:R-:W-:Y:S04]  /*a5190*/  LDSM.16.M88.4 R120, [R3+0x15080] ;  /* 0x015080000378783b */ /* 0x000fe80000000200 */
[----:B------:R-:W-:Y:S04]  /*a51a0*/  LDSM.16.M88.4 R100, [R3+0x17880] ;  /* 0x017880000364783b */ /* 0x000fe80000000200 */
[----:B------:R-:W-:Y:S04]  /*a51b0*/  LDSM.16.M88.4 R92, [R3+0x18880] ;  /* 0x01888000035c783b */ /* 0x000fe80000000200 */
[----:B------:R-:W-:Y:S04]  /*a51c0*/  LDSM.16.M88.4 R84, [R3+0x19880] ;  /* 0x019880000354783b */ /* 0x000fe80000000200 */
[----:B------:R-:W-:Y:S04]  /*a51d0*/  LDSM.16.M88.4 R76, [R3+0x1a880] ;  /* 0x01a88000034c783b */ /* 0x000fe80000000200 */
[----:B------:R-:W-:Y:S01]  /*a51e0*/  LDSM.16.M88.4 R68, [R3+0x1b880] ;  /* 0x01b880000344783b */ /* 0x000fe20000000200 */
[----:B------:R-:W-:Y:S01]  /*a51f0*/  MOV R175, R12 ;  /* 0x0000000c00af7202 */ /* 0x000fe20000000f00 */
[----:B------:R-:W-:-:S02]  /*a5200*/  IMAD.MOV.U32 R174, RZ, RZ, R13 ;  /* 0x000000ffffae7224 */ /* 0x000fc400078e000d */
        /* <DEDUP_REMOVED lines=23> */
[----:B------:R-:W-:Y:S01]  /*a5380*/  HMMA.1688.F32.TF32 R12, R16, R172, R104 ;  /* 0x000000ac100c723c */ /* 0x000fe20000081068 */
[----:B------:R-:W-:Y:S01]  /*a5390*/  MOV R134, R113 ;  /* 0x0000007100867202 */ /* 0x000fe20000000f00 */
[----:B------:R-:W-:Y:S02]  /*a53a0*/  IMAD.MOV.U32 R135, RZ, RZ, R112 ;  /* 0x000000ffff877224 */ /* 0x000fe400078e0070 */
[----:B------:R-:W-:Y:S01]  /*a53b0*/  IMAD.MOV.U32 R112, RZ, RZ, R89 ;  /* 0x000000ffff707224 */ /* 0x000fe200078e0059 */
[----:B------:R-:W-:Y:S01]  /*a53c0*/  MOV R113, R88 ;  /* 0x0000005800717202 */ /* 0x000fe20000000f00 */
[----:B------:R-:W-:-:S02]  /*a53d0*/  IMAD.MOV.U32 R132, RZ, RZ, R117 ;  /* 0x000000ffff847224 */ /* 0x000fc400078e0075 */
[----:B------:R-:W-:Y:S01]  /*a53e0*/  IMAD.MOV.U32 R133, RZ, RZ, R116 ;  /* 0x000000ffff857224 */ /* 0x000fe200078e0074 */
[----:B------:R-:W-:Y:S01]  /*a53f0*/  MOV R138, R125 ;  /* 0x0000007d008a7202 */ /* 0x000fe20000000f00 */
[----:B------:R-:W-:Y:S01]  /*a5400*/  IMAD.MOV.U32 R139, RZ, RZ, R124 ;  /* 0x000000ffff8b7224 */ /* 0x000fe200078e007c */
[----:B------:R4:W-:Y:S01]  /*a5410*/  STL.64 [R1+0x5d80], R174 ;  /* 0x005d80ae01007387 */ /* 0x0009e20000100a00 */
[----:B------:R-:W-:Y:S02]  /*a5420*/  IMAD.MOV.U32 R136, RZ, RZ, R129 ;  /* 0x000000ffff887224 */ /* 0x000fe400078e0081 */
[----:B------:R-:W-:Y:S02]  /*a5430*/  IMAD.MOV.U32 R137, RZ, RZ, R128 ;  /* 0x000000ffff897224 */ /* 0x000fe400078e0080 */
[----:B-1----:R-:W-:Y:S02]  /*a5440*/  IMAD.MOV.U32 R176, RZ, RZ, R33 ;  /* 0x000000ffffb07224 */ /* 0x002fe400078e0021 */
[----:B------:R-:W-:Y:S01]  /*a5450*/  IMAD.MOV.U32 R177, RZ, RZ, R32 ;  /* 0x000000ffffb17224 */ /* 0x000fe200078e0020 */
[----:B--2---:R-:W-:Y:S01]  /*a5460*/  MOV R178, R29 ;  /* 0x0000001d00b27202 */ /* 0x004fe20000000f00 */
[----:B------:R-:W-:Y:S01]  /*a5470*/  IMAD.MOV.U32 R179, RZ, RZ, R28 ;  /* 0x000000ffffb37224 */ /* 0x000fe200078e001c */
[----:B------:R-:W-:Y:S03]  /*a5480*/  LDSM.16.M88.4 R104, [R3+0x17080] ;  /* 0x017080000368783b */ /* 0x000fe60000000200 */
[----:B------:R-:W-:Y:S01]  /*a5490*/  MOV R218, R12 ;  /* 0x0000000c00da7202 */ /* 0x000fe20000000f00 */
[----:B------:R-:W-:-:S02]  /*a54a0*/  IMAD.MOV.U32 R219, RZ, RZ, R13 ;  /* 0x000000ffffdb7224 */ /* 0x000fc400078e000d */
[----:B------:R-:W-:Y:S01]  /*a54b0*/  IMAD.MOV.U32 R222, RZ, RZ, R14 ;  /* 0x000000ffffde7224 */ /* 0x000fe200078e000e */
[----:B------:R-:W-:Y:S02]  /*a54c0*/  MOV R223, R15 ;  /* 0x0000000f00df7202 */ /* 0x000fe40000000f00 */
[----:B------:R-:W-:Y:S01]  /*a54d0*/  MOV R116, R81 ;  /* 0x0000005100747202 */ /* 0x000fe20000000f00 */
[----:B------:R-:W-:Y:S01]  /*a54e0*/  HMMA.1688.F32.TF32 R12, R16, R168, R108 ;  /* 0x000000a8100c723c */ /* 0x000fe2000008106c */
[----:B------:R-:W-:Y:S02]  /*a54f0*/  IMAD.MOV.U32 R117, RZ, RZ, R80 ;  /* 0x000000ffff757224 */ /* 0x000fe400078e0050 */
[----:B------:R-:W-:Y:S02]  /*a5500*/  IMAD.MOV.U32 R124, RZ, RZ, R73 ;  /* 0x000000ffff7c7224 */ /* 0x000fe400078e0049 */
[----:B------:R-:W-:Y:S01]  /*a5510*/  IMAD.MOV.U32 R125, RZ, RZ, R72 ;  /* 0x000000ffff7d7224 */ /* 0x000fe200078e0048 */
[----:B------:R1:W-:Y:S01]  /*a5520*/  STL.64 [R1+0x5d78], R172 ;  /* 0x005d78ac01007387 */ /* 0x0003e20000100a00 */
[----:B------:R-:W-:-:S02]  /*a5530*/  IMAD.MOV.U32 R128, RZ, RZ, R97 ;  /* 0x000000ffff807224 */ /* 0x000fc400078e0061 */
[----:B------:R-:W-:Y:S01]  /*a5540*/  IMAD.MOV.U32 R129, RZ, RZ, R96 ;  /* 0x000000ffff817224 */ /* 0x000fe200078e0060 */
[----:B------:R-:W-:Y:S04]  /*a5550*/  LDSM.16.M88.4 R32, [R3+0x13080] ;  /* 0x013080000320783b */ /* 0x000fe80000000200 */
[----:B------:R-:W-:Y:S04]  /*a5560*/  LDSM.16.M88.4 R28, [R3+0x13880] ;  /* 0x01388000031c783b */ /* 0x000fe80000000200 */
[----:B------:R-:W-:Y:S04]  /*a5570*/  LDSM.16.M88.4 R108, [R3+0x16880] ;  /* 0x01688000036c783b */ /* 0x000fe80000000200 */
[----:B------:R-:W-:Y:S02]  /*a5580*/  LDSM.16.M88.4 R88, [R3+0x19080] ;  /* 0x019080000358783b */ /* 0x000fe40000000200 */
[----:B------:R-:W-:-:S02]  /*a5590*/  IMAD.MOV.U32 R226, RZ, RZ, R12 ;  /* 0x000000ffffe27224 */ /* 0x000fc400078e000c */
[----:B------:R-:W-:Y:S01]  /*a55a0*/  IMAD.MOV.U32 R238, RZ, RZ, R13 ;  /* 0x000000ffffee7224 */ /* 0x000fe200078e000d */
[----:B------:R-:W-:Y:S01]  /*a55b0*/  MOV R239, R14 ;  /* 0x0000000e00ef7202 */ /* 0x000fe20000000f00 */
[----:B------:R-:W-:Y:S01]  /*a55c0*/  IMAD.MOV.U32 R234, RZ, RZ, R15 ;  /* 0x000000ffffea7224 */ /* 0x000fe200078e000f */
[----:B------:R-:W-:Y:S01]  /*a55d0*/  STL.64 [R1+0x5d70], R170 ;  /* 0x005d70aa01007387 */ /* 0x000fe20000100a00 */
[C---:B------:R-:W-:Y:S01]  /*a55e0*/  HMMA.1688.F32.TF32 R12, R16.reuse, R164, R112 ;  /* 0x000000a4100c723c */ /* 0x040fe20000081070 */
[----:B------:R-:W-:Y:S07]  /*a55f0*/  STL.64 [R1+0x5d68], R168 ;  /* 0x005d68a801007387 */ /* 0x000fee0000100a00 */
[----:B------:R-:W-:Y:S01]  /*a5600*/  HMMA.1688.F32.TF32 R64, R16, R148, R128 ;  /* 0x000000941040723c */ /* 0x000fe20000081080 */
[----:B------:R-:W-:Y:S04]  /*a5610*/  LDSM.16.M88.4 R112, [R3+0x16080] ;  /* 0x016080000370783b */ /* 0x000fe80000000200 */
[----:B------:R-:W-:Y:S01]  /*a5620*/  LDSM.16.M88.4 R96, [R3+0x18080] ;  /* 0x018080000360783b */ /* 0x000fe20000000200 */
[----:B----4-:R-:W-:Y:S01]  /*a5630*/  MOV R174, R53 ;  /* 0x0000003500ae7202 */ /* 0x010fe20000000f00 */
[----:B------:R-:W-:-:S02]  /*a5640*/  IMAD.MOV.U32 R175, RZ, RZ, R52 ;  /* 0x000000ffffaf7224 */ /* 0x000fc400078e0034 */
[----:B------:R-:W-:Y:S04]  /*a5650*/  LDSM.16.M88.4 R80, [R3+0x1a080] ;  /* 0x01a080000350783b */ /* 0x000fe80000000200 */
[----:B------:R-:W-:Y:S03]  /*a5660*/  LDSM.16.M88.4 R72, [R3+0x1b080] ;  /* 0x01b080000348783b */ /* 0x000fe60000000200 */
[----:B------:R-:W-:Y:S01]  /*a5670*/  IMAD.MOV.U32 R235, RZ, RZ, R12 ;  /* 0x000000ffffeb7224 */ /* 0x000fe200078e000c */
[----:B------:R-:W-:Y:S01]  /*a5680*/  MOV R227, R13 ;  /* 0x0000000d00e37202 */ /* 0x000fe20000000f00 */
[----:B------:R-:W-:Y:S02]  /*a5690*/  IMAD.MOV.U32 R230, RZ, RZ, R14 ;  /* 0x000000ffffe67224 */ /* 0x000fe400078e000e */
[----:B------:R-:W-:Y:S01]  /*a56a0*/  IMAD.MOV.U32 R231, RZ, RZ, R15 ;  /* 0x000000ffffe77224 */ /* 0x000fe200078e000f */
[----:B------:R-:W-:Y:S01]  /*a56b0*/  STL.64 [R1+0x5d60], R166 ;  /* 0x005d60a601007387 */ /* 0x000fe20000100a00 */
[----:B------:R-:W-:Y:S01]  /*a56c0*/  HMMA.1688.F32.TF32 R12, R16, R160, R116 ;  /* 0x000000a0100c723c */ /* 0x000fe20000081074 */
[----:B------:R-:W-:Y:S02]  /*a56d0*/  STL.64 [R1+0x5d58], R164 ;  /* 0x005d58a401007387 */ /* 0x000fe40000100a00 */
[----:B------:R-:W-:Y:S01]  /*a56e0*/  LDSM.16.M88.4 R128, [R3+0x14080] ;  /* 0x014080000380783b */ /* 0x000fe20000000200 */
[----:B------:R-:W-:Y:S04]  /*a56f0*/  LDSM.16.M88.4 R116, [R3+0x15880] ;  /* 0x015880000374783b */ /* 0x000fe80000000200 */
[----:B-1----:R-:W-:-:S02]  /*a5700*/  IMAD.MOV.U32 R172, RZ, RZ, R57 ;  /* 0x000000ffffac7224 */ /* 0x002fc400078e0039 */
[----:B------:R-:W-:Y:S01]  /*a5710*/  IMAD.MOV.U32 R173, RZ, RZ, R56 ;  /* 0x000000ffffad7224 */ /* 0x000fe200078e0038 */
[----:B------:R-:W-:Y:S04]  /*a5720*/  LDSM.16.M88.4 R52, [R3+0x1d880] ;  /* 0x01d880000334783b */ /* 0x000fe80000000200 */
[----:B------:R-:W-:Y:S09]  /*a5730*/  LDSM.16.M88.4 R56, [R3+0x1d080] ;  /* 0x01d080000338783b */ /* 0x000ff20000000200 */
[----:B------:R-:W-:Y:S01]  /*a5740*/  MOV R150, R12 ;  /* 0x0000000c00967202 */ /* 0x000fe20000000f00 */
[----:B------:R-:W-:-:S02]  /*a5750*/  IMAD.MOV.U32 R154, RZ, RZ, R13 ;  /* 0x000000ffff9a7224 */ /* 0x000fc400078e000d */
[----:B------:R-:W-:Y:S01]  /*a5760*/  IMAD.MOV.U32 R155, RZ, RZ, R14 ;  /* 0x000000ffff9b7224 */ /* 0x000fe200078e000e */
[----:B------:R-:W-:Y:S02]  /*a5770*/  MOV R151, R15 ;  /* 0x0000000f00977202 */ /* 0x000fe40000000f00 */
[C---:B------:R-:W-:Y:S01]  /*a5780*/  HMMA.1688.F32.TF32 R12, R16.reuse, R152, R124 ;  /* 0x00000098100c723c */ /* 0x040fe2000008107c */
[----:B------:R-:W-:Y:S04]  /*a5790*/  LDSM.16.M88.4 R124, [R3+0x14880] ;  /* 0x01488000037c783b */ /* 0x000fe80000000200 */
[----:B------:R-:W-:Y:S01]  /*a57a0*/  STL [R1+0x57bc], R151 ;  /* 0x0057bc9701007387 */ /* 0x000fe20000100800 */
[----:B------:R-:W-:Y:S02]  /*a57b0*/  STL [R1+0x57b8], R155 ;  /* 0x0057b89b01007387 */ /* 0x000fe40000100800 */
[----:B------:R-:W-:Y:S02]  /*a57c0*/  STL [R1+0x57b4], R154 ;  /* 0x0057b49a01007387 */ /* 0x000fe40000100800 */
[----:B------:R-:W-:Y:S01]  /*a57d0*/  STL [R1+0x57b0], R150 ;  /* 0x0057b09601007387 */ /* 0x000fe20000100800 */
[----:B------:R-:W-:Y:S01]  /*a57e0*/  STL.64 [R1+0x230], R60 ;  /* 0x0002303c01007387 */ /* 0x000fe20000100a00 */
[----:B------:R1:W-:Y:S02]  /*a57f0*/  STL.64 [R1+0x238], R62 ;  /* 0x0002383e01007387 */ /* 0x0003e40000100a00 */
[C---:B-1----:R-:W-:Y:S01]  /*a5800*/  HMMA.1688.F32.TF32 R60, R16.reuse, R144, R132 ;  /* 0x00000090103c723c */ /* 0x042fe20000081084 */
[----:B------:R-:W-:Y:S08]  /*a5810*/  LDSM.16.M88.4 R132, [R3+0x12880] ;  /* 0x012880000384783b */ /* 0x000ff00000000200 */
[----:B------:R-:W-:Y:S01]  /*a5820*/  STL.64 [R1+0x220], R12 ;  /* 0x0002200c01007387 */ /* 0x000fe20000100a00 */
[----:B------:R1:W-:Y:S02]  /*a5830*/  STL.64 [R1+0x228], R14 ;  /* 0x0002280e01007387 */ /* 0x0003e40000100a00 */
[----:B-1----:R-:W-:Y:S01]  /*a5840*/  HMMA.1688.F32.TF32 R12, R16, R140, R136 ;  /* 0x0000008c100c723c */ /* 0x002fe20000081088 */
[----:B------:R-:W1:Y:S04]  /*a5850*/  LDSM.16.M88.4 R136, [R3+0x12080] ;  /* 0x012080000388783b */ /* 0x000e680000000200 */
[----:B------:R-:W-:Y:S01]  /*a5860*/  STL.64 [R1+0x400], R64 ;  /* 0x0004004001007387 */ /* 0x000fe20000100a00 */
[----:B------:R-:W-:Y:S02]  /*a5870*/  STL.64 [R1+0x408], R66 ;  /* 0x0004084201007387 */ /* 0x000fe40000100a00 */
[----:B------:R-:W-:-:S02]  /*a5880*/  IMAD.MOV.U32 R170, RZ, RZ, R45 ;  /* 0x000000ffffaa7224 */ /* 0x000fc400078e002d */
[----:B------:R-:W-:Y:S02]  /*a5890*/  IMAD.MOV.U32 R171, RZ, RZ, R44 ;  /* 0x000000ffffab7224 */ /* 0x000fe400078e002c */
[----:B------:R-:W-:Y:S01]  /*a58a0*/  IMAD.MOV.U32 R168, RZ, RZ, R49 ;  /* 0x000000ffffa87224 */ /* 0x000fe200078e0031 */
[----:B------:R-:W2:Y:S04]  /*a58b0*/  LDSM.16.M88.4 R44, [R3+0x1e880] ;  /* 0x01e88000032c783b */ /* 0x000ea80000000200 */
[----:B------:R-:W-:Y:S01]  /*a58c0*/  STL.64 [R1+0x3f0], R60 ;  /* 0x0003f03c01007387 */ /* 0x000fe20000100a00 */
[----:B------:R-:W-:Y:S01]  /*a58d0*/  STL.64 [R1+0x3f8], R62 ;  /* 0x0003f83e01007387 */ /* 0x000fe20000100a00 */
[----:B------:R-:W-:Y:S02]  /*a58e0*/  MOV R169, R48 ;  /* 0x0000003000a97202 */ /* 0x000fe40000000f00 */
[----:B------:R-:W-:Y:S01]  /*a58f0*/  LDSM.16.M88.4 R64, [R3+0x1c080] ;  /* 0x01c080000340783b */ /* 0x000fe20000000200 */
[----:B------:R-:W-:Y:S03]  /*a5900*/  LDSM.16.M88.4 R60, [R3+0x1c880] ;  /* 0x01c88000033c783b */ /* 0x000fe60000000200 */
[----:B------:R-:W-:Y:S04]  /*a5910*/  LDSM.16.M88.4 R48, [R3+0x1e080] ;  /* 0x01e080000330783b */ /* 0x000fe80000000200 */
[----:B------:R4:W-:Y:S01]  /*a5920*/  STL.64 [R1+0x3e0], R12 ;  /* 0x0003e00c01007387 */ /* 0x0009e20000100a00 */
[----:B------:R3:W-:Y:S01]  /*a5930*/  STL.64 [R1+0x3e8], R14 ;  /* 0x0003e80e01007387 */ /* 0x0007e20000100a00 */
[----:B----4-:R-:W-:Y:S01]  /*a5940*/  MOV R12, R41 ;  /* 0x00000029000c7202 */ /* 0x010fe20000000f00 */
[----:B------:R-:W-:-:S02]  /*a5950*/  IMAD.MOV.U32 R13, RZ, RZ, R40 ;  /* 0x000000ffff0d7224 */ /* 0x000fc400078e0028 */
[----:B---3--:R-:W-:Y:S01]  /*a5960*/  IMAD.MOV.U32 R14, RZ, RZ, R37 ;  /* 0x000000ffff0e7224 */ /* 0x008fe200078e0025 */
[----:B------:R-:W3:Y:S01]  /*a5970*/  LDSM.16.M88.4 R40, [R3+0x1f080] ;  /* 0x01f080000328783b */ /* 0x000ee20000000200 */
[----:B------:R-:W-:Y:S02]  /*a5980*/  MOV R15, R36 ;  /* 0x00000024000f7202 */ /* 0x000fe40000000f00 */
[----:B------:R-:W4:Y:S01]  /*a5990*/  LDSM.16.M88.4 R36, [R3+0x1f880] ;  /* 0x01f880000324783b */ /* 0x000f220000000200 */
[----:B-1----:R-:W-:Y:S03]  /*a59a0*/  STL [R1+0x57c4], R138 ;  /* 0x0057c48a01007387 */ /* 0x002fe60000100800 */
[----:B------:R-:W-:Y:S02]  /*a59b0*/  STL [R1+0x57c0], R139 ;  /* 0x0057c08b01007387 */ /* 0x000fe40000100800 */
[----:B------:R1:W-:Y:S02]  /*a59c0*/  STL [R1+0x57cc], R134 ;  /* 0x0057cc8601007387 */ /* 0x0003e40000100800 */
[----:B------:R1:W-:Y:S01]  /*a59d0*/  STL [R1+0x57c8], R135 ;  /* 0x0057c88701007387 */ /* 0x0003e20000100800 */
        /* <DEDUP_REMOVED lines=10> */
[C---:B------:R-:W-:Y:S01]  /*a5a80*/  HMMA.1688.F32.TF32 R164, R16.reuse, R136, R176 ;  /* 0x0000008810a4723c */ /* 0x040fe200000810b0 */
        /* <DEDUP_REMOVED lines=16> */
[----:B--2---:R-:W-:Y:S01]  /*a5b90*/  STL [R1+0x5674], R47 ;  /* 0x0056742f01007387 */ /* 0x004fe20000100800 */
[----:B------:R-:W-:Y:S04]  /*a5ba0*/  LDS R244, [R252+0x43000] ;  /* 0x04300000fcf47984 */ /* 0x000fe80000000800 */
[----:B------:R-:W-:Y:S04]  /*a5bb0*/  LDS R246, [R252+0x43400] ;  /* 0x04340000fcf67984 */ /* 0x000fe80000000800 */
[----:B------:R-:W-:Y:S04]  /*a5bc0*/  LDS R245, [R2+0x43000] ;  /* 0x0430000002f57984 */ /* 0x000fe80000000800 */
[----:B---3--:R-:W-:Y:S01]  /*a5bd0*/  STL [R1+0x5670], R42 ;  /* 0x0056702a01007387 */ /* 0x008fe20000100800 */
[----:B------:R-:W-:Y:S03]  /*a5be0*/  STL [R1+0x566c], R43 ;  /* 0x00566c2b01007387 */ /* 0x000fe60000100800 */
[----:B------:R-:W2:Y:S04]  /*a5bf0*/  LDS R247, [R2+0x43400] ;  /* 0x0434000002f77984 */ /* 0x000ea80000000800 */
[----:B----4-:R-:W-:Y:S01]  /*a5c00*/  STL [R1+0x56f8], R38 ;  /* 0x0056f82601007387 */ /* 0x010fe20000100800 */
[----:B------:R-:W-:Y:S02]  /*a5c10*/  STL [R1+0x5668], R39 ;  /* 0x0056682701007387 */ /* 0x000fe40000100800 */
[----:B------:R-:W3:Y:S02]  /*a5c20*/  LDL.LU R176, [R1+0x18d0] ;  /* 0x0018d00001b07983 */ /* 0x000ee40000300800 */
[----:B------:R-:W-:Y:S01]  /*a5c30*/  STL.64 [R1+0x210], R164 ;  /* 0x000210a401007387 */ /* 0x000fe20000100a00 */
[----:B------:R4:W-:Y:S01]  /*a5c40*/  STL.64 [R1+0x218], R166 ;  /* 0x000218a601007387 */ /* 0x0009e20000100a00 */
[----:B------:R-:W3:Y:S02]  /*a5c50*/  LDL.LU R177, [R1+0x18d4] ;  /* 0x0018d40001b17983 */ /* 0x000ee40000300800 */
[----:B------:R-:W3:Y:S02]  /*a5c60*/  LDL.LU R178, [R1+0x18d8] ;  /* 0x0018d80001b27983 */ /* 0x000ee40000300800 */
[----:B------:R-:W3:Y:S01]  /*a5c70*/  LDL.LU R179, [R1+0x18dc] ;  /* 0x0018dc0001b37983 */ /* 0x000ee20000300800 */
[C---:B------:R-:W-:Y:S11]  /*a5c80*/  HMMA.1688.F32.TF32 R12, R16.reuse, R132, R12 ;  /* 0x00000084100c723c */ /* 0x040ff6000008100c */
[----:B------:R-:W-:Y:S11]  /*a5c90*/  @!UPT UIADD3 URZ, URZ, URZ, URZ ;  /* 0x0000003f3f3ff290 */ /* 0x000ff6000fffe03f */
[----:B------:R-:W-:Y:S02]  /*a5ca0*/  @!UPT UIADD3 URZ, URZ, URZ, URZ ;  /* 0x0000003f3f3ff290 */ /* 0x000fe4000fffe03f */
[----:B-1----:R-:W-:Y:S01]  /*a5cb0*/  IMAD.MOV.U32 R134, RZ, RZ, R12 ;  /* 0x000000ffff867224 */ /* 0x002fe200078e000c */
[----:B------:R-:W-:Y:S01]  /*a5cc0*/  MOV R135, R13 ;  /* 0x0000000d00877202 */ /* 0x000fe20000000f00 */
[----:B------:R-:W2:Y:S01]  /*a5cd0*/  LDL.LU R12, [R1+0x18c0] ;  /* 0x0018c000010c7983 */ /* 0x000ea20000300800 */
[----:B------:R-:W-:Y:S02]  /*a5ce0*/  IMAD.MOV.U32 R138, RZ, RZ, R14 ;  /* 0x000000ffff8a7224 */ /* 0x000fe400078e000e */
[----:B------:R-:W2:Y:S02]  /*a5cf0*/  LDL.LU R13, [R1+0x18c4] ;  /* 0x0018c400010d7983 */ /* 0x000ea40000300800 */
[----:B------:R-:W-:Y:S01]  /*a5d00*/  IMAD.MOV.U32 R139, RZ, RZ, R15 ;  /* 0x000000ffff8b7224 */ /* 0x000fe200078e000f */
[----:B------:R-:W2:Y:S01]  /*a5d10*/  LDL.LU R14, [R1+0x18c8] ;  /* 0x0018c800010e7983 */ /* 0x000ea20000300800 */
[----:B------:R-:W2:Y:S01]  /*a5d20*/  LDL.LU R15, [R1+0x18cc] ;  /* 0x0018cc00010f7983 */ /* 0x000ea20000300800 */
[C---:B----4-:R-:W-:Y:S11]  /*a5d30*/  HMMA.1688.F32.TF32 R164, R16.reuse, R32, R168 ;  /* 0x0000002010a4723c */ /* 0x050ff600000810a8 */
[----:B------:R-:W-:Y:S11]  /*a5d40*/  @!UPT UIADD3 URZ, URZ, URZ, URZ ;  /* 0x0000003f3f3ff290 */ /* 0x000ff6000fffe03f */
[----:B------:R-:W-:Y:S02]  /*a5d50*/  @!UPT UIADD3 URZ, URZ, URZ, URZ ;  /* 0x0000003f3f3ff290 */ /* 0x000fe4000fffe03f */
[----:B------:R-:W-:Y:S01]  /*a5d60*/  MOV R151, R164 ;  /* 0x000000a400977202 */ /* 0x000fe20000000f00 */
[----:B------:R-:W-:Y:S02]  /*a5d70*/  IMAD.MOV.U32 R155, RZ, RZ, R165 ;  /* 0x000000ffff9b7224 */ /* 0x000fe400078e00a5 */
[----:B------:R-:W-:Y:S01]  /*a5d80*/  IMAD.MOV.U32 R154, RZ, RZ, R166 ;  /* 0x000000ffff9a7224 */ /* 0x000fe200078e00a6 */
[----:B------:R-:W-:Y:S02]  /*a5d90*/  MOV R150, R167 ;  /* 0x000000a700967202 */ /* 0x000fe40000000f00 */
[----:B------:R-:W-:Y:S01]  /*a5da0*/  HMMA.1688.F32.TF32 R164, R16, R28, R172 ;  /* 0x0000001c10a4723c */ /* 0x000fe200000810ac */
[----:B------:R-:W-:Y:S01]  /*a5db0*/  STL [R1+0x582c], R139 ;  /* 0x00582c8b01007387 */ /* 0x000fe20000100800 */
[----:B------:R-:W-:Y:S02]  /*a5dc0*/  STL [R1+0x5828], R138 ;  /* 0x0058288a01007387 */ /* 0x000fe40000100800 */
[----:B------:R-:W-:Y:S02]  /*a5dd0*/  STL [R1+0x5824], R135 ;  /* 0x0058248701007387 */ /* 0x000fe40000100800 */
[----:B------:R-:W-:Y:S01]  /*a5de0*/  STL [R1+0x5820], R134 ;  /* 0x0058208601007387 */ /* 0x000fe20000100800 */
[----:B------:R-:W-:Y:S01]  /*a5df0*/  STL [R1+0x583c], R150 ;  /* 0x00583c9601007387 */ /* 0x000fe20000100800 */
[----:B------:R-:W-:Y:S02]  /*a5e00*/  STL [R1+0x5838], R154 ;  /* 0x0058389a01007387 */ /* 0x000fe40000100800 */
[----:B------:R-:W-:Y:S02]  /*a5e10*/  STL [R1+0x5834], R155 ;  /* 0x0058349b01007387 */ /* 0x000fe40000100800 */
[----:B------:R-:W-:Y:S11]  /*a5e20*/  STL [R1+0x5830], R151 ;  /* 0x0058309701007387 */ /* 0x000ff60000100800 */
[----:B------:R-:W-:Y:S01]  /*a5e30*/  @!UPT UIADD3 URZ, URZ, URZ, URZ ;  /* 0x0000003f3f3ff290 */ /* 0x000fe2000fffe03f */
[----:B------:R-:W-:Y:S02]  /*a5e40*/  IMAD.MOV.U32 R30, RZ, RZ, R164 ;  /* 0x000000ffff1e7224 */ /* 0x000fe400078e00a4 */
[----:B------:R-:W-:Y:S01]  /*a5e50*/  IMAD.MOV.U32 R31, RZ, RZ, R165 ;  /* 0x000000ffff1f7224 */ /* 0x000fe200078e00a5 */
[----:B------:R-:W-:Y:S01]  /*a5e60*/  MOV R34, R166 ;  /* 0x000000a600227202 */ /* 0x000fe20000000f00 */
[----:B------:R-:W-:-:S05]  /*a5e70*/  IMAD.MOV.U32 R35, RZ, RZ, R167 ;  /* 0x000000ffff237224 */ /* 0x000fca00078e00a7 */
[----:B------:R-:W-:Y:S01]  /*a5e80*/  STL.64 [R1+0x5d40], R34 ;  /* 0x005d402201007387 */ /* 0x000fe20000100a00 */
[----:B------:R-:W-:Y:S02]  /*a5e90*/  STL.64 [R1+0x5d38], R32 ;  /* 0x005d382001007387 */ /* 0x000fe40000100a00 */
[----:B------:R-:W-:Y:S02]  /*a5ea0*/  STL.64 [R1+0x5d30], R30 ;  /* 0x005d301e01007387 */ /* 0x000fe40000100a00 */
[----:B------:R1:W-:Y:S02]  /*a5eb0*/  STL.64 [R1+0x5d28], R28 ;  /* 0x005d281c01007387 */ /* 0x0003e40000100a00 */
[----:B-1----:R-:W4:Y:S01]  /*a5ec0*/  LDL.LU R28, [R1+0x18a0] ;  /* 0x0018a000011c7983 */ /* 0x002f220000300800 */
[----:B------:R-:W4:Y:S02]  /*a5ed0*/  LDL.LU R29, [R1+0x18a4] ;  /* 0x0018a400011d7983 */ /* 0x000f240000300800 */
[----:B------:R-:W4:Y:S02]  /*a5ee0*/  LDL.LU R30, [R1+0x18a8] ;  /* 0x0018a800011e7983 */ /* 0x000f240000300800 */
[----:B------:R-:W4:Y:S01]  /*a5ef0*/  LDL.LU R31, [R1+0x18ac] ;  /* 0x0018ac00011f7983 */ /* 0x000f220000300800 */
[----:B---3--:R-:W-:Y:S11]  /*a5f00*/  HMMA.1688.F32.TF32 R164, R16, R128, R176 ;  /* 0x0000008010a4723c */ /* 0x008ff600000810b0 */
[----:B------:R-:W-:Y:S11]  /*a5f10*/  @!UPT UIADD3 URZ, URZ, URZ, URZ ;  /* 0x0000003f3f3ff290 */ /* 0x000ff6000fffe03f */
[----:B------:R-:W-:Y:S02]  /*a5f20*/  @!UPT UIADD3 URZ, URZ, URZ, URZ ;  /* 0x0000003f3f3ff290 */ /* 0x000fe4000fffe03f */
[----:B------:R-:W-:Y:S02]  /*a5f30*/  IMAD.MOV.U32 R130, RZ, RZ, R166 ;  /* 0x000000ffff827224 */ /* 0x000fe400078e00a6 */
[----:B------:R-:W-:-:S05]  /*a5f40*/  IMAD.MOV.U32 R131, RZ, RZ, R167 ;  /* 0x000000ffff837224 */ /* 0x000fca00078e00a7 */
[----:B------:R-:W-:Y:S01]  /*a5f50*/  STL.64 [R1+0x5d50], R130 ;  /* 0x005d508201007387 */ /* 0x000fe20000100a00 */
[----:B------:R1:W-:Y:S03]  /*a5f60*/  STL.64 [R1+0x5d48], R128 ;  /* 0x005d488001007387 */ /* 0x0003e60000100a00 */
[----:B-1----:R-:W3:Y:S01]  /*a5f70*/  LDL.LU R128, [R1+0x18b0] ;  /* 0x0018b00001807983 */ /* 0x002ee20000300800 */
        /* <DEDUP_REMOVED lines=17> */
[C---:B--2---:R-:W-:Y:S01]  /*a6090*/  HMMA.1688.F32.TF32 R12, R16.reuse, R124, R12 ;  /* 0x0000007c100c723c */ /* 0x044fe2000008100c */
[----:B------:R-:W2:Y:S01]  /*a60a0*/  LDL.LU R172, [R1+0x1860] ;  /* 0x0018600001ac7983 */ /* 0x000ea20000300800 */
[----:B------:R-:W2:Y:S02]  /*a60b0*/  LDL.LU R173, [R1+0x1864] ;  /* 0x0018640001ad7983 */ /* 0x000ea40000300800 */
[----:B------:R-:W2:Y:S02]  /*a60c0*/  LDL.LU R174, [R1+0x1868] ;  /* 0x0018680001ae7983 */ /* 0x000ea40000300800 */
[----:B------:R-:W2:Y:S11]  /*a60d0*/  LDL.LU R175, [R1+0x186c] ;  /* 0x00186c0001af7983 */ /* 0x000eb60000300800 */
[----:B------:R-:W-:Y:S07]  /*a60e0*/  @!UPT UIADD3 URZ, URZ, URZ, URZ ;  /* 0x0000003f3f3ff290 */ /* 0x000fee000fffe03f */
[----:B------:R-:W-:Y:S01]  /*a60f0*/  MOV R118, R12 ;  /* 0x0000000c00767202 */ /* 0x000fe20000000f00 */
[----:B------:R-:W-:Y:S01]  /*a6100*/  IMAD.MOV.U32 R119, RZ, RZ, R13 ;  /* 0x000000ffff777224 */ /* 0x000fe200078e000d */
[----:B------:R-:W2:Y:S01]  /*a6110*/  LDL.LU R12, [R1+0x1840] ;  /* 0x00184000010c7983 */ /* 0x000ea20000300800 */
[----:B------:R-:W-:Y:S02]  /*a6120*/  IMAD.MOV.U32 R122, RZ, RZ, R14 ;  /* 0x000000ffff7a7224 */ /* 0x000fe400078e000e */
[----:B------:R-:W2:Y:S01]  /*a6130*/  LDL.LU R13, [R1+0x1844] ;  /* 0x00184400010d7983 */ /* 0x000ea20000300800 */
[----:B------:R-:W-:Y:S01]  /*a6140*/  MOV R123, R15 ;  /* 0x0000000f007b7202 */ /* 0x000fe20000000f00 */
[----:B------:R-:W2:Y:S01]  /*a6150*/  LDL.LU R14, [R1+0x1848] ;  /* 0x00184800010e7983 */ /* 0x000ea20000300800 */
[----:B------:R-:W2:Y:S02]  /*a6160*/  LDL.LU R15, [R1+0x184c] ;  /* 0x00184c00010f7983 */ /* 0x000ea40000300800 */
[----:B------:R-:W2:Y:S02]  /*a6170*/  LDL.LU R176, [R1+0x1850] ;  /* 0x0018500001b07983 */ /* 0x000ea40000300800 */
[----:B------:R-:W2:Y:S01]  /*a6180*/  LDL.LU R177, [R1+0x1854] ;  /* 0x0018540001b17983 */ /* 0x000ea20000300800 */
[----:B------:R-:W2:Y:S01]  /*a6190*/  LDL.LU R178, [R1+0x1858] ;  /* 0x0018580001b27983 */ /* 0x000ea20000300800 */
[----:B------:R-:W2:Y:S01]  /*a61a0*/  LDL.LU R179, [R1+0x185c] ;  /* 0x00185c0001b37983 */ /* 0x000ea20000300800 */
[C---:B----4-:R-:W-:Y:S11]  /*a61b0*/  HMMA.1688.F32.TF32 R28, R16.reuse, R116, R28 ;  /* 0x00000074101c723c */ /* 0x050ff6000008101c */
        /* <DEDUP_REMOVED lines=27> */
[C---:B--2---:R-:W-:Y:S08]  /*a6370*/  HMMA.1688.F32.TF32 R28, R16.reuse, R100, R172 ;  /* 0x00000064101c723c */ /* 0x044ff000000810ac */
[C---:B------:R-:W-:Y:S01]  /*a6380*/  HMMA.1688.F32.TF32 R12, R16.reuse, R92, R12 ;  /* 0x0000005c100c723c */ /* 0x040fe2000008100c */
[----:B------:R-:W-:Y:S11]  /*a6390*/  STL.64 [R1+0x5d20], R102 ;  /* 0x005d206601007387 */ /* 0x000ff60000100a00 */
[----:B------:R-:W-:Y:S04]  /*a63a0*/  @!UPT UIADD3 URZ, URZ, URZ, URZ ;  /* 0x0000003f3f3ff290 */ /* 0x000fe8000fffe03f */
[----:B------:R-:W-:Y:S01]  /*a63b0*/  MOV R150, R28 ;  /* 0x0000001c00967202 */ /* 0x000fe20000000f00 */
[----:B------:R-:W-:Y:S02]  /*a63c0*/  IMAD.MOV.U32 R154, RZ, RZ, R29 ;  /* 0x000000ffff9a7224 */ /* 0x000fe400078e001d */
[----:B------:R-:W-:Y:S01]  /*a63d0*/  IMAD.MOV.U32 R155, RZ, RZ, R30 ;  /* 0x000000ffff9b7224 */ /* 0x000fe200078e001e */
[----:B------:R-:W-:Y:S02]  /*a63e0*/  MOV R151, R31 ;  /* 0x0000001f00977202 */ /* 0x000fe40000000f00 */
[C---:B------:R-:W-:Y:S01]  /*a63f0*/  HMMA.1688.F32.TF32 R28, R16.reuse, R96, R176 ;  /* 0x00000060101c723c */ /* 0x040fe200000810b0 */
[----:B------:R1:W-:Y:S01]  /*a6400*/  STL.64 [R1+0x5d18], R100 ;  /* 0x005d186401007387 */ /* 0x0003e20000100a00 */
[----:B------:R-:W2:Y:S11]  /*a6410*/  LDL.LU R176, [R1+0x17b0] ;  /* 0x0017b00001b07983 */ /* 0x000eb60000300800 */
[----:B------:R-:W-:Y:S10]  /*a6420*/  @!UPT UIADD3 URZ, URZ, URZ, URZ ;  /* 0x0000003f3f3ff290 */ /* 0x000ff4000fffe03f */
[----:B------:R-:W-:Y:S01]  /*a6430*/  STL.64 [R1+0x150], R28 ;  /* 0x0001501c01007387 */ /* 0x000fe20000100a00 */
[----:B------:R-:W-:Y:S02]  /*a6440*/  STL.64 [R1+0x158], R30 ;  /* 0x0001581e01007387 */ /* 0x000fe40000100a00 */
[----:B------:R3:W-:Y:S02]  /*a6450*/  STL.64 [R1+0x140], R12 ;  /* 0x0001400c01007387 */ /* 0x0007e40000100a00 */
[----:B------:R4:W-:Y:S01]  /*a6460*/  STL.64 [R1+0x148], R14 ;  /* 0x0001480e01007387 */ /* 0x0009e20000100a00 */
        /* <DEDUP_REMOVED lines=15> */
[----:B-1----:R-:W2:Y:S01]  /*a6560*/  LDL.LU R100, [R1+0x1810] ;  /* 0x0018100001647983 */ /* 0x002ea20000300800 */
[----:B------:R-:W2:Y:S01]  /*a6570*/  LDL.LU R101, [R1+0x1814] ;  /* 0x0018140001657983 */ /* 0x000ea20000300800 */
[----:B------:R-:W2:Y:S02]  /*a6580*/  LDL.LU R102, [R1+0x1818] ;  /* 0x0018180001667983 */ /* 0x000ea40000300800 */
[----:B------:R-:W2:Y:S02]  /*a6590*/  LDL.LU R103, [R1+0x181c] ;  /* 0x00181c0001677983 */ /* 0x000ea40000300800 */
[----:B---3--:R-:W3:Y:S01]  /*a65a0*/  LDL.LU R12, [R1+0x1800] ;  /* 0x00180000010c7983 */ /* 0x008ee20000300800 */
[----:B------:R-:W3:Y:S01]  /*a65b0*/  LDL.LU R13, [R1+0x1804] ;  /* 0x00180400010d7983 */ /* 0x000ee20000300800 */
[----:B----4-:R-:W3:Y:S02]  /*a65c0*/  LDL.LU R14, [R1+0x1808] ;  /* 0x00180800010e7983 */ /* 0x010ee40000300800 */
[----:B------:R-:W3:Y:S01]  /*a65d0*/  LDL.LU R15, [R1+0x180c] ;  /* 0x00180c00010f7983 */ /* 0x000ee20000300800 */
[C---:B------:R-:W-:Y:S01]  /*a65e0*/  HMMA.1688.F32.TF32 R128, R16.reuse, R120, R128 ;  /* 0x000000781080723c */ /* 0x040fe20000081080 */
[----:B------:R-:W4:Y:S01]  /*a65f0*/  LDL.LU R28, [R1+0x17e0] ;  /* 0x0017e000011c7983 */ /* 0x000f220000300800 */
[----:B------:R-:W4:Y:S02]  /*a6600*/  LDL.LU R29, [R1+0x17e4] ;  /* 0x0017e400011d7983 */ /* 0x000f240000300800 */
[----:B------:R-:W4:Y:S02]  /*a6610*/  LDL.LU R30, [R1+0x17e8] ;  /* 0x0017e800011e7983 */ /* 0x000f240000300800 */
[----:B------:R-:W4:Y:S11]  /*a6620*/  LDL.LU R31, [R1+0x17ec] ;  /* 0x0017ec00011f7983 */ /* 0x000f360000300800 */
[----:B------:R-:W-:Y:S07]  /*a6630*/  @!UPT UIADD3 URZ, URZ, URZ, URZ ;  /* 0x0000003f3f3ff290 */ /* 0x000fee000fffe03f */
[----:B------:R-:W-:Y:S02]  /*a6640*/  IMAD.MOV.U32 R142, RZ, RZ, R128 ;  /* 0x000000ffff8e7224 */ /* 0x000fe400078e0080 */
[----:B------:R-:W-:Y:S01]  /*a6650*/  IMAD.MOV.U32 R143, RZ, RZ, R129 ;  /* 0x000000ffff8f7224 */ /* 0x000fe200078e0081 */
[----:B------:R-:W3:Y:S01]  /*a6660*/  LDL.LU R128, [R1+0x17f0] ;  /* 0x0017f00001807983 */ /* 0x000ee20000300800 */
[----:B------:R-:W-:Y:S01]  /*a6670*/  MOV R146, R130 ;  /* 0x0000008200927202 */ /* 0x000fe20000000f00 */
[----:B------:R-:W3:Y:S02]  /*a6680*/  LDL.LU R129, [R1+0x17f4] ;  /* 0x0017f40001817983 */ /* 0x000ee40000300800 */
[----:B------:R-:W-:Y:S01]  /*a6690*/  IMAD.MOV.U32 R147, RZ, RZ, R131 ;  /* 0x000000ffff937224 */ /* 0x000fe200078e0083 */
[----:B------:R-:W3:Y:S01]  /*a66a0*/  LDL.LU R130, [R1+0x17f8] ;  /* 0x0017f80001827983 */ /* 0x000ee20000300800 */
[----:B------:R-:W3:Y:S02]  /*a66b0*/  LDL.LU R131, [R1+0x17fc] ;  /* 0x0017fc0001837983 */ /* 0x000ee40000300800 */
[----:B------:R-:W3:Y:S02]  /*a66c0*/  LDL.LU R32, [R1+0x17d0] ;  /* 0x0017d00001207983 */ /* 0x000ee40000300800 */
[----:B------:R-:W3:Y:S01]  /*a66d0*/  LDL.LU R33, [R1+0x17d4] ;  /* 0x0017d40001217983 */ /* 0x000ee20000300800 */
[----:B------:R-:W3:Y:S01]  /*a66e0*/  LDL.LU R34, [R1+0x17d8] ;  /* 0x0017d80001227983 */ /* 0x000ee20000300800 */
[----:B------:R-:W3:Y:S02]  /*a66f0*/  LDL.LU R35, [R1+0x17dc] ;  /* 0x0017dc0001237983 */ /* 0x000ee40000300800 */
[----:B------:R-:W-:Y:S02]  /*a6700*/  STL.64 [R1+0x5d00], R94 ;  /* 0x005d005e01007387 */ /* 0x000fe40000100a00 */
[----:B------:R2:W-:Y:S02]  /*a6710*/  STL.64 [R1+0x5cf8], R92 ;  /* 0x005cf85c01007387 */ /* 0x0005e40000100a00 */
[C---:B--2---:R-:W-:Y:S01]  /*a6720*/  HMMA.1688.F32.TF32 R92, R16.reuse, R88, R168 ;  /* 0x00000058105c723c */ /* 0x044fe200000810a8 */
[----:B------:R-:W2:Y:S11]  /*a6730*/  LDL.LU R168, [R1+0x17a0] ;  /* 0x0017a00001a87983 */ /* 0x000eb60000300800 */
[----:B------:R-:W-:Y:S11]  /*a6740*/  @!UPT UIADD3 URZ, URZ, URZ, URZ ;  /* 0x0000003f3f3ff290 */ /* 0x000ff6000fffe03f */
[----:B------:R-:W-:Y:S01]  /*a6750*/  STL.64 [R1+0x130], R92 ;  /* 0x0001305c01007387 */ /* 0x000fe20000100a00 */
[----:B------:R-:W-:Y:S02]  /*a6760*/  STL.64 [R1+0x138], R94 ;  /* 0x0001385e01007387 */ /* 0x000fe40000100a00 */
[----:B------:R-:W2:Y:S02]  /*a6770*/  LDL.LU R169, [R1+0x17a4] ;  /* 0x0017a40001a97983 */ /* 0x000ea40000300800 */
[----:B------:R-:W2:Y:S01]  /*a6780*/  LDL.LU R170, [R1+0x17a8] ;  /* 0x0017a80001aa7983 */ /* 0x000ea20000300800 */
[----:B------:R-:W2:Y:S01]  /*a6790*/  LDL.LU R171, [R1+0x17ac] ;  /* 0x0017ac0001ab7983 */ /* 0x000ea20000300800 */
[----:B------:R-:W-:Y:S02]  /*a67a0*/  STL.64 [R1+0x5cf0], R90 ;  /* 0x005cf05a01007387 */ /* 0x000fe40000100a00 */
[----:B------:R1:W-:Y:S02]  /*a67b0*/  STL.64 [R1+0x5ce8], R88 ;  /* 0x005ce85801007387 */ /* 0x0003e40000100a00 */
[C---:B-1----:R-:W-:Y:S01]  /*a67c0*/  HMMA.1688.F32.TF32 R88, R16.reuse, R84, R172 ;  /* 0x000000541058723c */ /* 0x042fe200000810ac */
        /* <DEDUP_REMOVED lines=9> */
[----:B------:R-:W-:Y:S01]  /*a6860*/  STL.64 [R1+0x5cd0], R82 ;  /* 0x005cd05201007387 */ /* 0x000fe20000100a00 */
[----:B------:R3:W-:Y:S01]  /*a6870*/  STL.64 [R1+0x5cc8], R80 ;  /* 0x005cc85001007387 */ /* 0x0007e20000100a00 */
[C---:B-1----:R-:W-:Y:S08]  /*a6880*/  HMMA.1688.F32.TF32 R84, R16.reuse, R80, R100 ;  /* 0x000000501054723c */ /* 0x042ff00000081064 */
[C---:B---3--:R-:W-:Y:S11]  /*a6890*/  HMMA.1688.F32.TF32 R80, R16.reuse, R76, R12 ;  /* 0x0000004c1050723c */ /* 0x048ff6000008100c */
[----:B------:R-:W-:Y:S04]  /*a68a0*/  @!UPT UIADD3 URZ, URZ, URZ, URZ ;  /* 0x0000003f3f3ff290 */ /* 0x000fe8000fffe03f */
[----:B------:R-:W-:Y:S01]  /*a68b0*/  STL.64 [R1+0x110], R84 ;  /* 0x0001105401007387 */ /* 0x000fe20000100a00 */
[----:B------:R-:W-:Y:S02]  /*a68c0*/  STL.64 [R1+0x118], R86 ;  /* 0x0001185601007387 */ /* 0x000fe40000100a00 */
[----:B------:R-:W3:Y:S05]  /*a68d0*/  LDL.LU R12, [R1+0x1780] ;  /* 0x00178000010c7983 */ /* 0x000eea0000300800 */
[----:B------:R-:W-:Y:S01]  /*a68e0*/  STL.64 [R1+0x100], R80 ;  /* 0x0001005001007387 */ /* 0x000fe20000100a00 */
[----:B------:R-:W-:Y:S01]  /*a68f0*/  STL.64 [R1+0x108], R82 ;  /* 0x0001085201007387 */ /* 0x000fe20000100a00 */
[----:B------:R-:W3:Y:S02]  /*a6900*/  LDL.LU R13, [R1+0x1784] ;  /* 0x00178400010d7983 */ /* 0x000ee40000300800 */
[----:B------:R-:W3:Y:S02]  /*a6910*/  LDL.LU R14, [R1+0x1788] ;  /* 0x00178800010e7983 */ /* 0x000ee40000300800 */
[----:B------:R-:W3:Y:S01]  /*a6920*/  LDL.LU R15, [R1+0x178c] ;  /* 0x00178c00010f7983 */ /* 0x000ee20000300800 */
[----:B------:R-:W-:Y:S01]  /*a6930*/  STL.64 [R1+0x5cc0], R78 ;  /* 0x005cc04e01007387 */ /* 0x000fe20000100a00 */
[----:B------:R1:W-:Y:S01]  /*a6940*/  STL.64 [R1+0x5cb8], R76 ;  /* 0x005cb84c01007387 */ /* 0x0003e20000100a00 */
[C---:B----4-:R-:W-:Y:S08]  /*a6950*/  HMMA.1688.F32.TF32 R28, R16.reuse, R68, R28 ;  /* 0x00000044101c723c */ /* 0x050ff0000008101c */
[C---:B-1----:R-:W-:Y:S01]  /*a6960*/  HMMA.1688.F32.TF32 R76, R16.reuse, R72, R128 ;  /* 0x00000048104c723c */ /* 0x042fe20000081080 */
[----:B------:R-:W-:Y:S01]  /*a6970*/  STL.64 [R1+0x5d10], R74 ;  /* 0x005d104a01007387 */ /* 0x000fe20000100a00 */
[----:B------:R1:W-:Y:S06]  /*a6980*/  STL.64 [R1+0x5d08], R72 ;  /* 0x005d084801007387 */ /* 0x0003ec0000100a00 */
[C---:B-1----:R-:W-:Y:S08]  /*a6990*/  HMMA.1688.F32.TF32 R72, R16.reuse, R64, R32 ;  /* 0x000000401048723c */ /* 0x042ff00000081020 */
[C---:B------:R-:W-:Y:S07]  /*a69a0*/  HMMA.1688.F32.TF32 R32, R16.reuse, R60, R164 ;  /* 0x0000003c1020723c */ /* 0x040fee00000810a4 */
[----:B------:R-:W-:Y:S01]  /*a69b0*/  STL.64 [R1+0xf0], R76 ;  /* 0x0000f04c01007387 */ /* 0x000fe20000100a00 */
[----:B------:R-:W-:Y:S02]  /*a69c0*/  STL.64 [R1+0xf8], R78 ;  /* 0x0000f84e01007387 */ /* 0x000fe40000100a00 */
[----:B------:R-:W-:Y:S02]  /*a69d0*/  STL.64 [R1+0xe0], R28 ;  /* 0x0000e01c01007387 */ /* 0x000fe40000100a00 */
[----:B------:R1:W-:Y:S02]  /*a69e0*/  STL.64 [R1+0xe8], R30 ;  /* 0x0000e81e01007387 */ /* 0x0003e40000100a00 */
[C---:B-1----:R-:W-:Y:S01]  /*a69f0*/  HMMA.1688.F32.TF32 R28, R16.reuse, R56, R176 ;  /* 0x00000038101c723c */ /* 0x042fe200000810b0 */
[----:B------:R-:W-:Y:S01]  /*a6a00*/  STL.64 [R1+0xd0], R72 ;  /* 0x0000d04801007387 */ /* 0x000fe20000100a00 */
[----:B------:R-:W-:Y:S02]  /*a6a10*/  STL.64 [R1+0xd8], R74 ;  /* 0x0000d84a01007387 */ /* 0x000fe40000100a00 */
[----:B------:R-:W4:Y:S05]  /*a6a20*/  LDL.LU R176, [R1+0x1770] ;  /* 0x0017700001b07983 */ /* 0x000f2a0000300800 */
[----:B------:R-:W-:Y:S01]  /*a6a30*/  STL.64 [R1+0xc0], R32 ;  /* 0x0000c02001007387 */ /* 0x000fe20000100a00 */
[----:B------:R-:W-:Y:S11]  /*a6a40*/  STL.64 [R1+0xc8], R34 ;  /* 0x0000c82201007387 */ /* 0x000ff60000100a00 */
[----:B------:R-:W-:Y:S02]  /*a6a50*/  @!UPT UIADD3 URZ, URZ, URZ, URZ ;  /* 0x0000003f3f3ff290 */ /* 0x000fe4000fffe03f */
[----:B------:R-:W-:Y:S01]  /*a6a60*/  STL.64 [R1+0xb0], R28 ;  /* 0x0000b01c01007387 */ /* 0x000fe20000100a00 */
[----:B------:R2:W-:Y:S02]  /*a6a70*/  STL.64 [R1+0xb8], R30 ;  /* 0x0000b81e01007387 */ /* 0x0005e40000100a00 */
[----:B------:R-:W4:Y:S02]  /*a6a80*/  LDL.LU R177, [R1+0x1774] ;  /* 0x0017740001b17983 */ /* 0x000f240000300800 */
[----:B------:R-:W4:Y:S01]  /*a6a90*/  LDL.LU R178, [R1+0x1778] ;  /* 0x0017780001b27983 */ /* 0x000f220000300800 */
[----:B------:R-:W4:Y:S01]  /*a6aa0*/  LDL.LU R179, [R1+0x177c] ;  /* 0x00177c0001b37983 */ /* 0x000f220000300800 */
[C---:B--2---:R-:W-:Y:S11]  /*a6ab0*/  HMMA.1688.F32.TF32 R28, R16.reuse, R52, R168 ;  /* 0x00000034101c723c */ /* 0x044ff600000810a8 */
[----:B------:R-:W-:Y:S11]  /*a6ac0*/  @!UPT UIADD3 URZ, URZ, URZ, URZ ;  /* 0x0000003f3f3ff290 */ /* 0x000ff6000fffe03f */
[----:B------:R-:W-:Y:S02]  /*a6ad0*/  @!UPT UIADD3 URZ, URZ, URZ, URZ ;  /* 0x0000003f3f3ff290 */ /* 0x000fe4000fffe03f */
[----:B------:R-:W-:Y:S02]  /*a6ae0*/  IMAD.MOV.U32 R47, RZ, RZ, R28 ;  /* 0x000000ffff2f7224 */ /* 0x000fe400078e001c */
[----:B------:R-:W-:Y:S01]  /*a6af0*/  IMAD.MOV.U32 R42, RZ, RZ, R29 ;  /* 0x000000ffff2a7224 */ /* 0x000fe200078e001d */
[----:B------:R-:W-:Y:S01]  /*a6b00*/  MOV R43, R30 ;  /* 0x0000001e002b7202 */ /* 0x000fe20000000f00 */
[----:B------:R-:W-:Y:S02]  /*a6b10*/  IMAD.MOV.U32 R39, RZ, RZ, R31 ;  /* 0x000000ffff277224 */ /* 0x000fe400078e001f */
[C---:B------:R-:W-:Y:S03]  /*a6b20*/  HMMA.1688.F32.TF32 R28, R16.reuse, R48, R172 ;  /* 0x00000030101c723c */ /* 0x040fe600000810ac */
[----:B------:R1:W-:Y:S01]  /*a6b30*/  STL [R1+0x5704], R39 ;  /* 0x0057042701007387 */ /* 0x0003e20000100800 */
[----:B------:R2:W-:Y:S02]  /*a6b40*/  STL [R1+0x5700], R43 ;  /* 0x0057002b01007387 */ /* 0x0005e40000100800 */
[----:B------:R1:W-:Y:S11]  /*a6b50*/  STL [R1+0x56fc], R42 ;  /* 0x0056fc2a01007387 */ /* 0x0003f60000100800 */
[----:B------:R-:W-:Y:S07]  /*a6b60*/  @!UPT UIADD3 URZ, URZ, URZ, URZ ;  /* 0x0000003f3f3ff290 */ /* 0x000fee000fffe03f */
[----:B------:R-:W-:Y:S02]  /*a6b70*/  IMAD.MOV.U32 R59, RZ, RZ, R31 ;  /* 0x000000ffff3b7224 */ /* 0x000fe400078e001f */
[----:B------:R-:W-:Y:S01]  /*a6b80*/  IMAD.MOV.U32 R58, RZ, RZ, R30 ;  /* 0x000000ffff3a7224 */ /* 0x000fe200078e001e */
[----:B------:R-:W-:Y:S01]  /*a6b90*/  MOV R55, R29 ;  /* 0x0000001d00377202 */ /* 0x000fe20000000f00 */
[C---:B---3--:R-:W-:Y:S01]  /*a6ba0*/  HMMA.1688.F32.TF32 R12, R16.reuse, R44, R12 ;  /* 0x0000002c100c723c */ /* 0x048fe2000008100c */
[----:B------:R-:W-:Y:S01]  /*a6bb0*/  IMAD.MOV.U32 R54, RZ, RZ, R28 ;  /* 0x000000ffff367224 */ /* 0x000fe200078e001c */
[----:B------:R-:W-:Y:S01]  /*a6bc0*/  STL [R1+0x5744], R59 ;  /* 0x0057443b01007387 */ /* 0x000fe20000100800 */
[----:B------:R-:W-:Y:S02]  /*a6bd0*/  STL [R1+0x5740], R58 ;  /* 0x0057403a01007387 */ /* 0x000fe40000100800 */
[----:B------:R-:W-:Y:S01]  /*a6be0*/  STL [R1+0x573c], R55 ;  /* 0x00573c3701007387 */ /* 0x000fe20000100800 */
[----:B------:R-:W-:Y:S11]  /*a6bf0*/  STL [R1+0x5738], R54 ;  /* 0x0057383601007387 */ /* 0x000ff60000100800 */
[----:B------:R-:W-:Y:S07]  /*a6c00*/  @!UPT UIADD3 URZ, URZ, URZ, URZ ;  /* 0x0000003f3f3ff290 */ /* 0x000fee000fffe03f */
[----:B-1----:R-:W-:Y:S01]  /*a6c10*/  MOV R39, R12 ;  /* 0x0000000c00277202 */ /* 0x002fe20000000f00 */
[----:B--2---:R-:W-:Y:S01]  /*a6c20*/  IMAD.MOV.U32 R43, RZ, RZ, R13 ;  /* 0x000000ffff2b7224 */ /* 0x004fe200078e000d */
[----:B------:R-:W2:Y:S01]  /*a6c30*/  LDL.LU R12, [R1+0x1390] ;  /* 0x00139000010c7983 */ /* 0x000ea20000300800 */
[----:B------:R-:W-:Y:S02]  /*a6c40*/  IMAD.MOV.U32 R42, RZ, RZ, R14 ;  /* 0x000000ffff2a7224 */ /* 0x000fe400078e000e */
[----:B------:R-:W2:Y:S01]  /*a6c50*/  LDL.LU R13, [R1+0x1394] ;  /* 0x00139400010d7983 */ /* 0x000ea20000300800 */
[----:B------:R-:W-:Y:S01]  /*a6c60*/  MOV R38, R15 ;  /* 0x0000000f00267202 */ /* 0x000fe20000000f00 */
[----:B------:R-:W2:Y:S01]  /*a6c70*/  LDL.LU R14, [R1+0x1398] ;  /* 0x00139800010e7983 */ /* 0x000ea20000300800 */
[----:B------:R-:W2:Y:S03]  /*a6c80*/  LDL.LU R15, [R1+0x139c] ;  /* 0x00139c00010f7983 */ /* 0x000ea60000300800 */
[----:B------:R-:W-:Y:S01]  /*a6c90*/  STL [R1+0x575c], R38 ;  /* 0x00575c2601007387 */ /* 0x000fe20000100800 */
[----:B------:R-:W-:Y:S02]  /*a6ca0*/  STL [R1+0x5758], R42 ;  /* 0x0057582a01007387 */ /* 0x000fe40000100800 */
[----:B------:R-:W-:Y:S02]  /*a6cb0*/  STL [R1+0x5754], R43 ;  /* 0x0057542b01007387 */ /* 0x000fe40000100800 */
[----:B------:R-:W-:Y:S01]  /*a6cc0*/  STL [R1+0x5748], R39 ;  /* 0x0057482701007387 */ /* 0x000fe20000100800 */
[----:B------:R-:W3:Y:S01]  /*a6cd0*/  LDL R100, [R1+0x30] ;  /* 0x0000300001647983 */ /* 0x000ee20000100800 */
[----:B----4-:R-:W-:Y:S11]  /*a6ce0*/  HMMA.1688.F32.TF32 R28, R16, R40, R176 ;  /* 0x00000028101c723c */ /* 0x010ff600000810b0 */
[----:B------:R-:W-:Y:S11]  /*a6cf0*/  @!UPT UIADD3 URZ, URZ, URZ, URZ ;  /* 0x0000003f3f3ff290 */ /* 0x000ff6000fffe03f */
[----:B------:R-:W-:Y:S01]  /*a6d00*/  @!UPT UIADD3 URZ, URZ, URZ, URZ ;  /* 0x0000003f3f3ff290 */ /* 0x000fe2000fffe03f */
[----:B------:R1:W-:Y:S01]  /*a6d10*/  STL.64 [R1+0x70], R28 ;  /* 0x0000701c01007387 */ /* 0x0003e20000100a00 */
[----:B------:R-:W-:Y:S02]  /*a6d20*/  STL.64 [R1+0x78], R30 ;  /* 0x0000781e01007387 */ /* 0x000fe40000100a00 */
[----:B------:R-:W3:Y:S02]  /*a6d30*/  LDL R101, [R1+0x34] ;  /* 0x0000340001657983 */ /* 0x000ee40000100800 */
[----:B------:R-:W3:Y:S01]  /*a6d40*/  LDL.LU R92, [R1+0x1380] ;  /* 0x00138000015c7983 */ /* 0x000ee20000300800 */
[----:B------:R-:W3:Y:S01]  /*a6d50*/  LDL.LU R93, [R1+0x1384] ;  /* 0x00138400015d7983 */ /* 0x000ee20000300800 */
[----:B------:R-:W3:Y:S02]  /*a6d60*/  LDL.LU R94, [R1+0x1388] ;  /* 0x00138800015e7983 */ /* 0x000ee40000300800 */
[----:B------:R-:W3:Y:S02]  /*a6d70*/  LDL.LU R95, [R1+0x138c] ;  /* 0x00138c00015f7983 */ /* 0x000ee40000300800 */
[----:B------:R-:W4:Y:S01]  /*a6d80*/  LDL R172, [R1] ;  /* 0x0000000001ac7983 */ /* 0x000f220000100800 */
[----:B------:R-:W4:Y:S04]  /*a6d90*/  LDL R173, [R1+0x4] ;  /* 0x0000040001ad7983 */ /* 0x000f280000100800 */
[----:B------:R-:W4:Y:S04]  /*a6da0*/  LDL R164, [R1+0x10] ;  /* 0x0000100001a47983 */ /* 0x000f280000100800 */
[----:B------:R-:W4:Y:S04]  /*a6db0*/  LDL R165, [R1+0x14] ;  /* 0x0000140001a57983 */ /* 0x000f280000100800 */
[----:B-1----:R-:W4:Y:S01]  /*a6dc0*/  LDL R28, [R1+0x20] ;  /* 0x00002000011c7983 */ /* 0x002f220000100800 */
[----:B------:R-:W-:-:S02]  /*a6dd0*/  IMAD.MOV.U32 R29, RZ, RZ, R0 ;  /* 0x000000ffff1d7224 */ /* 0x000fc400078e0000 */
        /* <DEDUP_REMOVED lines=17> */
[----:B--2---:R-:W-:Y:S11]  /*a6ef0*/  HMMA.1688.F32.TF32 R12, R16, R36, R12 ;  /* 0x00000024100c723c */ /* 0x004ff6000008100c */
[----:B------:R-:W-:Y:S11]  /*a6f00*/  @!UPT UIADD3 URZ, URZ, URZ, URZ ;  /* 0x0000003f3f3ff290 */ /* 0x000ff6000fffe03f */
[----:B------:R-:W-:Y:S01]  /*a6f10*/  @!UPT UIADD3 URZ, URZ, URZ, URZ ;  /* 0x0000003f3f3ff290 */ /* 0x000fe2000fffe03f */
[----:B------:R1:W-:Y:S01]  /*a6f20*/  STL.64 [R1+0x60], R12 ;  /* 0x0000600c01007387 */ /* 0x0003e20000100a00 */
[----:B------:R-:W-:Y:S01]  /*a6f30*/  IMAD.MOV.U32 R38, RZ, RZ, R14 ;  /* 0x000000ffff267224 */ /* 0x000fe200078e000e */
[----:B------:R-:W-:Y:S02]  /*a6f40*/  MOV R42, R15 ;  /* 0x0000000f002a7202 */ /* 0x000fe40000000f00 */
[----:B-1----:R-:W2:Y:S01]  /*a6f50*/  LDL.LU R12, [R1+0x1330] ;  /* 0x00133000010c7983 */ /* 0x002ea20000300800 */
[----:B------:R-:W2:Y:S02]  /*a6f60*/  LDL.LU R13, [R1+0x1334] ;  /* 0x00133400010d7983 */ /* 0x000ea40000300800 */
[----:B------:R-:W2:Y:S02]  /*a6f70*/  LDL.LU R14, [R1+0x1338] ;  /* 0x00133800010e7983 */ /* 0x000ea40000300800 */
[----:B------:R-:W2:Y:S01]  /*a6f80*/  LDL.LU R15, [R1+0x133c] ;  /* 0x00133c00010f7983 */ /* 0x000ea20000300800 */
[C---:B---3--:R-:W-:Y:S01]  /*a6f90*/  HMMA.1688.F32.TF32 R16, R244.reuse, R100, R92 ;  /* 0x00000064f410723c */ /* 0x048fe2000008105c */
[----:B------:R1:W-:Y:S01]  /*a6fa0*/  STL [R1+0x5764], R38 ;  /* 0x0057642601007387 */ /* 0x0003e20000100800 */
[----:B------:R3:W-:Y:S11]  /*a6fb0*/  STL [R1+0x5760], R42 ;  /* 0x0057602a01007387 */ /* 0x0007f60000100800 */
[----:B------:R-:W-:Y:S11]  /*a6fc0*/  @!UPT UIADD3 URZ, URZ, URZ, URZ ;  /* 0x0000003f3f3ff290 */ /* 0x000ff6000fffe03f */
[----:B------:R-:W-:Y:S02]  /*a6fd0*/  IMAD.MOV.U32 R43, RZ, RZ, R16 ;  /* 0x000000ffff2b7224 */ /* 0x000fe400078e0010 */
[----:B------:R-:W-:Y:S01]  /*a6fe0*/  IMAD.MOV.U32 R98, RZ, RZ, R17 ;  /* 0x000000ffff627224 */ /* 0x000fe200078e0011 */
[----:B------:R-:W-:Y:S01]  /*a6ff0*/  MOV R99, R18 ;  /* 0x0000001200637202 */ /* 0x000fe20000000f00 */
[----:B------:R-:W-:Y:S02]  /*a7000*/  IMAD.MOV.U32 R39, RZ, RZ, R19 ;  /* 0x000000ffff277224 */ /* 0x000fe400078e0013 */
[C---:B----4-:R-:W-:Y:S03]  /*a7010*/  HMMA.1688.F32.TF32 R16, R244.reuse, R28, R128 ;  /* 0x0000001cf410723c */ /* 0x050fe60000081080 */
[----:B------:R-:W-:Y:S01]  /*a7020*/  STL [R1+0x5774], R39 ;  /* 0x0057742701007387 */ /* 0x000fe20000100800 */
[----:B------:R-:W-:Y:S02]  /*a7030*/  STL [R1+0x5770], R99 ;  /* 0x0057706301007387 */ /* 0x000fe40000100800 */
[----:B------:R-:W-:Y:S02]  /*a7040*/  STL [R1+0x576c], R98 ;  /* 0x00576c6201007387 */ /* 0x000fe40000100800 */
[----:B------:R-:W-:Y:S11]  /*a7050*/  STL [R1+0x5768], R43 ;  /* 0x0057682b01007387 */ /* 0x000ff60000100800 */
[----:B------:R-:W-:Y:S04]  /*a7060*/  @!UPT UIADD3 URZ, URZ, URZ, URZ ;  /* 0x0000003f3f3ff290 */ /* 0x000fe8000fffe03f */
[----:B------:R-:W-:Y:S01]  /*a7070*/  STL [R1+0x40], R16 ;  /* 0x0000401001007387 */ /* 0x000fe20000100800 */
[----:B-1----:R-:W-:Y:S02]  /*a7080*/  IMAD.MOV.U32 R38, RZ, RZ, R17 ;  /* 0x000000ffff267224 */ /* 0x002fe400078e0011 */
[----:B------:R1:W-:Y:S01]  /*a7090*/  STL [R1+0x4c], R19 ;  /* 0x00004c1301007387 */ /* 0x0003e20000100800 */
[----:B---3--:R-:W-:Y:S02]  /*a70a0*/  MOV R42, R18 ;  /* 0x00000012002a7202 */ /* 0x008fe40000000f00 */
[C---:B-1----:R-:W-:Y:S03]  /*a70b0*/  HMMA.1688.F32.TF32 R16, R244.reuse, R164, R32 ;  /* 0x000000a4f410723c */ /* 0x042fe60000081020 */
[----:B------:R-:W-:Y:S11]  /*a70c0*/  STL [R1+0x577c], R42 ;  /* 0x00577c2a01007387 */ /* 0x000ff60000100800 */
[----:B------:R-:W-:Y:S10]  /*a70d0*/  @!UPT UIADD3 URZ, URZ, URZ, URZ ;  /* 0x0000003f3f3ff290 */ /* 0x000ff4000fffe03f */
[----:B------:R-:W-:Y:S02]  /*a70e0*/  IMAD.MOV.U32 R39, RZ, RZ, R16 ;  /* 0x000000ffff277224 */ /* 0x000fe400078e0010 */
[----:B------:R-:W-:Y:S01]  /*a70f0*/  IMAD.MOV.U32 R99, RZ, RZ, R17 ;  /* 0x000000ffff637224 */ /* 0x000fe200078e0011 */
[----:B------:R-:W-:Y:S01]  /*a7100*/  MOV R98, R18 ;  /* 0x0000001200627202 */ /* 0x000fe20000000f00 */
[----:B------:R-:W-:Y:S02]  /*a7110*/  IMAD.MOV.U32 R43, RZ, RZ, R19 ;  /* 0x000000ffff2b7224 */ /* 0x000fe400078e0013 */
[C---:B------:R-:W-:Y:S01]  /*a7120*/  HMMA.1688.F32.TF32 R16, R244.reuse, R172, R168 ;  /* 0x000000acf410723c */ /* 0x040fe200000810a8 */
[----:B------:R-:W-:Y:S11]  /*a7130*/  STL [R1+0x5778], R38 ;  /* 0x0057782601007387 */ /* 0x000ff60000100800 */
[----:B------:R-:W-:Y:S11]  /*a7140*/  @!UPT UIADD3 URZ, URZ, URZ, URZ ;  /* 0x0000003f3f3ff290 */ /* 0x000ff6000fffe03f */
[----:B------:R-:W-:Y:S01]  /*a7150*/  STL.64 [R1+0x5d0], R16 ;  /* 0x0005d01001007387 */ /* 0x000fe20000100a00 */
[----:B------:R-:W-:Y:S02]  /*a7160*/  STL.64 [R1+0x5c90], R250 ;  /* 0x005c90fa01007387 */ /* 0x000fe40000100a00 */
[----:B------:R-:W-:Y:S02]  /*a7170*/  STL.64 [R1+0x5c88], R248 ;  /* 0x005c88f801007387 */ /* 0x000fe40000100a00 */
[----:B------:R-:W3:Y:S01]  /*a7180*/  LDL.LU R172, [R1+0x1210] ;  /* 0x0012100001ac7983 */ /* 0x000ee20000300800 */
[----:B--2---:R-:W-:Y:S11]  /*a7190*/  HMMA.1688.F32.TF32 R12, R244, R24, R12 ;  /* 0x00000018f40c723c */ /* 0x004ff6000008100c */
[----:B------:R-:W-:Y:S11]  /*a71a0*/  @!UPT UIADD3 URZ, URZ, URZ, URZ ;  /* 0x0000003f3f3ff290 */ /* 0x000ff6000fffe03f */
[----:B------:R-:W-:Y:S01]  /*a71b0*/  @!UPT UIADD3 URZ, URZ, URZ, URZ ;  /* 0x0000003f3f3ff290 */ /* 0x000fe2000fffe03f */
[----:B------:R1:W-:Y:S01]  /*a71c0*/  STL.64 [R1+0x5b0], R12 ;  /* 0x0005b00c01007387 */ /* 0x0003e20000100a00 */
[----:B------:R2:W-:Y:S02]  /*a71d0*/  STL.64 [R1+0x5b8], R14 ;  /* 0x0005b80e01007387 */ /* 0x0005e40000100a00 */
[----:B------:R-:W3:Y:S02]  /*a71e0*/  LDL.LU R173, [R1+0x1214] ;  /* 0x0012140001ad7983 */ /* 0x000ee40000300800 */
[----:B------:R-:W3:Y:S01]  /*a71f0*/  LDL.LU R174, [R1+0x1218] ;  /* 0x0012180001ae7983 */ /* 0x000ee20000300800 */
[----:B------:R-:W3:Y:S01]  /*a7200*/  LDL.LU R175, [R1+0x121c] ;  /* 0x00121c0001af7983 */ /* 0x000ee20000300800 */
        /* <DEDUP_REMOVED lines=40> */
[----:B------:R-:W-:Y:S01]  /*a7490*/  IMAD.MOV.U32 R42, RZ, RZ, R18 ;  /* 0x000000ffff2a7224 */ /* 0x000fe200078e0012 */
[----:B------:R-:W-:-:S02]  /*a74a0*/  MOV R38, R19 ;  /* 0x0000001300267202 */ /* 0x000fc40000000f00 */
[C---:B------:R-:W-:Y:S01]  /*a74b0*/  HMMA.1688.F32.TF32 R16, R244.reuse, R248, R176 ;  /* 0x000000f8f410723c */ /* 0x040fe200000810b0 */
[----:B------:R-:W2:Y:S01]  /*a74c0*/  LDL.LU R248, [R1+0x12f0] ;  /* 0x0012f00001f87983 */ /* 0x000ea20000300800 */
[----:B------:R-:W2:Y:S02]  /*a74d0*/  LDL.LU R249, [R1+0x12f4] ;  /* 0x0012f40001f97983 */ /* 0x000ea40000300800 */
[----:B------:R-:W2:Y:S02]  /*a74e0*/  LDL.LU R250, [R1+0x12f8] ;  /* 0x0012f80001fa7983 */ /* 0x000ea40000300800 */
[----:B------:R-:W2:Y:S11]  /*a74f0*/  LDL.LU R251, [R1+0x12fc] ;  /* 0x0012fc0001fb7983 */ /* 0x000eb60000300800 */
[----:B------:R-:W-:Y:S07]  /*a7500*/  @!UPT UIADD3 URZ, URZ, URZ, URZ ;  /* 0x0000003f3f3ff290 */ /* 0x000fee000fffe03f */
[----:B------:R-:W-:Y:S02]  /*a7510*/  IMAD.MOV.U32 R59, RZ, RZ, R16 ;  /* 0x000000ffff3b7224 */ /* 0x000fe400078e0010 */
[----:B------:R-:W-:Y:S01]  /*a7520*/  IMAD.MOV.U32 R58, RZ, RZ, R17 ;  /* 0x000000ffff3a7224 */ /* 0x000fe200078e0011 */
[----:B------:R-:W2:Y:S01]  /*a7530*/  LDL.LU R16, [R1+0x12e0] ;  /* 0x0012e00001107983 */ /* 0x000ea20000300800 */
[----:B------:R-:W-:Y:S01]  /*a7540*/  MOV R55, R18 ;  /* 0x0000001200377202 */ /* 0x000fe20000000f00 */
[----:B------:R-:W2:Y:S02]  /*a7550*/  LDL.LU R17, [R1+0x12e4] ;  /* 0x0012e40001117983 */ /* 0x000ea40000300800 */
        /* <DEDUP_REMOVED lines=46> */
[----:B---3--:R-:W-:Y:S01]  /*a7840*/  STL.64 [R1+0x5c50], R14 ;  /* 0x005c500e01007387 */ /* 0x008fe20000100a00 */
[----:B------:R-:W-:Y:S11]  /*a7850*/  STL.64 [R1+0x5c48], R12 ;  /* 0x005c480c01007387 */ /* 0x000ff60000100a00 */
[----:B------:R-:W-:Y:S10]  /*a7860*/  @!UPT UIADD3 URZ, URZ, URZ, URZ ;  /* 0x0000003f3f3ff290 */ /* 0x000ff4000fffe03f */
[----:B------:R-:W-:Y:S01]  /*a7870*/  STL.64 [R1+0x580], R8 ;  /* 0x0005800801007387 */ /* 0x000fe20000100a00 */
[----:B------:R1:W-:Y:S02]  /*a7880*/  STL.64 [R1+0x588], R10 ;  /* 0x0005880a01007387 */ /* 0x0003e40000100a00 */
[----:B------:R-:W-:Y:S02]  /*a7890*/  STL.64 [R1+0x5ca0], R6 ;  /* 0x005ca00601007387 */ /* 0x000fe40000100a00 */
[----:B------:R2:W-:Y:S01]  /*a78a0*/  STL.64 [R1+0x5c98], R4 ;  /* 0x005c980401007387 */ /* 0x0005e20000100a00 */
[C---:B-1----:R-:W-:Y:S08]  /*a78b0*/  HMMA.1688.F32.TF32 R8, R244.reuse, R4, R248 ;  /* 0x00000004f408723c */ /* 0x042ff000000810f8 */
[C---:B--2---:R-:W-:Y:S11]  /*a78c0*/  HMMA.1688.F32.TF32 R4, R244.reuse, R240, R16 ;  /* 0x000000f0f404723c */ /* 0x044ff60000081010 */
[----:B------:R-:W-:Y:S04]  /*a78d0*/  @!UPT UIADD3 URZ, URZ, URZ, URZ ;  /* 0x0000003f3f3ff290 */ /* 0x000fe8000fffe03f */
[----:B------:R-:W-:Y:S01]  /*a78e0*/  STL.64 [R1+0x570], R8 ;  /* 0x0005700801007387 */ /* 0x000fe20000100a00 */
[----:B------:R1:W-:Y:S02]  /*a78f0*/  STL.64 [R1+0x578], R10 ;  /* 0x0005780a01007387 */ /* 0x0003e40000100a00 */
[----:B------:R-:W-:Y:S02]  /*a7900*/  STL.64 [R1+0x5cb0], R242 ;  /* 0x005cb0f201007387 */ /* 0x000fe40000100a00 */
[----:B------:R-:W-:Y:S03]  /*a7910*/  STL.64 [R1+0x5ca8], R240 ;  /* 0x005ca8f001007387 */ /* 0x000fe60000100a00 */
[----:B------:R-:W-:Y:S01]  /*a7920*/  STL.64 [R1+0x560], R4 ;  /* 0x0005600401007387 */ /* 0x000fe20000100a00 */
[----:B------:R2:W-:Y:S01]  /*a7930*/  STL.64 [R1+0x568], R6 ;  /* 0x0005680601007387 */ /* 0x0005e20000100a00 */
[C---:B-1----:R-:W-:Y:S08]  /*a7940*/  HMMA.1688.F32.TF32 R8, R244.reuse, R236, R72 ;  /* 0x000000ecf408723c */ /* 0x042ff00000081048 */
[C---:B--2---:R-:W-:Y:S08]  /*a7950*/  HMMA.1688.F32.TF32 R4, R244.reuse, R232, R76 ;  /* 0x000000e8f404723c */ /* 0x044ff0000008104c */
        /* <DEDUP_REMOVED lines=36> */
[----:B------:R-:W2:Y:S11]  /*a7ba0*/  LDL.LU R84, [R1+0x16c0] ;  /* 0x0016c00001547983 */ /* 0x000eb60000300800 */
[----:B------:R1:W-:Y:S01]  /*a7bb0*/  STL.64 [R1+0x490], R8 ;  /* 0x0004900801007387 */ /* 0x0003e20000100a00 */
[----:B------:R3:W-:Y:S07]  /*a7bc0*/  STL.64 [R1+0x498], R10 ;  /* 0x0004980a01007387 */ /* 0x0007ee0000100a00 */
        /* <DEDUP_REMOVED lines=23> */
[----:B---3--:R-:W2:Y:S02]  /*a7d40*/  LDL.LU R10, [R1+0x1738] ;  /* 0x00173800010a7983 */ /* 0x008ea40000300800 */
[----:B------:R-:W2:Y:S02]  /*a7d50*/  LDL.LU R11, [R1+0x173c] ;  /* 0x00173c00010b7983 */ /* 0x000ea40000300800 */
[----:B------:R-:W3:Y:S01]  /*a7d60*/  LDL.LU R12, [R1+0x1750] ;  /* 0x00175000010c7983 */ /* 0x000ee20000300800 */
[----:B------:R-:W3:Y:S01]  /*a7d70*/  LDL.LU R13, [R1+0x1754] ;  /* 0x00175400010d7983 */ /* 0x000ee20000300800 */
[----:B------:R-:W3:Y:S02]  /*a7d80*/  LDL.LU R14, [R1+0x1758] ;  /* 0x00175800010e7983 */ /* 0x000ee40000300800 */
[----:B------:R-:W3:Y:S02]  /*a7d90*/  LDL.LU R15, [R1+0x175c] ;  /* 0x00175c00010f7983 */ /* 0x000ee40000300800 */
        /* <DEDUP_REMOVED lines=28> */
[----:B------:R-:W3:Y:S01]  /*a7f60*/  LDL.LU R128, [R1+0x11b0] ;  /* 0x0011b00001807983 */ /* 0x000ee20000300800 */
[----:B------:R-:W3:Y:S01]  /*a7f70*/  LDL.LU R129, [R1+0x11b4] ;  /* 0x0011b40001817983 */ /* 0x000ee20000300800 */
[----:B------:R-:W3:Y:S02]  /*a7f80*/  LDL.LU R130, [R1+0x11b8] ;  /* 0x0011b80001827983 */ /* 0x000ee40000300800 */
[----:B------:R-:W3:Y:S02]  /*a7f90*/  LDL.LU R131, [R1+0x11bc] ;  /* 0x0011bc0001837983 */ /* 0x000ee40000300800 */
[----:B------:R-:W3:Y:S01]  /*a7fa0*/  LDL R19, [R1+0x1934] ;  /* 0x0019340001137983 */ /* 0x000ee20000100800 */
[----:B----4-:R-:W4:Y:S01]  /*a7fb0*/  LDL.LU R4, [R1+0x1760] ;  /* 0x0017600001047983 */ /* 0x010f220000300800 */
[----:B------:R-:W4:Y:S02]  /*a7fc0*/  LDL.LU R5, [R1+0x1764] ;  /* 0x0017640001057983 */ /* 0x000f240000300800 */
[----:B------:R-:W4:Y:S02]  /*a7fd0*/  LDL.LU R6, [R1+0x1768] ;  /* 0x0017680001067983 */ /* 0x000f240000300800 */
[----:B------:R-:W4:Y:S01]  /*a7fe0*/  LDL.LU R7, [R1+0x176c] ;  /* 0x00176c0001077983 */ /* 0x000f220000300800 */
[----:B------:R-:W4:Y:S01]  /*a7ff0*/  LDL R3, [R1+0x1924] ;  /* 0x0019240001037983 */ /* 0x000f220000100800 */
        /* <DEDUP_REMOVED lines=20> */
[C---:B--2---:R-:W-:Y:S08]  /*a8140*/  HMMA.1688.F32.TF32 R176, R244.reuse, R180, R176 ;  /* 0x000000b4f4b0723c */ /* 0x044ff000000810b0 */
[C---:B------:R-:W-:Y:S08]  /*a8150*/  HMMA.1688.F32.TF32 R32, R244.reuse, R160, R32 ;  /* 0x000000a0f420723c */ /* 0x040ff00000081020 */
[C---:B------:R-:W-:Y:S08]  /*a8160*/  HMMA.1688.F32.TF32 R28, R244.reuse, R156, R28 ;  /* 0x0000009cf41c723c */ /* 0x040ff0000008101c */
[C---:B------:R-:W-:Y:S08]  /*a8170*/  HMMA.1688.F32.TF32 R240, R244.reuse, R152, R240 ;  /* 0x00000098f4f0723c */ /* 0x040ff000000810f0 */
[C---:B----4-:R-:W-:Y:S08]  /*a8180*/  HMMA.1688.F32.TF32 R4, R244.reuse, R148, R4 ;  /* 0x00000094f404723c */ /* 0x050ff00000081004 */
[C---:B---3--:R-:W-:Y:S01]  /*a8190*/  HMMA.1688.F32.TF32 R12, R244.reuse, R144, R12 ;  /* 0x00000090f40c723c */ /* 0x048fe2000008100c */
[----:B------:R-:W-:Y:S04]  /*a81a0*/  LDS R16, [R19+0x43080] ;  /* 0x0430800013107984 */ /* 0x000fe80000000800 */
[----:B------:R-:W-:Y:S04]  /*a81b0*/  LDS R18, [R19+0x43480] ;  /* 0x0434800013127984 */ /* 0x000fe80000000800 */
[----:B------:R-:W-:Y:S01]  /*a81c0*/  LDS R17, [R3+0x43080] ;  /* 0x0430800003117984 */ /* 0x000fe20000000800 */
[----:B------:R-:W1:Y:S03]  /*a81d0*/  LDS R19, [R3+0x43480] ;  /* 0x0434800003137984 */ /* 0x000e660000000800 */
[----:B------:R-:W-:Y:S01]  /*a81e0*/  STL.64 [R1+0x470], R176 ;  /* 0x000470b001007387 */ /* 0x000fe20000100a00 */
[----:B------:R2:W-:Y:S03]  /*a81f0*/  STL.64 [R1+0x478], R178 ;  /* 0x000478b201007387 */ /* 0x0005e60000100a00 */
[----:B--2---:R-:W2:Y:S01]  /*a8200*/  LDL.LU.64 R178, [R1+0x5d90] ;  /* 0x005d900001b27983 */ /* 0x004ea20000300a00 */
[----:B------:R-:W3:Y:S02]  /*a8210*/  LDL.LU.64 R176, [R1+0x5d88] ;  /* 0x005d880001b07983 */ /* 0x000ee40000300a00 */
[C---:B---3--:R-:W-:Y:S11]  /*a8220*/  HMMA.1688.F32.TF32 R172, R244.reuse, R176, R172 ;  /* 0x000000b0f4ac723c */ /* 0x048ff600000810ac */
[----:B------:R-:W-:Y:S11]  /*a8230*/  @!UPT UIADD3 URZ, URZ, URZ, URZ ;  /* 0x0000003f3f3ff290 */ /* 0x000ff6000fffe03f */
[----:B------:R-:W-:Y:S01]  /*a8240*/  @!UPT UIADD3 URZ, URZ, URZ, URZ ;  /* 0x0000003f3f3ff290 */ /* 0x000fe2000fffe03f */
[----:B------:R-:W-:Y:S01]  /*a8250*/  STL.64 [R1+0x460], R172 ;  /* 0x000460ac01007387 */ /* 0x000fe20000100a00 */
[----:B------:R3:W-:Y:S03]  /*a8260*/  STL.64 [R1+0x468], R174 ;  /* 0x000468ae01007387 */ /* 0x0007e60000100a00 */
[----:B---3--:R-:W3:Y:S01]  /*a8270*/  LDL.LU.64 R174, [R1+0x5d80] ;  /* 0x005d800001ae7983 */ /* 0x008ee20000300a00 */
[----:B------:R-:W4:Y:S02]  /*a8280*/  LDL.LU.64 R172, [R1+0x5d78] ;  /* 0x005d780001ac7983 */ /* 0x000f240000300a00 */
[C---:B----4-:R-:W-:Y:S11]  /*a8290*/  HMMA.1688.F32.TF32 R168, R244.reuse, R172, R168 ;  /* 0x000000acf4a8723c */ /* 0x050ff600000810a8 */
[----:B------:R-:W-:Y:S11]  /*a82a0*/  @!UPT UIADD3 URZ, URZ, URZ, URZ ;  /* 0x0000003f3f3ff290 */ /* 0x000ff6000fffe03f */
[----:B------:R-:W-:Y:S01]  /*a82b0*/  @!UPT UIADD3 URZ, URZ, URZ, URZ ;  /* 0x0000003f3f3ff290 */ /* 0x000fe2000fffe03f */
[----:B------:R-:W-:Y:S01]  /*a82c0*/  STL.64 [R1+0x450], R168 ;  /* 0x000450a801007387 */ /* 0x000fe20000100a00 */
[----:B------:R4:W-:Y:S03]  /*a82d0*/  STL.64 [R1+0x458], R170 ;  /* 0x000458aa01007387 */ /* 0x0009e60000100a00 */
[----:B----4-:R-:W4:Y:S01]  /*a82e0*/  LDL.LU.64 R170, [R1+0x5d70] ;  /* 0x005d700001aa7983 */ /* 0x010f220000300a00 */
[----:B------:R-:W2:Y:S02]  /*a82f0*/  LDL.LU.64 R168, [R1+0x5d68] ;  /* 0x005d680001a87983 */ /* 0x000ea40000300a00 */
[C---:B--2---:R-:W-:Y:S11]  /*a8300*/  HMMA.1688.F32.TF32 R164, R244.reuse, R168, R164 ;  /* 0x000000a8f4a4723c */ /* 0x044ff600000810a4 */
[----:B------:R-:W-:Y:S11]  /*a8310*/  @!UPT UIADD3 URZ, URZ, URZ, URZ ;  /* 0x0000003f3f3ff290 */ /* 0x000ff6000fffe03f */
[----:B------:R-:W-:Y:S01]  /*a8320*/  @!UPT UIADD3 URZ, URZ, URZ, URZ ;  /* 0x0000003f3f3ff290 */ /* 0x000fe2000fffe03f */
[----:B------:R-:W-:Y:S01]  /*a8330*/  STL.64 [R1+0x440], R164 ;  /* 0x000440a401007387 */ /* 0x000fe20000100a00 */
[----:B------:R2:W-:Y:S03]  /*a8340*/  STL.64 [R1+0x448], R166 ;  /* 0x000448a601007387 */ /* 0x0005e60000100a00 */
[----:B--2---:R-:W2:Y:S01]  /*a8350*/  LDL.LU.64 R166, [R1+0x5d60] ;  /* 0x005d600001a67983 */ /* 0x004ea20000300a00 */
        /* <DEDUP_REMOVED lines=8> */
[----:B------:R-:W-:Y:S02]  /*a83e0*/  STL.64 [R1+0x7f0], R32 ;  /* 0x0007f02001007387 */ /* 0x000fe40000100a00 */
[----:B------:R1:W-:Y:S02]  /*a83f0*/  STL.64 [R1+0x7f8], R34 ;  /* 0x0007f82201007387 */ /* 0x0003e40000100a00 */
[----:B-1----:R-:W2:Y:S01]  /*a8400*/  LDL.LU.64 R34, [R1+0x5d40] ;  /* 0x005d400001227983 */ /* 0x002ea20000300a00 */
[----:B------:R-:W2:Y:S02]  /*a8410*/  LDL.LU.64 R32, [R1+0x5d38] ;  /* 0x005d380001207983 */ /* 0x000ea40000300a00 */
[----:B------:R-:W-:Y:S02]  /*a8420*/  STL.64 [R1+0x7e0], R28 ;  /* 0x0007e01c01007387 */ /* 0x000fe40000100a00 */
[----:B------:R1:W-:Y:S02]  /*a8430*/  STL.64 [R1+0x7e8], R30 ;  /* 0x0007e81e01007387 */ /* 0x0003e40000100a00 */
[----:B-1----:R-:W3:Y:S01]  /*a8440*/  LDL.LU.64 R30, [R1+0x5d30] ;  /* 0x005d3000011e7983 */ /* 0x002ee20000300a00 */
[----:B------:R-:W3:Y:S02]  /*a8450*/  LDL.LU.64 R28, [R1+0x5d28] ;  /* 0x005d2800011c7983 */ /* 0x000ee40000300a00 */
[----:B------:R-:W-:Y:S02]  /*a8460*/  STL.64 [R1+0x7d0], R240 ;  /* 0x0007d0f001007387 */ /* 0x000fe40000100a00 */
[----:B------:R-:W-:Y:S01]  /*a8470*/  STL.64 [R1+0x7d8], R242 ;  /* 0x0007d8f201007387 */ /* 0x000fe20000100a00 */
[C---:B------:R-:W-:Y:S01]  /*a8480*/  HMMA.1688.F32.TF32 R20, R244.reuse, R140, R20 ;  /* 0x0000008cf414723c */ /* 0x040fe20000081014 */
[----:B------:R-:W-:Y:S01]  /*a8490*/  STL.64 [R1+0x7c0], R4 ;  /* 0x0007c00401007387 */ /* 0x000fe20000100a00 */
[----:B------:R1:W-:Y:S06]  /*a84a0*/  STL.64 [R1+0x7c8], R6 ;  /* 0x0007c80601007387 */ /* 0x0003ec0000100a00 */
[C---:B-1----:R-:W-:Y:S01]  /*a84b0*/  HMMA.1688.F32.TF32 R4, R244.reuse, R136, R8 ;  /* 0x00000088f404723c */ /* 0x042fe20000081008 */
[----:B------:R-:W-:Y:S01]  /*a84c0*/  STL.64 [R1+0x7b0], R12 ;  /* 0x0007b00c01007387 */ /* 0x000fe20000100a00 */
[----:B------:R1:W-:Y:S11]  /*a84d0*/  STL.64 [R1+0x7b8], R14 ;  /* 0x0007b80e01007387 */ /* 0x0003f60000100a00 */
[----:B------:R-:W-:Y:S02]  /*a84e0*/  @!UPT UIADD3 URZ, URZ, URZ, URZ ;  /* 0x0000003f3f3ff290 */ /* 0x000fe4000fffe03f */
[----:B------:R-:W-:Y:S01]  /*a84f0*/  STL.64 [R1+0x7a0], R20 ;  /* 0x0007a01401007387 */ /* 0x000fe20000100a00 */
[----:B------:R-:W-:Y:S01]  /*a8500*/  STL.64 [R1+0x7a8], R22 ;  /* 0x0007a81601007387 */ /* 0x000fe20000100a00 */
[C---:B-1----:R-:W-:Y:S06]  /*a8510*/  HMMA.1688.F32.TF32 R12, R244.reuse, R132, R24 ;  /* 0x00000084f40c723c */ /* 0x042fec0000081018 */
[----:B------:R-:W-:Y:S01]  /*a8520*/  STL.64 [R1+0x790], R4 ;  /* 0x0007900401007387 */ /* 0x000fe20000100a00 */
[----:B------:R3:W-:Y:S11]  /*a8530*/  STL.64 [R1+0x798], R6 ;  /* 0x0007980601007387 */ /* 0x0007f60000100a00 */
[----:B------:R-:W-:Y:S05]  /*a8540*/  @!UPT UIADD3 URZ, URZ, URZ, URZ ;  /* 0x0000003f3f3ff290 */ /* 0x000fea000fffe03f */
[----:B------:R-:W-:Y:S01]  /*a8550*/  STL.64 [R1+0x780], R12 ;  /* 0x0007800c01007387 */ /* 0x000fe20000100a00 */
[----:B------:R1:W-:Y:S01]  /*a8560*/  STL.64 [R1+0x788], R14 ;  /* 0x0007880e01007387 */ /* 0x0003e20000100a00 */
[C---:B--2---:R-:W-:Y:S08]  /*a8570*/  HMMA.1688.F32.TF32 R8, R244.reuse, R32, R248 ;  /* 0x00000020f408723c */ /* 0x044ff000000810f8 */
[C---:B---3--:R-:W-:Y:S08]  /*a8580*/  HMMA.1688.F32.TF32 R4, R244.reuse, R28, R72 ;  /* 0x0000001cf404723c */ /* 0x048ff00000081048 */
[C---:B-1----:R-:W-:Y:S07]  /*a8590*/  HMMA.1688.F32.TF32 R12, R244.reuse, R128, R76 ;  /* 0x00000080f40c723c */ /* 0x042fee000008104c */
[----:B------:R-:W-:Y:S01]  /*a85a0*/  STL.64 [R1+0x770], R8 ;  /* 0x0007700801007387 */ /* 0x000fe20000100a00 */
[----:B------:R1:W-:Y:S02]  /*a85b0*/  STL.64 [R1+0x778], R10 ;  /* 0x0007780a01007387 */ /* 0x0003e40000100a00 */
[C---:B-1----:R-:W-:Y:S05]  /*a85c0*/  HMMA.1688.F32.TF32 R8, R244.reuse, R124, R80 ;  /* 0x0000007cf408723c */ /* 0x042fea0000081050 */
[----:B------:R-:W-:Y:S01]  /*a85d0*/  STL.64 [R1+0x760], R4 ;  /* 0x0007600401007387 */ /* 0x000fe20000100a00 */
[----:B------:R1:W-:Y:S02]  /*a85e0*/  STL.64 [R1+0x768], R6 ;  /* 0x0007680601007387 */ /* 0x0003e40000100a00 */
[C---:B-1----:R-:W-:Y:S05]  /*a85f0*/  HMMA.1688.F32.TF32 R4, R244.reuse, R120, R84 ;  /* 0x00000078f404723c */ /* 0x042fea0000081054 */
[----:B------:R-:W-:Y:S01]  /*a8600*/  STL.64 [R1+0x750], R12 ;  /* 0x0007500c01007387 */ /* 0x000fe20000100a00 */
[----:B------:R-:W-:Y:S02]  /*a8610*/  STL.64 [R1+0x758], R14 ;  /* 0x0007580e01007387 */ /* 0x000fe40000100a00 */
[----:B------:R-:W-:Y:S07]  /*a8620*/  STL.64 [R1+0x5c38], R122 ;  /* 0x005c387a01007387 */ /* 0x000fee0000100a00 */
[----:B------:R-:W-:Y:S01]  /*a8630*/  STL.64 [R1+0x740], R8 ;  /* 0x0007400801007387 */ /* 0x000fe20000100a00 */
[----:B------:R-:W-:Y:S02]  /*a8640*/  STL.64 [R1+0x748], R10 ;  /* 0x0007480a01007387 */ /* 0x000fe40000100a00 */
[----:B------:R-:W-:Y:S05]  /*a8650*/  STL.64 [R1+0x5c30], R120 ;  /* 0x005c307801007387 */ /* 0x000fea0000100a00 */
        /* <DEDUP_REMOVED lines=26> */
[----:B------:R-:W2:Y:S04]  /*a8800*/  LDL.LU R15, [R1+0x117c] ;  /* 0x00117c00010f7983 */ /* 0x000ea80000300800 */
[----:B-1----:R-:W2:Y:S01]  /*a8810*/  LDL.LU R4, [R1+0x1580] ;  /* 0x0015800001047983 */ /* 0x002ea20000300800 */
[----:B------:R-:W2:Y:S02]  /*a8820*/  LDL.LU R5, [R1+0x1584] ;  /* 0x0015840001057983 */ /* 0x000ea40000300800 */
[----:B---3--:R-:W3:Y:S02]  /*a8830*/  LDL.LU R6, [R1+0x1588] ;  /* 0x0015880001067983 */ /* 0x008ee40000300800 */
        /* <DEDUP_REMOVED lines=17> */
[----:B------:R-:W2:Y:S01]  /*a8950*/  LDL.LU.64 R8, [R1+0x30] ;  /* 0x0000300001087983 */ /* 0x000ea20000300a00 */
        /* <DEDUP_REMOVED lines=45> */
[----:B------:R-:W2:Y:S01]  /*a8c30*/  LDL.LU.64 R100, [R1+0x5d18] ;  /* 0x005d180001647983 */ /* 0x000ea20000300a00 */
        /* <DEDUP_REMOVED lines=22> */
[----:B-1----:R-:W2:Y:S01]  /*a8da0*/  LDL.LU.64 R94, [R1+0x5d00] ;  /* 0x005d0000015e7983 */ /* 0x002ea20000300a00 */
[----:B------:R-:W2:Y:S02]  /*a8db0*/  LDL.LU.64 R92, [R1+0x5cf8] ;  /* 0x005cf800015c7983 */ /* 0x000ea40000300a00 */
        /* <DEDUP_REMOVED lines=39> */
[----:B------:R-:W3:Y:S01]  /*a9030*/  LDL.LU.64 R76, [R1+0x5cb8] ;  /* 0x005cb800014c7983 */ /* 0x000ee20000300a00 */
[----:B------:R-:W-:Y:S01]  /*a9040*/  HMMA.1688.F32.TF32 R12, R244, R36, R12 ;  /* 0x00000024f40c723c */ /* 0x000fe2000008100c */
[----:B------:R-:W-:-:S07]  /*a9050*/  MOV R3, R9 ;  /* 0x0000000900037202 */ /* 0x000fce0000000f00 */
[C---:B---3--:R-:W-:Y:S11]  /*a9060*/  HMMA.1688.F32.TF32 R92, R244.reuse, R76, R92 ;  /* 0x0000004cf45c723c */ /* 0x048ff6000008105c */
[----:B------:R-:W-:Y:S11]  /*a9070*/  @!UPT UIADD3 URZ, URZ, URZ, URZ ;  /* 0x0000003f3f3ff290 */ /* 0x000ff6000fffe03f */
[----:B------:R-:W-:Y:S01]  /*a9080*/  @!UPT UIADD3 URZ, URZ, URZ, URZ ;  /* 0x0000003f3f3ff290 */ /* 0x000fe2000fffe03f */
[----:B------:R-:W-:Y:S01]  /*a9090*/  STL.64 [R1+0x680], R92 ;  /* 0x0006805c01007387 */ /* 0x000fe20000100a00 */
[----:B------:R1:W-:Y:S02]  /*a90a0*/  STL.64 [R1+0x688], R94 ;  /* 0x0006885e01007387 */ /* 0x0003e40000100a00 */
[C---:B-1----:R-:W-:Y:S08]  /*a90b0*/  HMMA.1688.F32.TF32 R92, R244.reuse, R72, R96 ;  /* 0x00000048f45c723c */ /* 0x042ff00000081060 */
        /* <DEDUP_REMOVED lines=20> */
[----:B-1----:R-:W-:Y:S08]  /*a9200*/  HMMA.1688.F32.TF32 R92, R244, R40, R4 ;  /* 0x00000028f45c723c */ /* 0x002ff00000081004 */
        /* <DEDUP_REMOVED lines=8> */
[----:B------:R-:W-:Y:S03]  /*a9290*/  STL.64 [R1+0x428], R14 ;  /* 0x0004280e01007387 */ /* 0x000fe60000100a00 */
[----:B------:R-:W-:Y:S01]  /*a92a0*/  STL.64 [R1+0x410], R4 ;  /* 0x0004100401007387 */ /* 0x000fe20000100a00 */
[----:B------:R1:W-:Y:S02]  /*a92b0*/  STL.64 [R1+0x418], R6 ;  /* 0x0004180601007387 */ /* 0x0003e40000100a00 */
[----:B-1----:R-:W-:Y:S01]  /*a92c0*/  HMMA.1688.F32.TF32 R4, R16, R248, R24 ;  /* 0x000000f81004723c */ /* 0x002fe20000081018 */
[----:B------:R-:W-:Y:S11]  /*a92d0*/  IMAD.MOV.U32 R92, RZ, RZ, R8 ;  /* 0x000000ffff5c7224 */ /* 0x000ff600078e0008 */
        /* <DEDUP_REMOVED lines=24> */
[----:B-1----:R-:W4:Y:S01]  /*a9460*/  LDL.LU R4, [R1+0x9d0] ;  /* 0x0009d00001047983 */ /* 0x002f220000300800 */
[----:B------:R-:W4:Y:S01]  /*a9470*/  LDL.LU R5, [R1+0x9d4] ;  /* 0x0009d40001057983 */ /* 0x000f220000300800 */
[----:B---3--:R-:W4:Y:S02]  /*a9480*/  LDL.LU R6, [R1+0x9d8] ;  /* 0x0009d80001067983 */ /* 0x008f240000300800 */
[----:B------:R-:W-:-:S02]  /*a9490*/  IMAD.MOV.U32 R94, RZ, RZ, R248 ;  /* 0x000000ffff5e7224 */ /* 0x000fc400078e00f8 */
[----:B------:R-:W-:Y:S01]  /*a94a0*/  IMAD.MOV.U32 R93, RZ, RZ, R249 ;  /* 0x000000ffff5d7224 */ /* 0x000fe200078e00f9 */
[----:B------:R-:W4:Y:S01]  /*a94b0*/  LDL.LU R7, [R1+0x9dc] ;  /* 0x0009dc0001077983 */ /* 0x000f220000300800 */
[----:B------:R-:W4:Y:S02]  /*a94c0*/  LDL.LU.64 R248, [R1] ;  /* 0x0000000001f87983 */ /* 0x000f240000300a00 */
        /* <DEDUP_REMOVED lines=28> */
[C---:B--2---:R-:W-:Y:S08]  /*a9690*/  HMMA.1688.F32.TF32 R96, R16.reuse, R240, R96 ;  /* 0x000000f01060723c */ /* 0x044ff00000081060 */
[C---:B----4-:R-:W-:Y:S01]  /*a96a0*/  HMMA.1688.F32.TF32 R4, R16.reuse, R248, R4 ;  /* 0x000000f81004723c */ /* 0x050fe20000081004 */
[----:B------:R-:W-:Y:S11]  /*a96b0*/  IMAD.MOV.U32 R95, RZ, RZ, R241 ;  /* 0x000000ffff5f7224 */ /* 0x000ff600078e00f1 */
[----:B------:R-:W-:Y:S03]  /*a96c0*/  @!UPT UIADD3 URZ, URZ, URZ, URZ ;  /* 0x0000003f3f3ff290 */ /* 0x000fe6000fffe03f */
[----:B------:R1:W-:Y:S01]  /*a96d0*/  STL.64 [R1+0x800], R96 ;  /* 0x0008006001007387 */ /* 0x0003e20000100a00 */
[----:B------:R2:W-:Y:S02]  /*a96e0*/  STL.64 [R1+0x808], R98 ;  /* 0x0008086201007387 */ /* 0x0005e40000100a00 */
[----:B------:R-:W4:Y:S01]  /*a96f0*/  LDL.LU.64 R242, [R1+0x5cb0] ;  /* 0x005cb00001f27983 */ /* 0x000f220000300a00 */
[----:B-1----:R-:W-:Y:S02]  /*a9700*/  MOV R96, R240 ;  /* 0x000000f000607202 */ /* 0x002fe40000000f00 */
[----:B------:R-:W3:Y:S02]  /*a9710*/  LDL.LU.64 R240, [R1+0x5ca8] ;  /* 0x005ca80001f07983 */ /* 0x000ee40000300a00 */
[----:B------:R-:W-:Y:S02]  /*a9720*/  STL.64 [R1+0x9d0], R4 ;  /* 0x0009d00401007387 */ /* 0x000fe40000100a00 */
[----:B------:R1:W-:Y:S02]  /*a9730*/  STL.64 [R1+0x9d8], R6 ;  /* 0x0009d80601007387 */ /* 0x0003e40000100a00 */
[----:B--2---:R-:W-:Y:S01]  /*a9740*/  IMAD.MOV.U32 R98, RZ, RZ, R248 ;  /* 0x000000ffff627224 */ /* 0x004fe200078e00f8 */
[----:B------:R-:W-:Y:S01]  /*a9750*/  MOV R97, R249 ;  /* 0x000000f900617202 */ /* 0x000fe20000000f00 */
[----:B-1----:R-:W2:Y:S01]  /*a9760*/  LDL.LU.64 R6, [R1+0x5ca0] ;  /* 0x005ca00001067983 */ /* 0x002ea20000300a00 */
[----:B------:R-:W2:Y:S02]  /*a9770*/  LDL.LU.64 R4, [R1+0x5c98] ;  /* 0x005c980001047983 */ /* 0x000ea40000300a00 */
[----:B------:R-:W2:Y:S02]  /*a9780*/  LDL.LU.64 R250, [R1+0x5c90] ;  /* 0x005c900001fa7983 */ /* 0x000ea40000300a00 */
        /* <DEDUP_REMOVED lines=31> */
[----:B-1----:R-:W4:Y:S01]  /*a9980*/  LDL.LU R20, [R1+0x980] ;  /* 0x0009800001147983 */ /* 0x002f220000300800 */
[----:B------:R-:W4:Y:S02]  /*a9990*/  LDL.LU R21, [R1+0x984] ;  /* 0x0009840001157983 */ /* 0x000f240000300800 */
[----:B------:R-:W4:Y:S02]  /*a99a0*/  LDL.LU R22, [R1+0x988] ;  /* 0x0009880001167983 */ /* 0x000f240000300800 */
[----:B------:R-:W4:Y:S01]  /*a99b0*/  LDL.LU R23, [R1+0x98c] ;  /* 0x00098c0001177983 */ /* 0x000f220000300800 */
[----:B--2---:R-:W-:Y:S01]  /*a99c0*/  STL.64 [R1+0x5ba8], R14 ;  /* 0x005ba80e01007387 */ /* 0x004fe20000100a00 */
[----:B---3--:R1:W-:Y:S01]  /*a99d0*/  STL.64 [R1+0x5ba0], R12 ;  /* 0x005ba00c01007387 */ /* 0x0083e20000100a00 */
[C---:B----4-:R-:W-:Y:S08]  /*a99e0*/  HMMA.1688.F32.TF32 R20, R16.reuse, R12, R20 ;  /* 0x0000000c1014723c */ /* 0x050ff00000081014 */
[C---:B-1----:R-:W-:Y:S11]  /*a99f0*/  HMMA.1688.F32.TF32 R12, R16.reuse, R4, R244 ;  /* 0x00000004100c723c */ /* 0x042ff600000810f4 */
[----:B------:R-:W-:Y:S04]  /*a9a00*/  @!UPT UIADD3 URZ, URZ, URZ, URZ ;  /* 0x0000003f3f3ff290 */ /* 0x000fe8000fffe03f */
[----:B------:R-:W-:Y:S01]  /*a9a10*/  STL.64 [R1+0x980], R20 ;  /* 0x0009801401007387 */ /* 0x000fe20000100a00 */
[----:B------:R-:W-:Y:S02]  /*a9a20*/  STL.64 [R1+0x988], R22 ;  /* 0x0009881601007387 */ /* 0x000fe40000100a00 */
[----:B------:R-:W-:Y:S02]  /*a9a30*/  STL.64 [R1+0x5b98], R6 ;  /* 0x005b980601007387 */ /* 0x000fe40000100a00 */
[----:B------:R-:W-:Y:S03]  /*a9a40*/  STL.64 [R1+0x5b90], R4 ;  /* 0x005b900401007387 */ /* 0x000fe60000100a00 */
[----:B------:R-:W-:Y:S01]  /*a9a50*/  STL.64 [R1+0x970], R12 ;  /* 0x0009700c01007387 */ /* 0x000fe20000100a00 */
[----:B------:R1:W-:Y:S02]  /*a9a60*/  STL.64 [R1+0x978], R14 ;  /* 0x0009780e01007387 */ /* 0x0003e40000100a00 */
[C---:B-1----:R-:W-:Y:S08]  /*a9a70*/  HMMA.1688.F32.TF32 R12, R16.reuse, R240, R100 ;  /* 0x000000f0100c723c */ /* 0x042ff00000081064 */
[C---:B------:R-:W-:Y:S01]  /*a9a80*/  HMMA.1688.F32.TF32 R4, R16.reuse, R236, R104 ;  /* 0x000000ec1004723c */ /* 0x040fe20000081068 */
[----:B------:R-:W-:Y:S11]  /*a9a90*/  STL.64 [R1+0x5b88], R238 ;  /* 0x005b88ee01007387 */ /* 0x000ff60000100a00 */
[----:B------:R-:W-:Y:S03]  /*a9aa0*/  @!UPT UIADD3 URZ, URZ, URZ, URZ ;  /* 0x0000003f3f3ff290 */ /* 0x000fe6000fffe03f */
        /* <DEDUP_REMOVED lines=35> */
[----:B------:R-:W4:Y:S04]  /*a9ce0*/  LDL.LU R103, [R1+0xa9c] ;  /* 0x000a9c0001677983 */ /* 0x000f280000300800 */
        /* <DEDUP_REMOVED lines=37> */
[----:B------:R3:W-:Y:S02]  /*a9f40*/  STL.64 [R1+0x5b40], R220 ;  /* 0x005b40dc01007387 */ /* 0x0007e40000100a00 */
[----:B------:R-:W-:Y:S02]  /*a9f50*/  STL.64 [R1+0x5b38], R218 ;  /* 0x005b38da01007387 */ /* 0x000fe40000100a00 */
[----:B------:R-:W-:Y:S01]  /*a9f60*/  STL.64 [R1+0x5b30], R216 ;  /* 0x005b30d801007387 */ /* 0x000fe20000100a00 */
[C---:B--2---:R-:W-:Y:S08]  /*a9f70*/  HMMA.1688.F32.TF32 R4, R16.reuse, R212, R4 ;  /* 0x000000d41004723c */ /* 0x044ff00000081004 */
[C---:B---3--:R-:W-:Y:S11]  /*a9f80*/  HMMA.1688.F32.TF32 R220, R16.reuse, R216, R236 ;  /* 0x000000d810dc723c */ /* 0x048ff600000810ec */
        /* <DEDUP_REMOVED lines=117> */
[----:B------:R2:W-:Y:S02]  /*aa6e0*/  STL.64 [R1+0x5a90], R176 ;  /* 0x005a90b001007387 */ /* 0x0005e40000100a00 */
[----:B------:R-:W-:Y:S01]  /*aa6f0*/  STL.64 [R1+0x5a88], R174 ;  /* 0x005a88ae01007387 */ /* 0x000fe20000100a00 */
[----:B------:R1:W-:Y:S01]  /*aa700*/  STL.64 [R1+0x5a80], R172 ;  /* 0x005a80ac01007387 */ /* 0x0003e20000100a00 */
[----:B------:R-:W-:Y:S01]  /*aa710*/  IMAD.MOV.U32 R216, RZ, RZ, R92 ;  /* 0x000000ffffd87224 */ /* 0x000fe200078e005c */
        /* <DEDUP_REMOVED lines=11> */
[C---:B----4-:R-:W-:Y:S08]  /*aa7d0*/  HMMA.1688.F32.TF32 R168, R16.reuse, R164, R232 ;  /* 0x000000a410a8723c */ /* 0x050ff000000810e8 */
[C---:B-1----:R-:W-:Y:S08]  /*aa7e0*/  HMMA.1688.F32.TF32 R164, R16.reuse, R160, R236 ;  /* 0x000000a010a4723c */ /* 0x042ff000000810ec */
[C---:B---3--:R-:W-:Y:S07]  /*aa7f0*/  HMMA.1688.F32.TF32 R4, R16.reuse, R156, R4 ;  /* 0x0000009c1004723c */ /* 0x048fee0000081004 */
[----:B------:R-:W-:Y:S01]  /*aa800*/  STL.64 [R1+0x830], R168 ;  /* 0x000830a801007387 */ /* 0x000fe20000100a00 */
[----:B------:R-:W-:Y:S02]  /*aa810*/  STL.64 [R1+0x838], R170 ;  /* 0x000838aa01007387 */ /* 0x000fe40000100a00 */
[----:B------:R-:W-:Y:S02]  /*aa820*/  STL.64 [R1+0x5a58], R162 ;  /* 0x005a58a201007387 */ /* 0x000fe40000100a00 */
[----:B------:R-:W-:Y:S03]  /*aa830*/  STL.64 [R1+0x5a50], R160 ;  /* 0x005a50a001007387 */ /* 0x000fe60000100a00 */
[----:B------:R-:W-:Y:S01]  /*aa840*/  STL.64 [R1+0xbf0], R164 ;  /* 0x000bf0a401007387 */ /* 0x000fe20000100a00 */
[----:B------:R-:W-:Y:S02]  /*aa850*/  STL.64 [R1+0xbf8], R166 ;  /* 0x000bf8a601007387 */ /* 0x000fe40000100a00 */
[----:B------:R-:W-:Y:S02]  /*aa860*/  STL.64 [R1+0x5a48], R158 ;  /* 0x005a489e01007387 */ /* 0x000fe40000100a00 */
[----:B------:R-:W-:Y:S03]  /*aa870*/  STL.64 [R1+0x5a40], R156 ;  /* 0x005a409c01007387 */ /* 0x000fe60000100a00 */
[----:B------:R-:W-:Y:S01]  /*aa880*/  STL.64 [R1+0xbe0], R4 ;  /* 0x000be00401007387 */ /* 0x000fe20000100a00 */
[----:B------:R1:W-:Y:S02]  /*aa890*/  STL.64 [R1+0xbe8], R6 ;  /* 0x000be80601007387 */ /* 0x0003e40000100a00 */
[C---:B-1----:R-:W-:Y:S01]  /*aa8a0*/  HMMA.1688.F32.TF32 R4, R16.reuse, R152, R244 ;  /* 0x000000981004723c */ /* 0x042fe200000810f4 */
[----:B------:R-:W-:Y:S01]  /*aa8b0*/  STL.64 [R1+0x5a38], R154 ;  /* 0x005a389a01007387 */ /* 0x000fe20000100a00 */
[----:B------:R1:W-:Y:S03]  /*aa8c0*/  STL.64 [R1+0x5a30], R152 ;  /* 0x005a309801007387 */ /* 0x0003e60000100a00 */
[----:B------:R-:W-:Y:S04]  /*aa8d0*/  LDS R244, [R252+0x43080] ;  /* 0x04308000fcf47984 */ /* 0x000fe80000000800 */
[----:B------:R2:W-:Y:S04]  /*aa8e0*/  LDS R246, [R252+0x43480] ;  /* 0x04348000fcf67984 */ /* 0x0005e80000000800 */
[----:B------:R-:W-:Y:S04]  /*aa8f0*/  LDS R245, [R2+0x43080] ;  /* 0x0430800002f57984 */ /* 0x000fe80000000800 */
[----:B------:R3:W4:Y:S01]  /*aa900*/  LDS R247, [R2+0x43480] ;  /* 0x0434800002f77984 */ /* 0x0007220000000800 */
[C---:B-1----:R-:W-:Y:S05]  /*aa910*/  HMMA.1688.F32.TF32 R152, R16.reuse, R148, R12 ;  /* 0x000000941098723c */ /* 0x042fea000008100c */
[----:B------:R-:W-:Y:S01]  /*aa920*/  STL.64 [R1+0xbd0], R4 ;  /* 0x000bd00401007387 */ /* 0x000fe20000100a00 */
[----:B------:R1:W-:Y:S02]  /*aa930*/  STL.64 [R1+0xbd8], R6 ;  /* 0x000bd80601007387 */ /* 0x0003e40000100a00 */
[----:B--2---:R-:W2:Y:S02]  /*aa940*/  LDL.LU R252, [R1+0x5c44] ;  /* 0x005c440001fc7983 */ /* 0x004ea40000300800 */
[----:B---3--:R-:W3:Y:S01]  /*aa950*/  LDL.LU R2, [R1+0x5c40] ;  /* 0x005c400001027983 */ /* 0x008ee20000300800 */
[C---:B-1----:R-:W-:Y:S08]  /*aa960*/  HMMA.1688.F32.TF32 R4, R16.reuse, R144, R20 ;  /* 0x000000901004723c */ /* 0x042ff00000081014 */
[C---:B------:R-:W-:Y:S04]  /*aa970*/  HMMA.1688.F32.TF32 R12, R16.reuse, R140, R100 ;  /* 0x0000008c100c723c */ /* 0x040fe80000081064 */
[----:B------:R-:W-:Y:S01]  /*aa980*/  STL.64 [R1+0xbc0], R152 ;  /* 0x000bc09801007387 */ /* 0x000fe20000100a00 */
[----:B------:R-:W-:Y:S03]  /*aa990*/  STL.64 [R1+0xbc8], R154 ;  /* 0x000bc89a01007387 */ /* 0x000fe60000100a00 */
        /* <DEDUP_REMOVED lines=9> */
[C---:B----4-:R-:W-:Y:S01]  /*aaa30*/  HMMA.1688.F32.TF32 R20, R16.reuse, R28, R116 ;  /* 0x0000001c1014723c */ /* 0x050fe20000081074 */
[----:B------:R-:W-:Y:S01]  /*aaa40*/  STL.64 [R1+0xb80], R4 ;  /* 0x000b800401007387 */ /* 0x000fe20000100a00 */
[----:B------:R1:W-:Y:S06]  /*aaa50*/  STL.64 [R1+0xb88], R6 ;  /* 0x000b880601007387 */ /* 0x0003ec0000100a00 */
[----:B-1----:R-:W-:Y:S07]  /*aaa60*/  HMMA.1688.F32.TF32 R4, R16, R128, R120 ;  /* 0x000000801004723c */ /* 0x002fee0000081078 */
[----:B------:R1:W-:Y:S01]  /*aaa70*/  STL.64 [R1+0xb70], R12 ;  /* 0x000b700c01007387 */ /* 0x0003e20000100a00 */
[----:B------:R4:W-:Y:S03]  /*aaa80*/  STL.64 [R1+0xb78], R14 ;  /* 0x000b780e01007387 */ /* 0x0009e60000100a00 */
[----:B-1----:R-:W2:Y:S04]  /*aaa90*/  LDL.LU R12, [R1+0xd70] ;  /* 0x000d7000010c7983 */ /* 0x002ea80000300800 */
[----:B------:R-:W-:Y:S02]  /*aaaa0*/  STL.64 [R1+0xb60], R20 ;  /* 0x000b601401007387 */ /* 0x000fe40000100a00 */
[----:B------:R-:W-:Y:S06]  /*aaab0*/  STL.64 [R1+0xb68], R22 ;  /* 0x000b681601007387 */ /* 0x000fec0000100a00 */
[----:B------:R1:W-:Y:S01]  /*aaac0*/  STL.64 [R1+0xb50], R4 ;  /* 0x000b500401007387 */ /* 0x0003e20000100a00 */
[----:B------:R-:W-:Y:S02]  /*aaad0*/  STL.64 [R1+0xb58], R6 ;  /* 0x000b580601007387 */ /* 0x000fe40000100a00 */
[----:B------:R-:W2:Y:S02]  /*aaae0*/  LDL.LU R13, [R1+0xd74] ;  /* 0x000d7400010d7983 */ /* 0x000ea40000300800 */
[----:B----4-:R-:W2:Y:S01]  /*aaaf0*/  LDL.LU R14, [R1+0xd78] ;  /* 0x000d7800010e7983 */ /* 0x010ea20000300800 */
        /* <DEDUP_REMOVED lines=86> */
[----:B------:R-:W3:Y:S01]  /*ab060*/  LDL.LU R114, [R1+0x14d8] ;  /* 0x0014d80001727983 */ /* 0x000ee20000300800 */
[----:B------:R-:W-:Y:S01]  /*ab070*/  MOV R232, R96 ;  /* 0x0000006000e87202 */ /* 0x000fe20000000f00 */
[----:B------:R-:W3:Y:S01]  /*ab080*/  LDL.LU R115, [R1+0x14dc] ;  /* 0x0014dc0001737983 */ /* 0x000ee20000300800 */
[----:B-1----:R-:W-:-:S02]  /*ab090*/  IMAD.MOV.U32 R5, RZ, RZ, R97 ;  /* 0x000000ffff057224 */ /* 0x002fc400078e0061 */
        /* <DEDUP_REMOVED lines=78> */
[----:B--2---:R-:W-:Y:S11]  /*ab580*/  HMMA.1688.F32.TF32 R92, R16, R96, R92 ;  /* 0x00000060105c723c */ /* 0x004ff6000008105c */
[----:B------:R-:W-:Y:S11]  /*ab590*/  @!UPT UIADD3 URZ, URZ, URZ, URZ ;  /* 0x0000003f3f3ff290 */ /* 0x000ff6000fffe03f */
[----:B------:R-:W-:Y:S01]  /*ab5a0*/  @!UPT UIADD3 URZ, URZ, URZ, URZ ;  /* 0x0000003f3f3ff290 */ /* 0x000fe2000fffe03f */
[----:B------:R-:W-:Y:S01]  /*ab5b0*/  STL.64 [R1+0xad0], R92 ;  /* 0x000ad05c01007387 */ /* 0x000fe20000100a00 */
[----:B------:R1:W-:Y:S03]  /*ab5c0*/  STL.64 [R1+0xad8], R94 ;  /* 0x000ad85e01007387 */ /* 0x0003e60000100a00 */
[----:B-1----:R-:W2:Y:S01]  /*ab5d0*/  LDL.LU.64 R94, [R1+0x5bc8] ;  /* 0x005bc800015e7983 */ /* 0x002ea20000300a00 */
[----:B------:R-:W2:Y:S02]  /*ab5e0*/  LDL.LU.64 R92, [R1+0x5bc0] ;  /* 0x005bc000015c7983 */ /* 0x000ea40000300a00 */
[----:B------:R-:W-:Y:S01]  /*ab5f0*/  IMAD.MOV.U32 R217, RZ, RZ, R3 ;  /* 0x000000ffffd97224 */ /* 0x000fe200078e0003 */
[----:B------:R-:W-:Y:S08]  /*ab600*/  HMMA.1688.F32.TF32 R12, R244, R248, R12 ;  /* 0x000000f8f40c723c */ /* 0x000ff0000008100c */
[C---:B--2---:R-:W-:Y:S11]  /*ab610*/  HMMA.1688.F32.TF32 R152, R16.reuse, R92, R152 ;  /* 0x0000005c1098723c */ /* 0x044ff60000081098 */
[----:B------:R-:W-:Y:S11]  /*ab620*/  @!UPT UIADD3 URZ, URZ, URZ, URZ ;  /* 0x0000003f3f3ff290 */ /* 0x000ff6000fffe03f */
[----:B------:R-:W-:Y:S01]  /*ab630*/  @!UPT UIADD3 URZ, URZ, URZ, URZ ;  /* 0x0000003f3f3ff290 */ /* 0x000fe2000fffe03f */
[----:B------:R-:W-:Y:S01]  /*ab640*/  STL.64 [R1+0xac0], R152 ;  /* 0x000ac09801007387 */ /* 0x000fe20000100a00 */
[----:B------:R1:W-:Y:S02]  /*ab650*/  STL.64 [R1+0xac8], R154 ;  /* 0x000ac89a01007387 */ /* 0x0003e40000100a00 */
[C---:B-1----:R-:W-:Y:S08]  /*ab660*/  HMMA.1688.F32.TF32 R152, R16.reuse, R88, R156 ;  /* 0x000000581098723c */ /* 0x042ff0000008109c */
[C---:B------:R-:W-:Y:S08]  /*ab670*/  HMMA.1688.F32.TF32 R156, R16.reuse, R84, R160 ;  /* 0x00000054109c723c */ /* 0x040ff000000810a0 */
[C---:B------:R-:W-:Y:S07]  /*ab680*/  HMMA.1688.F32.TF32 R160, R16.reuse, R76, R168 ;  /* 0x0000004c10a0723c */ /* 0x040fee00000810a8 */
[----:B------:R-:W-:Y:S01]  /*ab690*/  STL.64 [R1+0xab0], R152 ;  /* 0x000ab09801007387 */ /* 0x000fe20000100a00 */
[----:B------:R1:W-:Y:S02]  /*ab6a0*/  STL.64 [R1+0xab8], R154 ;  /* 0x000ab89a01007387 */ /* 0x0003e40000100a00 */
[C---:B-1----:R-:W-:Y:S05]  /*ab6b0*/  HMMA.1688.F32.TF32 R152, R16.reuse, R80, R164 ;  /* 0x000000501098723c */ /* 0x042fea00000810a4 */
[----:B------:R-:W-:Y:S01]  /*ab6c0*/  STL.64 [R1+0xaa0], R156 ;  /* 0x000aa09c01007387 */ /* 0x000fe20000100a00 */
[----:B------:R1:W-:Y:S02]  /*ab6d0*/  STL.64 [R1+0xaa8], R158 ;  /* 0x000aa89e01007387 */ /* 0x0003e40000100a00 */
[C---:B-1----:R-:W-:Y:S11]  /*ab6e0*/  HMMA.1688.F32.TF32 R156, R16.reuse, R72, R172 ;  /* 0x00000048109c723c */ /* 0x042ff600000810ac */
[----:B------:R-:W-:Y:S04]  /*ab6f0*/  @!UPT UIADD3 URZ, URZ, URZ, URZ ;  /* 0x0000003f3f3ff290 */ /* 0x000fe8000fffe03f */
[----:B------:R-:W-:Y:S01]  /*ab700*/  STL.64 [R1+0xa90], R152 ;  /* 0x000a909801007387 */ /* 0x000fe20000100a00 */
[----:B------:R1:W-:Y:S02]  /*ab710*/  STL.64 [R1+0xa98], R154 ;  /* 0x000a989a01007387 */ /* 0x0003e40000100a00 */
[C---:B-1----:R-:W-:Y:S01]  /*ab720*/  HMMA.1688.F32.TF32 R152, R16.reuse, R68, R176 ;  /* 0x000000441098723c */ /* 0x042fe200000810b0 */
[----:B------:R-:W-:Y:S01]  /*ab730*/  STL.64 [R1+0xa80], R160 ;  /* 0x000a80a001007387 */ /* 0x000fe20000100a00 */
[----:B------:R1:W-:Y:S03]  /*ab740*/  STL.64 [R1+0xa88], R162 ;  /* 0x000a88a201007387 */ /* 0x0003e60000100a00 */
[----:B------:R-:W-:Y:S02]  /*ab750*/  STL.64 [R1+0xa70], R156 ;  /* 0x000a709c01007387 */ /* 0x000fe40000100a00 */
[----:B------:R2:W-:Y:S01]  /*ab760*/  STL.64 [R1+0xa78], R158 ;  /* 0x000a789e01007387 */ /* 0x0005e20000100a00 */
[C---:B-1----:R-:W-:Y:S08]  /*ab770*/  HMMA.1688.F32.TF32 R160, R16.reuse, R64, R180 ;  /* 0x0000004010a0723c */ /* 0x042ff000000810b4 */
[C---:B--2---:R-:W-:Y:S07]  /*ab780*/  HMMA.1688.F32.TF32 R156, R16.reuse, R60, R184 ;  /* 0x0000003c109c723c */ /* 0x044fee00000810b8 */
        /* <DEDUP_REMOVED lines=20> */
[----:B------:R1:W-:Y:S03]  /*ab8d0*/  STL.64 [R1+0xa08], R154 ;  /* 0x000a089a01007387 */ /* 0x0003e60000100a00 */
[----:B-1----:R-:W-:Y:S08]  /*ab8e0*/  HMMA.1688.F32.TF32 R152, R16, R40, R204 ;  /* 0x000000281098723c */ /* 0x002ff000000810cc */
[C---:B------:R-:W-:Y:S11]  /*ab8f0*/  HMMA.1688.F32.TF32 R16, R244.reuse, R216, R212 ;  /* 0x000000d8f410723c */ /* 0x040ff600000810d4 */
[----:B------:R-:W-:Y:S04]  /*ab900*/  @!UPT UIADD3 URZ, URZ, URZ, URZ ;  /* 0x0000003f3f3ff290 */ /* 0x000fe8000fffe03f */
        /* <DEDUP_REMOVED lines=8> */
[C---:B----4-:R-:W-:Y:S08]  /*ab990*/  HMMA.1688.F32.TF32 R16, R244.reuse, R4, R236 ;  /* 0x00000004f410723c */ /* 0x050ff000000810ec */
[C---:B------:R-:W-:Y:S01]  /*ab9a0*/  HMMA.1688.F32.TF32 R4, R244.reuse, R24, R20 ;  /* 0x00000018f404723c */ /* 0x040fe20000081014 */
[----:B------:R1:W-:Y:S01]  /*ab9b0*/  STL.64 [R1+0x9e0], R152 ;  /* 0x0009e09801007387 */ /* 0x0003e20000100a00 */
[----:B------:R2:W-:Y:S05]  /*ab9c0*/  STL.64 [R1+0x9e8], R154 ;  /* 0x0009e89a01007387 */ /* 0x0005ea0000100a00 */
[----:B------:R4:W-:Y:S02]  /*ab9d0*/  STL.64 [R1+0xc00], R44 ;  /* 0x000c002c01007387 */ /* 0x0009e40000100a00 */
[----:B------:R2:W-:Y:S06]  /*ab9e0*/  STL.64 [R1+0xc08], R46 ;  /* 0x000c082e01007387 */ /* 0x0005ec0000100a00 */
[----:B------:R-:W-:Y:S01]  /*ab9f0*/  STL.64 [R1+0xd80], R16 ;  /* 0x000d801001007387 */ /* 0x000fe20000100a00 */
[----:B------:R-:W-:Y:S03]  /*aba00*/  STL.64 [R1+0xd88], R18 ;  /* 0x000d881201007387 */ /* 0x000fe60000100a00 */
[----:B-1----:R-:W3:Y:S01]  /*aba10*/  LDL.LU R152, [R1+0xdd0] ;  /* 0x000dd00001987983 */ /* 0x002ee20000300800 */
[----:B------:R1:W-:Y:S02]  /*aba20*/  STL.64 [R1+0xd70], R12 ;  /* 0x000d700c01007387 */ /* 0x0003e40000100a00 */
[----:B------:R1:W-:Y:S02]  /*aba30*/  STL.64 [R1+0xd78], R14 ;  /* 0x000d780e01007387 */ /* 0x0003e40000100a00 */
[----:B------:R1:W-:Y:S01]  /*aba40*/  STL.64 [R1+0xd60], R4 ;  /* 0x000d600401007387 */ /* 0x0003e20000100a00 */
[----:B------:R1:W-:Y:S01]  /*aba50*/  STL.64 [R1+0xd68], R6 ;  /* 0x000d680601007387 */ /* 0x0003e20000100a00 */
        /* <DEDUP_REMOVED lines=63> */
[----:B----4-:R-:W4:Y:S01]  /*abe50*/  LDL.LU R44, [R1+0xd20] ;  /* 0x000d2000012c7983 */ /* 0x010f220000300800 */
[----:B------:R-:W4:Y:S02]  /*abe60*/  LDL.LU R45, [R1+0xd24] ;  /* 0x000d2400012d7983 */ /* 0x000f240000300800 */
[----:B------:R-:W4:Y:S02]  /*abe70*/  LDL.LU R46, [R1+0xd28] ;  /* 0x000d2800012e7983 */ /* 0x000f240000300800 */
[----:B------:R-:W4:Y:S01]  /*abe80*/  LDL.LU R47, [R1+0xd2c] ;  /* 0x000d2c00012f7983 */ /* 0x000f220000300800 */
        /* <DEDUP_REMOVED lines=60> */
[----:B------:R-:W4:Y:S01]  /*ac250*/  LDL.LU.64 R4, [R1+0x5b90] ;  /* 0x005b900001047983 */ /* 0x000f220000300a00 */
[C---:B------:R-:W-:Y:S08]  /*ac260*/  HMMA.1688.F32.TF32 R236, R244.reuse, R240, R236 ;  /* 0x000000f0f4ec723c */ /* 0x040ff000000810ec */
[C---:B----4-:R-:W-:Y:S11]  /*ac270*/  HMMA.1688.F32.TF32 R44, R244.reuse, R4, R44 ;  /* 0x00000004f42c723c */ /* 0x050ff6000008102c */
[----:B------:R-:W-:Y:S11]  /*ac280*/  @!UPT UIADD3 URZ, URZ, URZ, URZ ;  /* 0x0000003f3f3ff290 */ /* 0x000ff6000fffe03f */
[----:B------:R-:W-:Y:S01]  /*ac290*/  @!UPT UIADD3 URZ, URZ, URZ, URZ ;  /* 0x0000003f3f3ff290 */ /* 0x000fe2000fffe03f */
[----:B------:R1:W-:Y:S01]  /*ac2a0*/  STL.64 [R1+0xd20], R44 ;  /* 0x000d202c01007387 */ /* 0x0003e20000100a00 */
[----:B------:R4:W-:Y:S03]  /*ac2b0*/  STL.64 [R1+0xd28], R46 ;  /* 0x000d282e01007387 */ /* 0x0009e60000100a00 */
[----:B-1----:R-:W2:Y:S01]  /*ac2c0*/  LDL.LU R44, [R1+0xdf0] ;  /* 0x000df000012c7983 */ /* 0x002ea20000300800 */
[----:B------:R-:W2:Y:S02]  /*ac2d0*/  LDL.LU R45, [R1+0xdf4] ;  /* 0x000df400012d7983 */ /* 0x000ea40000300800 */
[----:B----4-:R-:W2:Y:S02]  /*ac2e0*/  LDL.LU R46, [R1+0xdf8] ;  /* 0x000df800012e7983 */ /* 0x010ea40000300800 */
[----:B------:R-:W-:Y:S01]  /*ac2f0*/  STL.64 [R1+0xd10], R236 ;  /* 0x000d10ec01007387 */ /* 0x000fe20000100a00 */
[----:B------:R1:W-:Y:S04]  /*ac300*/  STL.64 [R1+0xd18], R238 ;  /* 0x000d18ee01007387 */ /* 0x0003e80000100a00 */
        /* <DEDUP_REMOVED lines=148> */
[----:B------:R-:W2:Y:S01]  /*acc50*/  LDL.LU.64 R152, [R1+0x5a30] ;  /* 0x005a300001987983 */ /* 0x000ea20000300a00 */
[----:B------:R-:W-:-:S07]  /*acc60*/  MOV R47, R2 ;  /* 0x00000002002f7202 */ /* 0x000fce0000000f00 */
[C---:B------:R-:W-:Y:S11]  /*acc70*/  HMMA.1688.F32.TF32 R44, R244.reuse, R148, R44 ;  /* 0x00000094f42c723c */ /* 0x040ff6000008102c */
[----:B------:R-:W-:Y:S11]  /*acc80*/  @!UPT UIADD3 URZ, URZ, URZ, URZ ;  /* 0x0000003f3f3ff290 */ /* 0x000ff6000fffe03f */
[----:B------:R-:W-:Y:S02]  /*acc90*/  @!UPT UIADD3 URZ, URZ, URZ, URZ ;  /* 0x0000003f3f3ff290 */ /* 0x000fe4000fffe03f */
[----:B------:R-:W-:Y:S02]  /*acca0*/  IMAD.MOV.U32 R149, RZ, RZ, R46 ;  /* 0x000000ffff957224 */ /* 0x000fe400078e002e */
[----:B------:R-:W-:Y:S01]  /*accb0*/  IMAD.MOV.U32 R148, RZ, RZ, R47 ;  /* 0x000000ffff947224 */ /* 0x000fe200078e002f */
[C---:B--2---:R-:W-:Y:S07]  /*accc0*/  HMMA.1688.F32.TF32 R16, R244.reuse, R152, R16 ;  /* 0x00000098f410723c */ /* 0x044fee0000081010 */
[----:B------:R-:W-:Y:S01]  /*accd0*/  IMAD.MOV.U32 R153, RZ, RZ, R44 ;  /* 0x000000ffff997224 */ /* 0x000fe200078e002c */
[----:B------:R-:W-:Y:S11]  /*acce0*/  MOV R152, R45 ;  /* 0x0000002d00987202 */ /* 0x000ff60000000f00 */
[----:B------:R-:W-:Y:S04]  /*accf0*/  @!UPT UIADD3 URZ, URZ, URZ, URZ ;  /* 0x0000003f3f3ff290 */ /* 0x000fe8000fffe03f */
[----:B------:R1:W-:Y:S01]  /*acd00*/  STL.64 [R1+0xde0], R16 ;  /* 0x000de01001007387 */ /* 0x0003e20000100a00 */
[----:B------:R2:W-:Y:S02]  /*acd10*/  STL [R1+0xde8], R18 ;  /* 0x000de81201007387 */ /* 0x0005e40000100800 */
[----:B------:R-:W-:Y:S01]  /*acd20*/  IMAD.MOV.U32 R2, RZ, RZ, R19 ;  /* 0x000000ffff027224 */ /* 0x000fe200078e0013 */
[----:B-1----:R-:W3:Y:S01]  /*acd30*/  LDL.LU R16, [R1+0xe20] ;  /* 0x000e200001107983 */ /* 0x002ee20000300800 */
[----:B------:R-:W3:Y:S02]  /*acd40*/  LDL.LU R17, [R1+0xe24] ;  /* 0x000e240001117983 */ /* 0x000ee40000300800 */
[----:B--2---:R-:W3:Y:S02]  /*acd50*/  LDL.LU R18, [R1+0xe28] ;  /* 0x000e280001127983 */ /* 0x004ee40000300800 */
[----:B------:R-:W3:Y:S01]  /*acd60*/  LDL.LU R19, [R1+0xe2c] ;  /* 0x000e2c0001137983 */ /* 0x000ee20000300800 */
[----:B------:R1:W-:Y:S04]  /*acd70*/  STL [R1+0x55d8], R2 ;  /* 0x0055d80201007387 */ /* 0x0003e80000100800 */
[----:B-1----:R-:W2:Y:S01]  /*acd80*/  LDL.LU R2, [R1+0x1924] ;  /* 0x0019240001027983 */ /* 0x002ea20000300800 */
[----:B------:R-:W2:Y:S02]  /*acd90*/  LDL.LU R44, [R1+0xe30] ;  /* 0x000e3000012c7983 */ /* 0x000ea40000300800 */
[----:B------:R-:W2:Y:S02]  /*acda0*/  LDL.LU R45, [R1+0xe34] ;  /* 0x000e3400012d7983 */ /* 0x000ea40000300800 */
[----:B------:R-:W2:Y:S01]  /*acdb0*/  LDL.LU R46, [R1+0xe38] ;  /* 0x000e3800012e7983 */ /* 0x000ea20000300800 */
[----:B------:R-:W2:Y:S01]  /*acdc0*/  LDL.LU R47, [R1+0xe3c] ;  /* 0x000e3c00012f7983 */ /* 0x000ea20000300800 */
        /* <DEDUP_REMOVED lines=8> */
[----:B-1----:R-:W4:Y:S01]  /*ace50*/  LDL.LU R152, [R1+0xe00] ;  /* 0x000e000001987983 */ /* 0x002f220000300800 */
[----:B------:R-:W4:Y:S02]  /*ace60*/  LDL.LU R153, [R1+0xe04] ;  /* 0x000e040001997983 */ /* 0x000f240000300800 */
[----:B------:R-:W4:Y:S02]  /*ace70*/  LDL.LU R154, [R1+0xe08] ;  /* 0x000e0800019a7983 */ /* 0x000f240000300800 */
[----:B------:R-:W4:Y:S01]  /*ace80*/  LDL.LU R155, [R1+0xe0c] ;  /* 0x000e0c00019b7983 */ /* 0x000f220000300800 */
[----:B------:R-:W-:Y:S01]  /*ace90*/  STL.64 [R1+0x5868], R158 ;  /* 0x0058689e01007387 */ /* 0x000fe20000100a00 */
[C---:B---3--:R-:W-:Y:S08]  /*acea0*/  HMMA.1688.F32.TF32 R16, R244.reuse, R136, R16 ;  /* 0x00000088f410723c */ /* 0x048ff00000081010 */
[C---:B--2---:R-:W-:Y:S08]  /*aceb0*/  HMMA.1688.F32.TF32 R148, R244.reuse, R140, R148 ;  /* 0x0000008cf494723c */ /* 0x044ff00000081094 */
[----:B----4-:R-:W-:Y:S11]  /*acec0*/  HMMA.1688.F32.TF32 R152, R244, R144, R152 ;  /* 0x00000090f498723c */ /* 0x010ff60000081098 */
[----:B------:R-:W-:Y:S05]  /*aced0*/  @!UPT UIADD3 URZ, URZ, URZ, URZ ;  /* 0x0000003f3f3ff290 */ /* 0x000fea000fffe03f */
[----:B------:R-:W-:Y:S01]  /*acee0*/  MOV R141, R150 ;  /* 0x00000096008d7202 */ /* 0x000fe20000000f00 */
[----:B------:R-:W-:Y:S02]  /*acef0*/  IMAD.MOV.U32 R140, RZ, RZ, R151 ;  /* 0x000000ffff8c7224 */ /* 0x000fe400078e0097 */
[----:B------:R-:W-:Y:S02]  /*acf00*/  IMAD.MOV.U32 R145, RZ, RZ, R148 ;  /* 0x000000ffff917224 */ /* 0x000fe400078e0094 */
[----:B------:R-:W-:-:S03]  /*acf10*/  IMAD.MOV.U32 R144, RZ, RZ, R149 ;  /* 0x000000ffff907224 */ /* 0x000fc600078e0095 */
[----:B------:R-:W-:Y:S01]  /*acf20*/  IMAD.MOV.U32 R157, RZ, RZ, R154 ;  /* 0x000000ffff9d7224 */ /* 0x000fe200078e009a */
[----:B------:R-:W-:Y:S02]  /*acf30*/  MOV R156, R155 ;  /* 0x0000009b009c7202 */ /* 0x000fe40000000f00 */
[----:B------:R-:W-:-:S03]  /*acf40*/  MOV R161, R152 ;  /* 0x0000009800a17202 */ /* 0x000fc60000000f00 */
[----:B------:R-:W-:Y:S02]  /*acf50*/  STL.64 [R1+0x5860], R156 ;  /* 0x0058609c01007387 */ /* 0x000fe40000100a00 */
[----:B------:R1:W-:Y:S02]  /*acf60*/  STL [R1+0x55f0], R161 ;  /* 0x0055f0a101007387 */ /* 0x0003e40000100800 */
[----:B-1----:R-:W2:Y:S01]  /*acf70*/  LDL.LU R161, [R1+0x1934] ;  /* 0x0019340001a17983 */ /* 0x002ea20000300800 */
[----:B------:R-:W-:Y:S02]  /*acf80*/  STL.64 [R1+0x5888], R142 ;  /* 0x0058888e01007387 */ /* 0x000fe40000100a00 */
[----:B------:R-:W-:Y:S02]  /*acf90*/  STL.64 [R1+0x5880], R140 ;  /* 0x0058808c01007387 */ /* 0x000fe40000100a00 */
[----:B------:R-:W-:Y:S01]  /*acfa0*/  STL.64 [R1+0x5878], R146 ;  /* 0x0058789201007387 */ /* 0x000fe20000100a00 */
[----:B------:R1:W-:Y:S01]  /*acfb0*/  STL.64 [R1+0x5870], R144 ;  /* 0x0058709001007387 */ /* 0x0003e20000100a00 */
[----:B------:R-:W3:Y:S02]  /*acfc0*/  LDL.LU R148, [R1+0xe40] ;  /* 0x000e400001947983 */ /* 0x000ee40000300800 */
[----:B------:R-:W3:Y:S02]  /*acfd0*/  LDL.LU R149, [R1+0xe44] ;  /* 0x000e440001957983 */ /* 0x000ee40000300800 */
[----:B------:R-:W3:Y:S01]  /*acfe0*/  LDL.LU R150, [R1+0xe48] ;  /* 0x000e480001967983 */ /* 0x000ee20000300800 */
[----:B------:R-:W3:Y:S01]  /*acff0*/  LDL.LU R151, [R1+0xe4c] ;  /* 0x000e4c0001977983 */ /* 0x000ee20000300800 */
[----:B------:R-:W-:-:S02]  /*ad000*/  IMAD.MOV.U32 R165, RZ, RZ, R18 ;  /* 0x000000ffffa57224 */ /* 0x000fc400078e0012 */
[----:B------:R-:W-:Y:S02]  /*ad010*/  IMAD.MOV.U32 R164, RZ, RZ, R19 ;  /* 0x000000ffffa47224 */ /* 0x000fe400078e0013 */
[----:B------:R-:W-:Y:S01]  /*ad020*/  IMAD.MOV.U32 R169, RZ, RZ, R16 ;  /* 0x000000ffffa97224 */ /* 0x000fe200078e0010 */
[----:B------:R-:W-:Y:S01]  /*ad030*/  MOV R168, R17 ;  /* 0x0000001100a87202 */ /* 0x000fe20000000f00 */
[----:B------:R-:W-:Y:S01]  /*ad040*/  STL.64 [R1+0x58a8], R166 ;  /* 0x0058a8a601007387 */ /* 0x000fe20000100a00 */
[----:B------:R-:W-:Y:S02]  /*ad050*/  STL.64 [R1+0x58a0], R164 ;  /* 0x0058a0a401007387 */ /* 0x000fe40000100a00 */
[----:B------:R-:W-:Y:S01]  /*ad060*/  STL.64 [R1+0x5898], R170 ;  /* 0x005898aa01007387 */ /* 0x000fe20000100a00 */
[----:B------:R-:W-:Y:S01]  /*ad070*/  HMMA.1688.F32.TF32 R16, R244, R132, R44 ;  /* 0x00000084f410723c */ /* 0x000fe2000008102c */
[----:B------:R-:W-:Y:S01]  /*ad080*/  STL.64 [R1+0x5890], R168 ;  /* 0x005890a801007387 */ /* 0x000fe20000100a00 */
[----:B------:R-:W4:Y:S02]  /*ad090*/  LDL.LU R44, [R1+0xe50] ;  /* 0x000e5000012c7983 */ /* 0x000f240000300800 */
[----:B------:R-:W4:Y:S02]  /*ad0a0*/  LDL.LU R45, [R1+0xe54] ;  /* 0x000e5400012d7983 */ /* 0x000f240000300800 */
[----:B------:R-:W4:Y:S01]  /*ad0b0*/  LDL.LU R46, [R1+0xe58] ;  /* 0x000e5800012e7983 */ /* 0x000f220000300800 */
[----:B------:R-:W4:Y:S01]  /*ad0c0*/  LDL.LU R47, [R1+0xe5c] ;  /* 0x000e5c00012f7983 */ /* 0x000f220000300800 */
[----:B------:R-:W-:-:S02]  /*ad0d0*/  IMAD.MOV.U32 R160, RZ, RZ, R153 ;  /* 0x000000ffffa07224 */ /* 0x000fc400078e0099 */
[----:B------:R-:W4:Y:S02]  /*ad0e0*/  LDL.LU R152, [R1+0xe80] ;  /* 0x000e800001987983 */ /* 0x000f240000300800 */
[----:B------:R-:W4:Y:S01]  /*ad0f0*/  LDL.LU R153, [R1+0xe84] ;  /* 0x000e840001997983 */ /* 0x000f220000300800 */
[----:B------:R-:W4:Y:S01]  /*ad100*/  LDL.LU R154, [R1+0xe88] ;  /* 0x000e8800019a7983 */ /* 0x000f220000300800 */
[----:B------:R-:W4:Y:S02]  /*ad110*/  LDL.LU R155, [R1+0xe8c] ;  /* 0x000e8c00019b7983 */ /* 0x000f240000300800 */
[----:B-1----:R-:W4:Y:S02]  /*ad120*/  LDL.LU R144, [R1+0xe60] ;  /* 0x000e600001907983 */ /* 0x002f240000300800 */
[----:B------:R-:W4:Y:S01]  /*ad130*/  LDL.LU R145, [R1+0xe64] ;  /* 0x000e640001917983 */ /* 0x000f220000300800 */
[----:B------:R-:W4:Y:S01]  /*ad140*/  LDL.LU R146, [R1+0xe68] ;  /* 0x000e680001927983 */ /* 0x000f220000300800 */
[----:B------:R-:W4:Y:S02]  /*ad150*/  LDL.LU R147, [R1+0xe6c] ;  /* 0x000e6c0001937983 */ /* 0x000f240000300800 */
[----:B------:R-:W4:Y:S02]  /*ad160*/  LDL.LU R140, [R1+0xe70] ;  /* 0x000e7000018c7983 */ /* 0x000f240000300800 */
[----:B------:R-:W4:Y:S01]  /*ad170*/  LDL.LU R141, [R1+0xe74] ;  /* 0x000e7400018d7983 */ /* 0x000f220000300800 */
[----:B------:R-:W4:Y:S01]  /*ad180*/  LDL.LU R142, [R1+0xe78] ;  /* 0x000e7800018e7983 */ /* 0x000f220000300800 */
[----:B------:R-:W4:Y:S02]  /*ad190*/  LDL.LU R143, [R1+0xe7c] ;  /* 0x000e7c00018f7983 */ /* 0x000f240000300800 */
[----:B------:R-:W-:Y:S01]  /*ad1a0*/  STL.64 [R1+0x58b8], R178 ;  /* 0x0058b8b201007387 */ /* 0x000fe20000100a00 */
[----:B------:R-:W-:Y:S01]  /*ad1b0*/  MOV R177, R16 ;  /* 0x0000001000b17202 */ /* 0x000fe20000000f00 */
[----:B------:R-:W-:Y:S01]  /*ad1c0*/  IMAD.MOV.U32 R176, RZ, RZ, R17 ;  /* 0x000000ffffb07224 */ /* 0x000fe200078e0011 */
[----:B---3--:R-:W-:Y:S04]  /*ad1d0*/  HMMA.1688.F32.TF32 R148, R244, R32, R148 ;  /* 0x00000020f494723c */ /* 0x008fe80000081094 */
[----:B------:R-:W-:Y:S01]  /*ad1e0*/  STL.64 [R1+0x58b0], R176 ;  /* 0x0058b0b001007387 */ /* 0x000fe20000100a00 */
[----:B------:R-:W3:Y:S02]  /*ad1f0*/  LDL.LU R156, [R1+0xe90] ;  /* 0x000e9000019c7983 */ /* 0x000ee40000300800 */
[----:B------:R-:W3:Y:S02]  /*ad200*/  LDL.LU R157, [R1+0xe94] ;  /* 0x000e9400019d7983 */ /* 0x000ee40000300800 */
[----:B------:R-:W3:Y:S01]  /*ad210*/  LDL.LU R158, [R1+0xe98] ;  /* 0x000e9800019e7983 */ /* 0x000ee20000300800 */
[----:B------:R-:W3:Y:S01]  /*ad220*/  LDL.LU R159, [R1+0xe9c] ;  /* 0x000e9c00019f7983 */ /* 0x000ee20000300800 */
[----:B------:R-:W-:Y:S01]  /*ad230*/  IMAD.MOV.U32 R173, RZ, RZ, R18 ;  /* 0x000000ffffad7224 */ /* 0x000fe200078e0012 */
[----:B------:R-:W-:-:S02]  /*ad240*/  MOV R172, R19 ;  /* 0x0000001300ac7202 */ /* 0x000fc40000000f00 */
[----:B--2---:R-:W-:Y:S01]  /*ad250*/  LDS R16, [R161+0x43800] ;  /* 0x04380000a1107984 */ /* 0x004fe20000000800 */
[----:B------:R-:W-:Y:S03]  /*ad260*/  LDS R18, [R161+0x43c00] ;  /* 0x043c0000a1127984 */ /* 0x000fe60000000800 */
[----:B------:R-:W-:Y:S04]  /*ad270*/  LDS R17, [R2+0x43800] ;  /* 0x0438000002117984 */ /* 0x000fe80000000800 */
[----:B------:R-:W1:Y:S01]  /*ad280*/  LDS R19, [R2+0x43c00] ;  /* 0x043c000002137984 */ /* 0x000e620000000800 */
[----:B----4-:R-:W-:Y:S01]  /*ad290*/  HMMA.1688.F32.TF32 R44, R244, R28, R44 ;  /* 0x0000001cf42c723c */ /* 0x010fe2000008102c */
[----:B------:R-:W-:-:S02]  /*ad2a0*/  IMAD.MOV.U32 R185, RZ, RZ, R148 ;  /* 0x000000ffffb97224 */ /* 0x000fc400078e0094 */
[----:B------:R-:W-:Y:S01]  /*ad2b0*/  IMAD.MOV.U32 R184, RZ, RZ, R149 ;  /* 0x000000ffffb87224 */ /* 0x000fe200078e0095 */
[----:B------:R-:W2:Y:S01]  /*ad2c0*/  LDL.LU R148, [R1+0xea0] ;  /* 0x000ea00001947983 */ /* 0x000ea20000300800 */
[----:B------:R-:W-:Y:S01]  /*ad2d0*/  MOV R181, R150 ;  /* 0x0000009600b57202 */ /* 0x000fe20000000f00 */
[----:B------:R-:W2:Y:S02]  /*ad2e0*/  LDL.LU R149, [R1+0xea4] ;  /* 0x000ea40001957983 */ /* 0x000ea40000300800 */
[----:B------:R-:W-:Y:S01]  /*ad2f0*/  IMAD.MOV.U32 R180, RZ, RZ, R151 ;  /* 0x000000ffffb47224 */ /* 0x000fe200078e0097 */
[----:B------:R-:W2:Y:S01]  /*ad300*/  LDL.LU R150, [R1+0xea8] ;  /* 0x000ea80001967983 */ /* 0x000ea20000300800 */
[----:B------:R-:W2:Y:S01]  /*ad310*/  LDL.LU R151, [R1+0xeac] ;  /* 0x000eac0001977983 */ /* 0x000ea20000300800 */
[----:B------:R-:W-:Y:S11]  /*ad320*/  HMMA.1688.F32.TF32 R140, R244, R124, R140 ;  /* 0x0000007cf48c723c */ /* 0x000ff6000008108c */
[----:B------:R-:W-:Y:S02]  /*ad330*/  @!UPT UIADD3 URZ, URZ, URZ, URZ ;  /* 0x0000003f3f3ff290 */ /* 0x000fe4000fffe03f */
[----:B------:R-:W-:Y:S01]  /*ad340*/  IMAD.MOV.U32 R137, RZ, RZ, R44 ;  /* 0x000000ffff897224 */ /* 0x000fe200078e002c */
[----:B------:R-:W-:Y:S01]  /*ad350*/  MOV R136, R45 ;  /* 0x0000002d00887202 */ /* 0x000fe20000000f00 */
[----:B------:R-:W4:Y:S01]  /*ad360*/  LDL.LU R44, [R1+0xeb0] ;  /* 0x000eb000012c7983 */ /* 0x000f220000300800 */
[----:B------:R-:W-:Y:S02]  /*ad370*/  IMAD.MOV.U32 R133, RZ, RZ, R46 ;  /* 0x000000ffff857224 */ /* 0x000fe400078e002e */
[----:B------:R-:W4:Y:S02]  /*ad380*/  LDL.LU R45, [R1+0xeb4] ;  /* 0x000eb400012d7983 */ /* 0x000f240000300800 */
[----:B------:R-:W-:Y:S01]  /*ad390*/  IMAD.MOV.U32 R132, RZ, RZ, R47 ;  /* 0x000000ffff847224 */ /* 0x000fe200078e002f */
[----:B------:R-:W4:Y:S01]  /*ad3a0*/  LDL.LU R46, [R1+0xeb8] ;  /* 0x000eb800012e7983 */ /* 0x000f220000300800 */
[----:B------:R-:W4:Y:S02]  /*ad3b0*/  LDL.LU R47, [R1+0xebc] ;  /* 0x000ebc00012f7983 */ /* 0x000f240000300800 */
[----:B------:R-:W-:-:S02]  /*ad3c0*/  IMAD.MOV.U32 R197, RZ, RZ, R140 ;  /* 0x000000ffffc57224 */ /* 0x000fc400078e008c */
[----:B------:R-:W-:Y:S01]  /*ad3d0*/  IMAD.MOV.U32 R196, RZ, RZ, R141 ;  /* 0x000000ffffc47224 */ /* 0x000fe200078e008d */
[----:B------:R-:W-:Y:S01]  /*ad3e0*/  MOV R193, R142 ;  /* 0x0000008e00c17202 */ /* 0x000fe20000000f00 */
[----:B------:R-:W-:Y:S02]  /*ad3f0*/  IMAD.MOV.U32 R192, RZ, RZ, R143 ;  /* 0x000000ffffc07224 */ /* 0x000fe400078e008f */
[C---:B------:R-:W-:Y:S01]  /*ad400*/  HMMA.1688.F32.TF32 R140, R244.reuse, R120, R152 ;  /* 0x00000078f48c723c */ /* 0x040fe20000081098 */
[----:B------:R-:W4:Y:S01]  /*ad410*/  LDL.LU R152, [R1+0xec0] ;  /* 0x000ec00001987983 */ /* 0x000f220000300800 */
[----:B------:R-:W4:Y:S02]  /*ad420*/  LDL.LU R153, [R1+0xec4] ;  /* 0x000ec40001997983 */ /* 0x000f240000300800 */
[----:B------:R-:W4:Y:S02]  /*ad430*/  LDL.LU R154, [R1+0xec8] ;  /* 0x000ec800019a7983 */ /* 0x000f240000300800 */
[----:B------:R-:W4:Y:S11]  /*ad440*/  LDL.LU R155, [R1+0xecc] ;  /* 0x000ecc00019b7983 */ /* 0x000f360000300800 */
[----:B------:R-:W-:Y:S07]  /*ad450*/  @!UPT UIADD3 URZ, URZ, URZ, URZ ;  /* 0x0000003f3f3ff290 */ /* 0x000fee000fffe03f */
[----:B------:R-:W-:Y:S01]  /*ad460*/  IMAD.MOV.U32 R4, RZ, RZ, R140 ;  /* 0x000000ffff047224 */ /* 0x000fe200078e008c */
[----:B------:R-:W-:Y:S01]  /*ad470*/  MOV R5, R141 ;  /* 0x0000008d00057202 */ /* 0x000fe20000000f00 */
[----:B------:R-:W-:Y:S02]  /*ad480*/  IMAD.MOV.U32 R201, RZ, RZ, R142 ;  /* 0x000000ffffc97224 */ /* 0x000fe400078e008e */
[----:B------:R-:W-:Y:S01]  /*ad490*/  IMAD.MOV.U32 R200, RZ, RZ, R143 ;  /* 0x000000ffffc87224 */ /* 0x000fe200078e008f */
[C---:B------:R-:W-:Y:S11]  /*ad4a0*/  HMMA.1688.F32.TF32 R144, R244.reuse, R128, R144 ;  /* 0x00000080f490723c */ /* 0x040ff60000081090 */
[----:B------:R-:W-:Y:S11]  /*ad4b0*/  @!UPT UIADD3 URZ, URZ, URZ, URZ ;  /* 0x0000003f3f3ff290 */ /* 0x000ff6000fffe03f */
[----:B------:R-:W-:Y:S02]  /*ad4c0*/  @!UPT UIADD3 URZ, URZ, URZ, URZ ;  /* 0x0000003f3f3ff290 */ /* 0x000fe4000fffe03f */
[----:B------:R-:W-:Y:S01]  /*ad4d0*/  MOV R189, R144 ;  /* 0x0000009000bd7202 */ /* 0x000fe20000000f00 */
[----:B------:R-:W-:Y:S02]  /*ad4e0*/  IMAD.MOV.U32 R188, RZ, RZ, R145 ;  /* 0x000000ffffbc7224 */ /* 0x000fe400078e0091 */
[----:B------:R-:W-:Y:S01]  /*ad4f0*/  IMAD.MOV.U32 R129, RZ, RZ, R146 ;  /* 0x000000ffff817224 */ /* 0x000fe200078e0092 */
[----:B------:R-:W-:Y:S01]  /*ad500*/  MOV R128, R147 ;  /* 0x0000009300807202 */ /* 0x000fe20000000f00 */
[C---:B---3--:R-:W-:Y:S11]  /*ad510*/  HMMA.1688.F32.TF32 R140, R244.reuse, R116, R156 ;  /* 0x00000074f48c723c */ /* 0x048ff6000008109c */
[----:B------:R-:W-:Y:S11]  /*ad520*/  @!UPT UIADD3 URZ, URZ, URZ, URZ ;  /* 0x0000003f3f3ff290 */ /* 0x000ff6000fffe03f */
[----:B------:R-:W-:Y:S02]  /*ad530*/  @!UPT UIADD3 URZ, URZ, URZ, URZ ;  /* 0x0000003f3f3ff290 */ /* 0x000fe4000fffe03f */
[----:B------:R-:W-:Y:S01]  /*ad540*/  MOV R125, R140 ;  /* 0x0000008c007d7202 */ /* 0x000fe20000000f00 */
[----:B------:R-:W-:Y:S02]  /*ad550*/  IMAD.MOV.U32 R124, RZ, RZ, R141 ;  /* 0x000000ffff7c7224 */ /* 0x000fe400078e008d */
[----:B------:R-:W-:Y:S01]  /*ad560*/  IMAD.MOV.U32 R121, RZ, RZ, R142 ;  /* 0x000000ffff797224 */ /* 0x000fe200078e008e */
[----:B------:R-:W-:Y:S02]  /*ad570*/  MOV R120, R143 ;  /* 0x0000008f00787202 */ /* 0x000fe40000000f00 */
[C---:B--2---:R-:W-:Y:S01]  /*ad580*/  HMMA.1688.F32.TF32 R140, R244.reuse, R112, R148 ;  /* 0x00000070f48c723c */ /* 0x044fe20000081094 */
        /* <DEDUP_REMOVED lines=8> */
[----:B----4-:R-:W-:Y:S11]  /*ad610*/  HMMA.1688.F32.TF32 R44, R244, R108, R44 ;  /* 0x0000006cf42c723c */ /* 0x010ff6000008102c */
[----:B------:R-:W-:-:S02]  /*ad620*/  IMAD.MOV.U32 R209, RZ, RZ, R140 ;  /* 0x000000ffffd17224 */ /* 0x000fc400078e008c */
[----:B------:R-:W-:Y:S01]  /*ad630*/  IMAD.MOV.U32 R208, RZ, RZ, R141 ;  /* 0x000000ffffd07224 */ /* 0x000fe200078e008d */
[----:B------:R-:W4:Y:S01]  /*ad640*/  LDL.LU R140, [R1+0xf80] ;  /* 0x000f8000018c7983 */ /* 0x000f220000300800 */
[----:B------:R-:W-:Y:S01]  /*ad650*/  MOV R205, R142 ;  /* 0x0000008e00cd7202 */ /* 0x000fe20000000f00 */
[----:B------:R-:W4:Y:S02]  /*ad660*/  LDL.LU R141, [R1+0xf84] ;  /* 0x000f8400018d7983 */ /* 0x000f240000300800 */
[----:B------:R-:W-:Y:S01]  /*ad670*/  IMAD.MOV.U32 R204, RZ, RZ, R143 ;  /* 0x000000ffffcc7224 */ /* 0x000fe200078e008f */
[----:B------:R-:W4:Y:S01]  /*ad680*/  LDL.LU R142, [R1+0xf88] ;  /* 0x000f8800018e7983 */ /* 0x000f220000300800 */
[----:B------:R-:W4:Y:S04]  /*ad690*/  LDL.LU R143, [R1+0xf8c] ;  /* 0x000f8c00018f7983 */ /* 0x000f280000300800 */
[----:B------:R-:W-:Y:S01]  /*ad6a0*/  IMAD.MOV.U32 R217, RZ, RZ, R44 ;  /* 0x000000ffffd97224 */ /* 0x000fe200078e002c */
[----:B------:R-:W-:Y:S01]  /*ad6b0*/  MOV R216, R45 ;  /* 0x0000002d00d87202 */ /* 0x000fe20000000f00 */
[----:B------:R-:W3:Y:S01]  /*ad6c0*/  LDL.LU R44, [R1+0xfa0] ;  /* 0x000fa000012c7983 */ /* 0x000ee20000300800 */
[----:B------:R-:W-:-:S02]  /*ad6d0*/  IMAD.MOV.U32 R213, RZ, RZ, R46 ;  /* 0x000000ffffd57224 */ /* 0x000fc400078e002e */
[----:B------:R-:W3:Y:S02]  /*ad6e0*/  LDL.LU R45, [R1+0xfa4] ;  /* 0x000fa400012d7983 */ /* 0x000ee40000300800 */
[----:B------:R-:W-:Y:S01]  /*ad6f0*/  IMAD.MOV.U32 R212, RZ, RZ, R47 ;  /* 0x000000ffffd47224 */ /* 0x000fe200078e002f */
[----:B------:R-:W3:Y:S01]  /*ad700*/  LDL.LU R46, [R1+0xfa8] ;  /* 0x000fa800012e7983 */ /* 0x000ee20000300800 */
[----:B------:R-:W3:Y:S01]  /*ad710*/  LDL.LU R47, [R1+0xfac] ;  /* 0x000fac00012f7983 */ /* 0x000ee20000300800 */
[C---:B------:R-:W-:Y:S01]  /*ad720*/  HMMA.1688.F32.TF32 R152, R244.reuse, R104, R152 ;  /* 0x00000068f498723c */ /* 0x040fe20000081098 */
[----:B------:R-:W3:Y:S01]  /*ad730*/  LDL.LU R156, [R1+0xfb0] ;  /* 0x000fb000019c7983 */ /* 0x000ee20000300800 */
[----:B------:R-:W3:Y:S01]  /*ad740*/  LDL.LU R157, [R1+0xfb4] ;  /* 0x000fb400019d7983 */ /* 0x000ee20000300800 */
[----:B------:R-:W3:Y:S02]  /*ad750*/  LDL.LU R158, [R1+0xfb8] ;  /* 0x000fb800019e7983 */ /* 0x000ee40000300800 */
[----:B------:R-:W3:Y:S11]  /*ad760*/  LDL.LU R159, [R1+0xfbc] ;  /* 0x000fbc00019f7983 */ /* 0x000ef60000300800 */
[----:B------:R-:W-:Y:S08]  /*ad770*/  @!UPT UIADD3 URZ, URZ, URZ, URZ ;  /* 0x0000003f3f3ff290 */ /* 0x000ff0000fffe03f */
[----:B------:R-:W-:Y:S01]  /*ad780*/  MOV R117, R152 ;  /* 0x0000009800757202 */ /* 0x000fe20000000f00 */
[----:B------:R-:W-:Y:S01]  /*ad790*/  IMAD.MOV.U32 R116, RZ, RZ, R153 ;  /* 0x000000ffff747224 */ /* 0x000fe200078e0099 */
[----:B------:R-:W3:Y:S01]  /*ad7a0*/  LDL.LU R152, [R1+0xfd0] ;  /* 0x000fd00001987983 */ /* 0x000ee20000300800 */
[----:B------:R-:W-:Y:S02]  /*ad7b0*/  IMAD.MOV.U32 R113, RZ, RZ, R154 ;  /* 0x000000ffff717224 */ /* 0x000fe400078e009a */
[----:B------:R-:W3:Y:S01]  /*ad7c0*/  LDL.LU R153, [R1+0xfd4] ;  /* 0x000fd40001997983 */ /* 0x000ee20000300800 */
[----:B------:R-:W-:Y:S01]  /*ad7d0*/  MOV R112, R155 ;  /* 0x0000009b00707202 */ /* 0x000fe20000000f00 */
[----:B------:R-:W3:Y:S01]  /*ad7e0*/  LDL.LU R154, [R1+0xfd8] ;  /* 0x000fd800019a7983 */ /* 0x000ee20000300800 */
[----:B------:R-:W3:Y:S01]  /*ad7f0*/  LDL.LU R155, [R1+0xfdc] ;  /* 0x000fdc00019b7983 */ /* 0x000ee20000300800 */
[C---:B--2---:R-:W-:Y:S08]  /*ad800*/  HMMA.1688.F32.TF32 R148, R244.reuse, R100, R148 ;  /* 0x00000064f494723c */ /* 0x044ff00000081094 */
[----:B----4-:R-:W-:Y:S11]  /*ad810*/  HMMA.1688.F32.TF32 R140, R244, R92, R140 ;  /* 0x0000005cf48c723c */ /* 0x010ff6000008108c */
[----:B------:R-:W-:Y:S05]  /*ad820*/  @!UPT UIADD3 URZ, URZ, URZ, URZ ;  /* 0x0000003f3f3ff290 */ /* 0x000fea000fffe03f */
[----:B------:R-:W-:Y:S02]  /*ad830*/  IMAD.MOV.U32 R225, RZ, RZ, R148 ;  /* 0x000000ffffe17224 */ /* 0x000fe400078e0094 */
[----:B------:R-:W-:Y:S01]  /*ad840*/  IMAD.MOV.U32 R224, RZ, RZ, R149 ;  /* 0x000000ffffe07224 */ /* 0x000fe200078e0095 */
[----:B------:R-:W2:Y:S01]  /*ad850*/  LDL.LU R148, [R1+0xfe0] ;  /* 0x000fe00001947983 */ /* 0x000ea20000300800 */
[----:B------:R-:W-:Y:S01]  /*ad860*/  MOV R221, R150 ;  /* 0x0000009600dd7202 */ /* 0x000fe20000000f00 */
[----:B------:R-:W2:Y:S02]  /*ad870*/  LDL.LU R149, [R1+0xfe4] ;  /* 0x000fe40001957983 */ /* 0x000ea40000300800 */
[----:B------:R-:W-:Y:S01]  /*ad880*/  IMAD.MOV.U32 R220, RZ, RZ, R151 ;  /* 0x000000ffffdc7224 */ /* 0x000fe200078e0097 */
[----:B------:R-:W2:Y:S01]  /*ad890*/  LDL.LU R150, [R1+0xfe8] ;  /* 0x000fe80001967983 */ /* 0x000ea20000300800 */
[----:B------:R-:W2:Y:S01]  /*ad8a0*/  LDL.LU R151, [R1+0xfec] ;  /* 0x000fec0001977983 */ /* 0x000ea20000300800 */
[----:B------:R-:W-:Y:S01]  /*ad8b0*/  MOV R233, R140 ;  /* 0x0000008c00e97202 */ /* 0x000fe20000000f00 */
[----:B------:R-:W-:-:S02]  /*ad8c0*/  IMAD.MOV.U32 R232, RZ, RZ, R141 ;  /* 0x000000ffffe87224 */ /* 0x000fc400078e008d */
        /* <DEDUP_REMOVED lines=9> */
[----:B------:R-:W-:Y:S10]  /*ad960*/  HMMA.1688.F32.TF32 R140, R244, R80, R152 ;  /* 0x00000050f48c723c */ /* 0x000ff40000081098 */
[----:B------:R-:W-:-:S02]  /*ad970*/  IMAD.MOV.U32 R241, RZ, RZ, R44 ;  /* 0x000000fffff17224 */ /* 0x000fc400078e002c */
[----:B------:R-:W-:Y:S02]  /*ad980*/  IMAD.MOV.U32 R236, RZ, RZ, R47 ;  /* 0x000000ffffec7224 */ /* 0x000fe400078e002f */
[----:B------:R-:W-:Y:S01]  /*ad990*/  IMAD.MOV.U32 R240, RZ, RZ, R45 ;  /* 0x000000fffff07224 */ /* 0x000fe200078e002d */
[----:B------:R-:W-:Y:S01]  /*ad9a0*/  MOV R237, R46 ;  /* 0x0000002e00ed7202 */ /* 0x000fe20000000f00 */
[----:B------:R-:W3:Y:S01]  /*ad9b0*/  LDL.LU R44, [R1+0x1000] ;  /* 0x00100000012c7983 */ /* 0x000ee20000300800 */
[----:B------:R-:W-:Y:S01]  /*ad9c0*/  MOV R47, R0 ;  /* 0x00000000002f7202 */ /* 0x000fe20000000f00 */
[----:B------:R-:W3:Y:S02]  /*ad9d0*/  LDL.LU R45, [R1+0x1004] ;  /* 0x00100400012d7983 */ /* 0x000ee40000300800 */
[----:B------:R-:W-:-:S04]  /*ad9e0*/  IMAD.MOV.U32 R46, RZ, RZ, R252 ;  /* 0x000000ffff2e7224 */ /* 0x000fc800078e00fc */
        /* <DEDUP_REMOVED lines=18> */
[----:B------:R-:W-:-:S02]  /*adb10*/  IMAD.MOV.U32 R105, RZ, RZ, R146 ;  /* 0x000000ffff697224 */ /* 0x000fc400078e0092 */
[----:B------:R-:W-:Y:S01]  /*adb20*/  IMAD.MOV.U32 R104, RZ, RZ, R147 ;  /* 0x000000ffff687224 */ /* 0x000fe200078e0093 */
[----:B------:R-:W-:Y:S01]  /*adb30*/  STL.64 [R1+0x5730], R94 ;  /* 0x0057305e01007387 */ /* 0x000fe20000100a00 */
[C---:B--2---:R-:W-:Y:S11]  /*adb40*/  HMMA.1688.F32.TF32 R144, R244.reuse, R76, R148 ;  /* 0x0000004cf490723c */ /* 0x044ff60000081094 */
[----:B------:R-:W-:Y:S11]  /*adb50*/  @!UPT UIADD3 URZ, URZ, URZ, URZ ;  /* 0x0000003f3f3ff290 */ /* 0x000ff6000fffe03f */
[----:B------:R-:W-:Y:S02]  /*adb60*/  @!UPT UIADD3 URZ, URZ, URZ, URZ ;  /* 0x0000003f3f3ff290 */ /* 0x000fe4000fffe03f */
[----:B------:R-:W-:Y:S01]  /*adb70*/  MOV R93, R144 ;  /* 0x00000090005d7202 */ /* 0x000fe20000000f00 */
[----:B------:R-:W-:Y:S02]  /*adb80*/  IMAD.MOV.U32 R92, RZ, RZ, R145 ;  /* 0x000000ffff5c7224 */ /* 0x000fe400078e0091 */
[----:B------:R-:W-:Y:S01]  /*adb90*/  IMAD.MOV.U32 R89, RZ, RZ, R146 ;  /* 0x000000ffff597224 */ /* 0x000fe200078e0092 */
[----:B------:R-:W-:Y:S02]  /*adba0*/  MOV R88, R147 ;  /* 0x0000009300587202 */ /* 0x000fe40000000f00 */
[----:B------:R-:W-:Y:S01]  /*adbb0*/  STL.64 [R1+0x5728], R92 ;  /* 0x0057285c01007387 */ /* 0x000fe20000100a00 */
[----:B------:R-:W-:Y:S02]  /*adbc0*/  STL.64 [R1+0x5720], R90 ;  /* 0x0057205a01007387 */ /* 0x000fe40000100a00 */
[----:B------:R4:W-:Y:S02]  /*adbd0*/  STL.64 [R1+0x5718], R88 ;  /* 0x0057185801007387 */ /* 0x0009e40000100a00 */
[----:B------:R-:W2:Y:S01]  /*adbe0*/  LDL.LU R148, [R1+0xff0] ;  /* 0x000ff00001947983 */ /* 0x000ea20000300800 */
[----:B------:R-:W2:Y:S01]  /*adbf0*/  LDL.LU R149, [R1+0xff4] ;  /* 0x000ff40001957983 */ /* 0x000ea20000300800 */
[----:B------:R-:W2:Y:S02]  /*adc00*/  LDL.LU R150, [R1+0xff8] ;  /* 0x000ff80001967983 */ /* 0x000ea40000300800 */
[----:B------:R-:W2:Y:S01]  /*adc10*/  LDL.LU R151, [R1+0xffc] ;  /* 0x000ffc0001977983 */ /* 0x000ea20000300800 */
[C---:B---3--:R-:W-:Y:S08]  /*adc20*/  HMMA.1688.F32.TF32 R44, R244.reuse, R72, R44 ;  /* 0x00000048f42c723c */ /* 0x048ff0000008102c */
[C---:B----4-:R-:W-:Y:S11]  /*adc30*/  HMMA.1688.F32.TF32 R88, R244.reuse, R68, R140 ;  /* 0x00000044f458723c */ /* 0x050ff6000008108c */
[----:B------:R-:W-:Y:S05]  /*adc40*/  @!UPT UIADD3 URZ, URZ, URZ, URZ ;  /* 0x0000003f3f3ff290 */ /* 0x000fea000fffe03f */
        /* <DEDUP_REMOVED lines=8> */
[----:B------:R-:W-:Y:S02]  /*adcd0*/  STL.64 [R1+0x5710], R86 ;  /* 0x0057105601007387 */ /* 0x000fe40000100a00 */
[----:B------:R4:W-:Y:S01]  /*adce0*/  STL.64 [R1+0x5708], R84 ;  /* 0x0057085401007387 */ /* 0x0009e20000100a00 */
[----:B------:R-:W-:Y:S01]  /*adcf0*/  STL.64 [R1+0x56f0], R82 ;  /* 0x0056f05201007387 */ /* 0x000fe20000100a00 */
[----:B------:R-:W-:Y:S01]  /*add00*/  IMAD.MOV.U32 R80, RZ, RZ, R88 ;  /* 0x000000ffff507224 */ /* 0x000fe200078e0058 */
[----:B------:R-:W-:Y:S01]  /*add10*/  MOV R77, R89 ;  /* 0x00000059004d7202 */ /* 0x000fe20000000f00 */
[----:B------:R-:W-:Y:S01]  /*add20*/  IMAD.MOV.U32 R76, RZ, RZ, R90 ;  /* 0x000000ffff4c7224 */ /* 0x000fe200078e005a */
[C---:B----4-:R-:W-:Y:S02]  /*add30*/  HMMA.1688.F32.TF32 R84, R244.reuse, R64, R156 ;  /* 0x00000040f454723c */ /* 0x050fe4000008109c */
[----:B------:R-:W-:Y:S01]  /*add40*/  STL.64 [R1+0x56e8], R80 ;  /* 0x0056e85001007387 */ /* 0x000fe20000100a00 */
[----:B------:R-:W-:Y:S02]  /*add50*/  STL.64 [R1+0x56d0], R78 ;  /* 0x0056d04e01007387 */ /* 0x000fe40000100a00 */
[----:B------:R4:W-:Y:S03]  /*add60*/  STL.64 [R1+0x56c8], R76 ;  /* 0x0056c84c01007387 */ /* 0x0009e60000100a00 */
[----:B----4-:R-:W-:Y:S01]  /*add70*/  HMMA.1688.F32.TF32 R76, R244, R60, R152 ;  /* 0x0000003cf44c723c */ /* 0x010fe20000081098 */
[----:B------:R-:W-:Y:S01]  /*add80*/  IMAD.MOV.U32 R73, RZ, RZ, R91 ;  /* 0x000000ffff497224 */ /* 0x000fe200078e005b */
[----:B------:R-:W-:Y:S11]  /*add90*/  STL.64 [R1+0x56c0], R74 ;  /* 0x0056c04a01007387 */ /* 0x000ff60000100a00 */
[----:B------:R-:W-:Y:S03]  /*adda0*/  @!UPT UIADD3 URZ, URZ, URZ, URZ ;  /* 0x0000003f3f3ff290 */ /* 0x000fe6000fffe03f */
[----:B------:R-:W-:Y:S01]  /*addb0*/  MOV R72, R84 ;  /* 0x0000005400487202 */ /* 0x000fe20000000f00 */
[----:B------:R-:W-:Y:S02]  /*addc0*/  IMAD.MOV.U32 R69, RZ, RZ, R85 ;  /* 0x000000ffff457224 */ /* 0x000fe400078e0055 */
[----:B------:R-:W-:Y:S01]  /*addd0*/  IMAD.MOV.U32 R68, RZ, RZ, R86 ;  /* 0x000000ffff447224 */ /* 0x000fe200078e0056 */
[----:B------:R-:W-:Y:S01]  /*adde0*/  MOV R65, R87 ;  /* 0x0000005700417202 */ /* 0x000fe20000000f00 */
[----:B------:R-:W-:Y:S01]  /*addf0*/  STL.64 [R1+0x56b8], R72 ;  /* 0x0056b84801007387 */ /* 0x000fe20000100a00 */
[----:B------:R-:W-:Y:S02]  /*ade00*/  STL.64 [R1+0x56b0], R70 ;  /* 0x0056b04601007387 */ /* 0x000fe40000100a00 */
[----:B------:R2:W-:Y:S02]  /*ade10*/  STL.64 [R1+0x56a8], R68 ;  /* 0x0056a84401007387 */ /* 0x0005e40000100a00 */
[----:B------:R-:W-:Y:S02]  /*ade20*/  STL.64 [R1+0x56a0], R66 ;  /* 0x0056a04201007387 */ /* 0x000fe40000100a00 */
[----:B------:R-:W-:-:S02]  /*ade30*/  IMAD.MOV.U32 R152, RZ, RZ, R251 ;  /* 0x000000ffff987224 */ /* 0x000fc400078e00fb */
[----:B------:R-:W-:Y:S02]  /*ade40*/  IMAD.MOV.U32 R64, RZ, RZ, R76 ;  /* 0x000000ffff407224 */ /* 0x000fe400078e004c */
[----:B------:R-:W-:Y:S01]  /*ade50*/  IMAD.MOV.U32 R61, RZ, RZ, R77 ;  /* 0x000000ffff3d7224 */ /* 0x000fe200078e004d */
[----:B------:R-:W-:Y:S02]  /*ade60*/  MOV R60, R78 ;  /* 0x0000004e003c7202 */ /* 0x000fe40000000f00 */
[----:B------:R4:W-:Y:S01]  /*ade70*/  STL.64 [R1+0x5698], R64 ;  /* 0x0056984001007387 */ /* 0x0009e20000100a00 */
[----:B------:R-:W-:Y:S02]  /*ade80*/  STL.64 [R1+0x5690], R62 ;  /* 0x0056903e01007387 */ /* 0x000fe40000100a00 */
[----:B------:R1:W-:Y:S02]  /*ade90*/  STL.64 [R1+0x5688], R60 ;  /* 0x0056883c01007387 */ /* 0x0003e40000100a00 */
[----:B------:R-:W2:Y:S02]  /*adea0*/  LDL.LU R251, [R1+0x5a2c] ;  /* 0x005a2c0001fb7983 */ /* 0x000ea40000300800 */
[----:B------:R-:W-:Y:S01]  /*adeb0*/  IMAD.MOV.U32 R153, RZ, RZ, R250 ;  /* 0x000000ffff997224 */ /* 0x000fe200078e00fa */
[----:B------:R-:W-:Y:S01]  /*adec0*/  MOV R154, R26 ;  /* 0x0000001a009a7202 */ /* 0x000fe20000000f00 */
[----:B------:R-:W3:Y:S01]  /*aded0*/  LDL.LU R250, [R1+0x5a28] ;  /* 0x005a280001fa7983 */ /* 0x000ee20000300800 */
[----:B------:R-:W3:Y:S02]  /*adee0*/  LDL.LU R26, [R1+0x5a24] ;  /* 0x005a2400011a7983 */ /* 0x000ee40000300800 */
[----:B------:R-:W-:-:S02]  /*adef0*/  IMAD.MOV.U32 R155, RZ, RZ, R27 ;  /* 0x000000ffff9b7224 */ /* 0x000fc400078e001b */
[----:B------:R-:W4:Y:S01]  /*adf00*/  LDL.LU R27, [R1+0x5a20] ;  /* 0x005a2000011b7983 */ /* 0x000f220000300800 */
[----:B------:R-:W-:Y:S02]  /*adf10*/  IMAD.MOV.U32 R156, RZ, RZ, R15 ;  /* 0x000000ffff9c7224 */ /* 0x000fe400078e000f */
[----:B------:R-:W4:Y:S01]  /*adf20*/  LDL.LU R15, [R1+0x5a1c] ;  /* 0x005a1c00010f7983 */ /* 0x000f220000300800 */
[----:B------:R-:W-:Y:S01]  /*adf30*/  MOV R157, R14 ;  /* 0x0000000e009d7202 */ /* 0x000fe20000000f00 */
[----:B------:R-:W-:Y:S01]  /*adf40*/  IMAD.MOV.U32 R158, RZ, RZ, R7 ;  /* 0x000000ffff9e7224 */ /* 0x000fe200078e0007 */
[----:B------:R-:W4:Y:S01]  /*adf50*/  LDL.LU R14, [R1+0x5a18] ;  /* 0x005a1800010e7983 */ /* 0x000f220000300800 */
[----:B------:R-:W4:Y:S02]  /*adf60*/  LDL.LU R7, [R1+0x5a14] ;  /* 0x005a140001077983 */ /* 0x000f240000300800 */
[----:B------:R-:W-:Y:S02]  /*adf70*/  IMAD.MOV.U32 R159, RZ, RZ, R6 ;  /* 0x000000ffff9f7224 */ /* 0x000fe400078e0006 */
[----:B------:R-:W4:Y:S01]  /*adf80*/  LDL.LU R6, [R1+0x5a10] ;  /* 0x005a100001067983 */ /* 0x000f220000300800 */
[----:B--2---:R-:W-:-:S02]  /*adf90*/  MOV R143, R251 ;  /* 0x000000fb008f7202 */ /* 0x004fc40000000f00 */
[----:B---3--:R-:W-:Y:S01]  /*adfa0*/  MOV R140, R26 ;  /* 0x0000001a008c7202 */ /* 0x008fe20000000f00 */
[----:B------:R-:W-:Y:S01]  /*adfb0*/  IMAD.MOV.U32 R142, RZ, RZ, R250 ;  /* 0x000000ffff8e7224 */ /* 0x000fe200078e00fa */
[----:B------:R-:W2:Y:S01]  /*adfc0*/  LDL.LU R26, [R1+0x5a0c] ;  /* 0x005a0c00011a7983 */ /* 0x000ea20000300800 */
[----:B----4-:R-:W-:-:S03]  /*adfd0*/  IMAD.MOV.U32 R141, RZ, RZ, R27 ;  /* 0x000000ffff8d7224 */ /* 0x010fc600078e001b */
[----:B------:R-:W3:Y:S01]  /*adfe0*/  LDL.LU R27, [R1+0x5a08] ;  /* 0x005a0800011b7983 */ /* 0x000ee20000300800 */
[----:B------:R-:W4:Y:S03]  /*adff0*/  LDL.LU R250, [R1+0x5a04] ;  /* 0x005a040001fa7983 */ /* 0x000f260000300800 */
[----:B------:R-:W4:Y:S01]  /*ae000*/  LDL.LU R251, [R1+0x5a00] ;  /* 0x005a000001fb7983 */ /* 0x000f220000300800 */
[C---:B------:R-:W-:Y:S08]  /*ae010*/  HMMA.1688.F32.TF32 R68, R244.reuse, R56, R148 ;  /* 0x00000038f444723c */ /* 0x040ff00000081094 */
[----:B------:R-:W-:Y:S01]  /*ae020*/  HMMA.1688.F32.TF32 R44, R244, R52, R44 ;  /* 0x00000034f42c723c */ /* 0x000fe2000008102c */
[----:B------:R-:W4:Y:S01]  /*ae030*/  LDL.LU R164, [R1+0xef0] ;  /* 0x000ef00001a47983 */ /* 0x000f220000300800 */
[----:B------:R-:W4:Y:S01]  /*ae040*/  LDL.LU R165, [R1+0xef4] ;  /* 0x000ef40001a57983 */ /* 0x000f220000300800 */
[----:B------:R-:W4:Y:S02]  /*ae050*/  LDL.LU R166, [R1+0xef8] ;  /* 0x000ef80001a67983 */ /* 0x000f240000300800 */
[----:B------:R-:W4:Y:S02]  /*ae060*/  LDL.LU R167, [R1+0xefc] ;  /* 0x000efc0001a77983 */ /* 0x000f240000300800 */
[----:B------:R-:W4:Y:S01]  /*ae070*/  LDL.LU R84, [R1+0xf40] ;  /* 0x000f400001547983 */ /* 0x000f220000300800 */
[----:B------:R-:W4:Y:S01]  /*ae080*/  LDL.LU R85, [R1+0xf44] ;  /* 0x000f440001557983 */ /* 0x000f220000300800 */
[----:B------:R-:W4:Y:S02]  /*ae090*/  LDL.LU R86, [R1+0xf48] ;  /* 0x000f480001567983 */ /* 0x000f240000300800 */
[----:B------:R-:W4:Y:S05]  /*ae0a0*/  LDL.LU R87, [R1+0xf4c] ;  /* 0x000f4c0001577983 */ /* 0x000f2a0000300800 */
[----:B------:R-:W-:Y:S01]  /*ae0b0*/  IMAD.MOV.U32 R56, RZ, RZ, R68 ;  /* 0x000000ffff387224 */ /* 0x000fe200078e0044 */
[----:B------:R-:W-:Y:S01]  /*ae0c0*/  MOV R33, R69 ;  /* 0x0000004500217202 */ /* 0x000fe20000000f00 */
[----:B------:R-:W4:Y:S01]  /*ae0d0*/  LDL.LU R68, [R1+0xf00] ;  /* 0x000f000001447983 */ /* 0x000f220000300800 */
[----:B------:R-:W-:-:S02]  /*ae0e0*/  IMAD.MOV.U32 R32, RZ, RZ, R70 ;  /* 0x000000ffff207224 */ /* 0x000fc400078e0046 */
[----:B------:R-:W4:Y:S02]  /*ae0f0*/  LDL.LU R69, [R1+0xf04] ;  /* 0x000f040001457983 */ /* 0x000f240000300800 */
[----:B------:R-:W-:Y:S01]  /*ae100*/  IMAD.MOV.U32 R29, RZ, RZ, R71 ;  /* 0x000000ffff1d7224 */ /* 0x000fe200078e0047 */
[----:B------:R-:W4:Y:S01]  /*ae110*/  LDL.LU R70, [R1+0xf08] ;  /* 0x000f080001467983 */ /* 0x000f220000300800 */
[----:B------:R-:W-:Y:S01]  /*ae120*/  MOV R28, R44 ;  /* 0x0000002c001c7202 */ /* 0x000fe20000000f00 */
[----:B------:R-:W4:Y:S02]  /*ae130*/  LDL.LU R71, [R1+0xf0c] ;  /* 0x000f0c0001477983 */ /* 0x000f240000300800 */
[----:B------:R-:W-:Y:S01]  /*ae140*/  IMAD.MOV.U32 R25, RZ, RZ, R45 ;  /* 0x000000ffff197224 */ /* 0x000fe200078e002d */
[----:B------:R-:W4:Y:S01]  /*ae150*/  LDL.LU R44, [R1+0xf90] ;  /* 0x000f9000012c7983 */ /* 0x000f220000300800 */
[----:B------:R-:W-:Y:S02]  /*ae160*/  IMAD.MOV.U32 R13, RZ, RZ, R46 ;  /* 0x000000ffff0d7224 */ /* 0x000fe400078e002e */
        /* <DEDUP_REMOVED lines=12> */
[----:B------:R-:W4:Y:S02]  /*ae230*/  LDL.64 R74, [R1+0x38] ;  /* 0x00003800014a7983 */ /* 0x000f240000100a00 */
[----:B------:R-:W4:Y:S01]  /*ae240*/  LDL.LU R76, [R1+0xf30] ;  /* 0x000f3000014c7983 */ /* 0x000f220000300800 */
[----:B------:R-:W4:Y:S01]  /*ae250*/  LDL.LU R77, [R1+0xf34] ;  /* 0x000f3400014d7983 */ /* 0x000f220000300800 */
[----:B------:R-:W-:-:S02]  /*ae260*/  IMAD.MOV.U32 R12, RZ, RZ, R79 ;  /* 0x000000ffff0c7224 */ /* 0x000fc400078e004f */
[----:B------:R-:W4:Y:S02]  /*ae270*/  LDL.LU R78, [R1+0xf38] ;  /* 0x000f3800014e7983 */ /* 0x000f240000300800 */
[----:B------:R-:W4:Y:S01]  /*ae280*/  LDL.LU R79, [R1+0xf3c] ;  /* 0x000f3c00014f7983 */ /* 0x000f220000300800 */
[----:B------:R-:W4:Y:S04]  /*ae290*/  LDL.64 R82, [R1+0x28] ;  /* 0x0000280001527983 */ /* 0x000f280000100a00 */
[----:B------:R-:W4:Y:S01]  /*ae2a0*/  LDL.64 R90, [R1+0x18] ;  /* 0x00001800015a7983 */ /* 0x000f220000100a00 */
[----:B------:R-:W4:Y:S02]  /*ae2b0*/  LDL.LU R92, [R1+0xf20] ;  /* 0x000f2000015c7983 */ /* 0x000f240000300800 */
[----:B------:R-:W4:Y:S02]  /*ae2c0*/  LDL.LU R93, [R1+0xf24] ;  /* 0x000f2400015d7983 */ /* 0x000f240000300800 */
[----:B------:R-:W4:Y:S01]  /*ae2d0*/  LDL.LU R94, [R1+0xf28] ;  /* 0x000f2800015e7983 */ /* 0x000f220000300800 */
[----:B------:R-:W4:Y:S01]  /*ae2e0*/  LDL.LU R95, [R1+0xf2c] ;  /* 0x000f2c00015f7983 */ /* 0x000f220000300800 */
[----:B------:R-:W4:Y:S02]  /*ae2f0*/  LDL.64 R178, [R1+0x8] ;  /* 0x0000080001b27983 */ /* 0x000f240000100a00 */
        /* <DEDUP_REMOVED lines=8> */
[----:B--2---:R-:W-:Y:S01]  /*ae380*/  IMAD.MOV.U32 R171, RZ, RZ, R26 ;  /* 0x000000ffffab7224 */ /* 0x004fe200078e001a */
[----:B---3--:R-:W-:Y:S01]  /*ae390*/  MOV R170, R27 ;  /* 0x0000001b00aa7202 */ /* 0x008fe20000000f00 */
[----:B----4-:R-:W-:Y:S02]  /*ae3a0*/  IMAD.MOV.U32 R169, RZ, RZ, R250 ;  /* 0x000000ffffa97224 */ /* 0x010fe400078e00fa */
        /* <DEDUP_REMOVED lines=13> */
[C---:B------:R-:W-:Y:S11]  /*ae480*/  HMMA.1688.F32.TF32 R44, R244.reuse, R48, R44 ;  /* 0x00000030f42c723c */ /* 0x040ff6000008102c */
[----:B------:R-:W-:Y:S11]  /*ae490*/  @!UPT UIADD3 URZ, URZ, URZ, URZ ;  /* 0x0000003f3f3ff290 */ /* 0x000ff6000fffe03f */
[----:B------:R-:W-:Y:S02]  /*ae4a0*/  @!UPT UIADD3 URZ, URZ, URZ, URZ ;  /* 0x0000003f3f3ff290 */ /* 0x000fe4000fffe03f */
[----:B------:R-:W-:Y:S01]  /*ae4b0*/  MOV R20, R46 ;  /* 0x0000002e00147202 */ /* 0x000fe20000000f00 */
[----:B------:R-:W-:Y:S02]  /*ae4c0*/  IMAD.MOV.U32 R8, RZ, RZ, R47 ;  /* 0x000000ffff087224 */ /* 0x000fe400078e002f */
[----:B------:R-:W-:Y:S02]  /*ae4d0*/  IMAD.MOV.U32 R24, RZ, RZ, R44 ;  /* 0x000000ffff187224 */ /* 0x000fe400078e002c */
[----:B------:R-:W-:Y:S01]  /*ae4e0*/  IMAD.MOV.U32 R21, RZ, RZ, R45 ;  /* 0x000000ffff157224 */ /* 0x000fe200078e002d */
[----:B------:R-:W4:Y:S01]  /*ae4f0*/  LDL.LU.64 R46, [R1+0x59c8] ;  /* 0x0059c800012e7983 */ /* 0x000f220000300a00 */
[----:B------:R-:W4:Y:S02]  /*ae500*/  LDL.LU.64 R44, [R1+0x59c0] ;  /* 0x0059c000012c7983 */ /* 0x000f240000300a00 */
[----:B------:R2:W-:Y:S01]  /*ae510*/  STL.64 [R1+0x5678], R50 ;  /* 0x0056783201007387 */ /* 0x0005e20000100a00 */
[----:B------:R-:W-:Y:S01]  /*ae520*/  HMMA.1688.F32.TF32 R60, R244, R40, R60 ;  /* 0x00000028f43c723c */ /* 0x000fe2000008103c */
[----:B--2---:R-:W-:-:S02]  /*ae530*/  IMAD.MOV.U32 R51, RZ, RZ, R251 ;  /* 0x000000ffff337224 */ /* 0x004fc400078e00fb */
[----:B---3--:R-:W-:Y:S01]  /*ae540*/  IMAD.MOV.U32 R50, RZ, RZ, R250 ;  /* 0x000000ffff327224 */ /* 0x008fe200078e00fa */
[----:B----4-:R-:W-:Y:S01]  /*ae550*/  MOV R49, R27 ;  /* 0x0000001b00317202 */ /* 0x010fe20000000f00 */
[----:B------:R-:W-:Y:S02]  /*ae560*/  IMAD.MOV.U32 R48, RZ, RZ, R26 ;  /* 0x000000ffff307224 */ /* 0x000fe400078e001a */
[----:B------:R-:W2:Y:S01]  /*ae570*/  LDL.LU R26, [R1+0x59bc] ;  /* 0x0059bc00011a7983 */ /* 0x000ea20000300800 */
[----:B------:R-:W2:Y:S02]  /*ae580*/  LDL.LU R27, [R1+0x59b8] ;  /* 0x0059b800011b7983 */ /* 0x000ea40000300800 */
[----:B------:R-:W3:Y:S02]  /*ae590*/  LDL.LU R250, [R1+0x59b4] ;  /* 0x0059b40001fa7983 */ /* 0x000ee40000300800 */
[----:B------:R-:W3:Y:S01]  /*ae5a0*/  LDL.LU R251, [R1+0x59b0] ;  /* 0x0059b00001fb7983 */ /* 0x000ee20000300800 */
[----:B------:R-:W-:Y:S01]  /*ae5b0*/  HMMA.1688.F32.TF32 R48, R244, R44, R48 ;  /* 0x0000002cf430723c */ /* 0x000fe20000081030 */
[----:B------:R1:W-:Y:S07]  /*ae5c0*/  STL.64 [R1+0x5680], R46 ;  /* 0x0056802e01007387 */ /* 0x0003ee0000100a00 */
[----:B-1----:R-:W-:Y:S11]  /*ae5d0*/  HMMA.1688.F32.TF32 R44, R16, R74, R68 ;  /* 0x0000004a102c723c */ /* 0x002ff60000081044 */
[----:B------:R-:W-:Y:S04]  /*ae5e0*/  @!UPT UIADD3 URZ, URZ, URZ, URZ ;  /* 0x0000003f3f3ff290 */ /* 0x000fe8000fffe03f */
[----:B------:R-:W-:Y:S01]  /*ae5f0*/  STL.64 [R1+0x1040], R48 ;  /* 0x0010403001007387 */ /* 0x000fe20000100a00 */
[----:B------:R1:W-:Y:S02]  /*ae600*/  STL.64 [R1+0x1048], R50 ;  /* 0x0010483201007387 */ /* 0x0003e40000100a00 */
[----:B-1----:R-:W-:Y:S01]  /*ae610*/  HMMA.1688.F32.TF32 R48, R244, R36, R64 ;  /* 0x00000024f430723c */ /* 0x002fe20000081040 */
        /* <DEDUP_REMOVED lines=9> */
[----:B------:R-:W-:Y:S11]  /*ae6b0*/  @!UPT UIADD3 URZ, URZ, URZ, URZ ;  /* 0x0000003f3f3ff290 */ /* 0x000ff6000fffe03f */
[----:B------:R-:W-:Y:S01]  /*ae6c0*/  @!UPT UIADD3 URZ, URZ, URZ, URZ ;  /* 0x0000003f3f3ff290 */ /* 0x000fe2000fffe03f */
[----:B------:R-:W-:Y:S01]  /*ae6d0*/  STL.64 [R1+0xf30], R44 ;  /* 0x000f302c01007387 */ /* 0x000fe20000100a00 */
[----:B------:R-:W-:Y:S02]  /*ae6e0*/  STL.64 [R1+0xf38], R46 ;  /* 0x000f382e01007387 */ /* 0x000fe40000100a00 */
[----:B------:R-:W-:Y:S02]  /*ae6f0*/  STL.64 [R1+0xf40], R48 ;  /* 0x000f403001007387 */ /* 0x000fe40000100a00 */
[----:B------:R1:W-:Y:S02]  /*ae700*/  STL.64 [R1+0xf48], R50 ;  /* 0x000f483201007387 */ /* 0x0003e40000100a00 */
[C---:B-1----:R-:W-:Y:S11]  /*ae710*/  HMMA.1688.F32.TF32 R48, R16.reuse, R178, R92 ;  /* 0x000000b21030723c */ /* 0x042ff6000008105c */
[----:B------:R-:W-:Y:S11]  /*ae720*/  @!UPT UIADD3 URZ, URZ, URZ, URZ ;  /* 0x0000003f3f3ff290 */ /* 0x000ff6000fffe03f */
[----:B------:R-:W-:Y:S01]  /*ae730*/  @!UPT UIADD3 URZ, URZ, URZ, URZ ;  /* 0x0000003f3f3ff290 */ /* 0x000fe2000fffe03f */
[----:B------:R-:W-:Y:S01]  /*ae740*/  STL.64 [R1+0xf60], R48 ;  /* 0x000f603001007387 */ /* 0x000fe20000100a00 */
[----:B------:R3:W-:Y:S02]  /*ae750*/  STL.64 [R1+0xf68], R50 ;  /* 0x000f683201007387 */ /* 0x0007e40000100a00 */
[----:B------:R-:W4:Y:S02]  /*ae760*/  LDL.LU R53, [R1+0x1928] ;  /* 0x0019280001357983 */ /* 0x000f240000300800 */
[----:B------:R-:W4:Y:S01]  /*ae770*/  LDL.LU R57, [R1+0x192c] ;  /* 0x00192c0001397983 */ /* 0x000f220000300800 */
[----:B------:R-:W-:Y:S01]  /*ae780*/  HMMA.1688.F32.TF32 R60, R16, R10, R144 ;  /* 0x0000000a103c723c */ /* 0x000fe20000081090 */
[----:B------:R-:W-:Y:S02]  /*ae790*/  IMAD.MOV.U32 R80, RZ, RZ, R199 ;  /* 0x000000ffff507224 */ /* 0x000fe400078e00c7 */
[----:B------:R-:W-:Y:S01]  /*ae7a0*/  IMAD.MOV.U32 R41, RZ, RZ, R82 ;  /* 0x000000ffff297224 */ /* 0x000fe200078e0052 */
[----:B------:R-:W-:-:S02]  /*ae7b0*/  MOV R81, R198 ;  /* 0x000000c600517202 */ /* 0x000fc40000000f00 */
[----:B------:R-:W-:Y:S01]  /*ae7c0*/  MOV R40, R83 ;  /* 0x0000005300287202 */ /* 0x000fe20000000f00 */
[----:B------:R-:W-:Y:S02]  /*ae7d0*/  IMAD.MOV.U32 R82, RZ, RZ, R195 ;  /* 0x000000ffff527224 */ /* 0x000fe400078e00c3 */
[----:B------:R-:W-:Y:S01]  /*ae7e0*/  IMAD.MOV.U32 R83, RZ, RZ, R194 ;  /* 0x000000ffff537224 */ /* 0x000fe200078e00c2 */
[----:B------:R-:W-:Y:S01]  /*ae7f0*/  MOV R68, R175 ;  /* 0x000000af00447202 */ /* 0x000fe20000000f00 */
[----:B------:R-:W-:Y:S02]  /*ae800*/  IMAD.MOV.U32 R69, RZ, RZ, R174 ;  /* 0x000000ffff457224 */ /* 0x000fe400078e00ae */
[----:B------:R-:W-:Y:S01]  /*ae810*/  IMAD.MOV.U32 R70, RZ, RZ, R182 ;  /* 0x000000ffff467224 */ /* 0x000fe200078e00b6 */
[----:B------:R-:W-:Y:S01]  /*ae820*/  MOV R71, R183 ;  /* 0x000000b700477202 */ /* 0x000fe20000000f00 */
[C---:B---3--:R-:W-:Y:S08]  /*ae830*/  HMMA.1688.F32.TF32 R48, R16.reuse, R250, R168 ;  /* 0x000000fa1030723c */ /* 0x048ff000000810a8 */
[C---:B--2---:R-:W-:Y:S11]  /*ae840*/  HMMA.1688.F32.TF32 R64, R16.reuse, R26, R164 ;  /* 0x0000001a1040723c */ /* 0x044ff600000810a4 */
[----:B------:R-:W-:Y:S04]  /*ae850*/  @!UPT UIADD3 URZ, URZ, URZ, URZ ;  /* 0x0000003f3f3ff290 */ /* 0x000fe8000fffe03f */
[----:B------:R-:W-:Y:S01]  /*ae860*/  STL.64 [R1+0xf50], R48 ;  /* 0x000f503001007387 */ /* 0x000fe20000100a00 */
[----:B------:R1:W-:Y:S02]  /*ae870*/  STL.64 [R1+0xf58], R50 ;  /* 0x000f583201007387 */ /* 0x0003e40000100a00 */
[C---:B-1----:R-:W-:Y:S05]  /*ae880*/  HMMA.1688.F32.TF32 R48, R16.reuse, R22, R140 ;  /* 0x000000161030723c */ /* 0x042fea000008108c */
[----:B------:R-:W-:Y:S01]  /*ae890*/  STL.64 [R1+0xf20], R64 ;  /* 0x000f204001007387 */ /* 0x000fe20000100a00 */
[----:B------:R1:W-:Y:S02]  /*ae8a0*/  STL.64 [R1+0xf28], R66 ;  /* 0x000f284201007387 */ /* 0x0003e40000100a00 */
[----:B------:R-:W-:Y:S02]  /*ae8b0*/  STL.64 [R1+0xf10], R60 ;  /* 0x000f103c01007387 */ /* 0x000fe40000100a00 */
[----:B------:R2:W-:Y:S01]  /*ae8c0*/  STL.64 [R1+0xf18], R62 ;  /* 0x000f183e01007387 */ /* 0x0005e20000100a00 */
[C---:B-1----:R-:W-:Y:S08]  /*ae8d0*/  HMMA.1688.F32.TF32 R64, R16.reuse, R14, R156 ;  /* 0x0000000e1040723c */ /* 0x042ff0000008109c */
[C---:B--2---:R-:W-:Y:S04]  /*ae8e0*/  HMMA.1688.F32.TF32 R60, R16.reuse, R6, R152 ;  /* 0x00000006103c723c */ /* 0x044fe80000081098 */
[----:B------:R-:W-:Y:S01]  /*ae8f0*/  STL.64 [R1+0xef0], R48 ;  /* 0x000ef03001007387 */ /* 0x000fe20000100a00 */
[----:B------:R1:W-:Y:S03]  /*ae900*/  STL.64 [R1+0xef8], R50 ;  /* 0x000ef83201007387 */ /* 0x0003e60000100a00 */
[----:B-1----:R-:W-:Y:S07]  /*ae910*/  HMMA.1688.F32.TF32 R48, R16, R242, R148 ;  /* 0x000000f21030723c */ /* 0x002fee0000081094 */
[----:B------:R1:W-:Y:S01]  /*ae920*/  STL.64 [R1+0x3b0], R64 ;  /* 0x0003b04001007387 */ /* 0x0003e20000100a00 */
[----:B------:R2:W-:Y:S07]  /*ae930*/  STL.64 [R1+0x3b8], R66 ;  /* 0x0003b84201007387 */ /* 0x0005ee0000100a00 */
[----:B------:R-:W-:Y:S02]  /*ae940*/  STL.64 [R1+0x3a0], R60 ;  /* 0x0003a03c01007387 */ /* 0x000fe40000100a00 */
[----:B------:R-:W-:Y:S01]  /*ae950*/  STL.64 [R1+0x3a8], R62 ;  /* 0x0003a83e01007387 */ /* 0x000fe20000100a00 */
[----:B------:R-:W3:Y:S05]  /*ae960*/  LDL.LU R199, [R1+0x59ac] ;  /* 0x0059ac0001c77983 */ /* 0x000eea0000300800 */
        /* <DEDUP_REMOVED lines=8> */
[----:B------:R-:W4:Y:S01]  /*ae9f0*/  LDL.LU R183, [R1+0x5990] ;  /* 0x0059900001b77983 */ /* 0x000f220000300800 */
[----:B-1----:R-:W-:-:S02]  /*aea00*/  IMAD.MOV.U32 R64, RZ, RZ, R186 ;  /* 0x000000ffff407224 */ /* 0x002fc400078e00ba */
[----:B------:R-:W4:Y:S02]  /*aea10*/  LDL.LU R186, [R1+0x598c] ;  /* 0x00598c0001ba7983 */ /* 0x000f240000300800 */
[----:B------:R-:W-:Y:S01]  /*aea20*/  IMAD.MOV.U32 R65, RZ, RZ, R187 ;  /* 0x000000ffff417224 */ /* 0x000fe200078e00bb */
[----:B--2---:R-:W-:Y:S01]  /*aea30*/  MOV R66, R191 ;  /* 0x000000bf00427202 */ /* 0x004fe20000000f00 */
[----:B------:R-:W2:Y:S01]  /*aea40*/  LDL.LU R187, [R1+0x5988] ;  /* 0x0059880001bb7983 */ /* 0x000ea20000300800 */
[----:B------:R-:W2:Y:S02]  /*aea50*/  LDL.LU R191, [R1+0x5984] ;  /* 0x0059840001bf7983 */ /* 0x000ea40000300800 */
[----:B------:R-:W-:Y:S02]  /*aea60*/  IMAD.MOV.U32 R67, RZ, RZ, R190 ;  /* 0x000000ffff437224 */ /* 0x000fe400078e00be */
[----:B------:R-:W2:Y:S01]  /*aea70*/  LDL.LU R190, [R1+0x5980] ;  /* 0x0059800001be7983 */ /* 0x000ea20000300800 */
[----:B---3--:R-:W-:Y:S01]  /*aea80*/  IMAD.MOV.U32 R48, RZ, RZ, R182 ;  /* 0x000000ffff307224 */ /* 0x008fe200078e00b6 */
[----:B----4-:R-:W-:-:S02]  /*aea90*/  MOV R49, R183 ;  /* 0x000000b700317202 */ /* 0x010fc40000000f00 */
[----:B------:R-:W3:Y:S01]  /*aeaa0*/  LDL.LU R182, [R1+0x597c] ;  /* 0x00597c0001b67983 */ /* 0x000ee20000300800 */
[----:B------:R-:W4:Y:S02]  /*aeab0*/  LDL.LU R183, [R1+0x5978] ;  /* 0x0059780001b77983 */ /* 0x000f240000300800 */
[----:B------:R-:W-:Y:S02]  /*aeac0*/  IMAD.MOV.U32 R50, RZ, RZ, R174 ;  /* 0x000000ffff327224 */ /* 0x000fe400078e00ae */
[----:B------:R-:W-:Y:S01]  /*aead0*/  IMAD.MOV.U32 R51, RZ, RZ, R175 ;  /* 0x000000ffff337224 */ /* 0x000fe200078e00af */
[----:B------:R-:W4:Y:S01]  /*aeae0*/  LDL.LU R174, [R1+0x5974] ;  /* 0x0059740001ae7983 */ /* 0x000f220000300800 */
[----:B------:R-:W4:Y:S01]  /*aeaf0*/  LDL.LU R175, [R1+0x5970] ;  /* 0x0059700001af7983 */ /* 0x000f220000300800 */
[----:B--2---:R-:W-:Y:S01]  /*aeb00*/  MOV R244, R191 ;  /* 0x000000bf00f47202 */ /* 0x004fe20000000f00 */
[----:B------:R-:W-:Y:S01]  /*aeb10*/  IMAD.MOV.U32 R246, RZ, RZ, R187 ;  /* 0x000000fffff67224 */ /* 0x000fe200078e00bb */
[----:B------:R-:W2:Y:S01]  /*aeb20*/  LDL.LU R191, [R1+0x596c] ;  /* 0x00596c0001bf7983 */ /* 0x000ea20000300800 */
[----:B------:R-:W-:-:S02]  /*aeb30*/  IMAD.MOV.U32 R245, RZ, RZ, R190 ;  /* 0x000000fffff57224 */ /* 0x000fc400078e00be */
[----:B------:R-:W2:Y:S02]  /*aeb40*/  LDL.LU R190, [R1+0x5968] ;  /* 0x0059680001be7983 */ /* 0x000ea40000300800 */
[----:B------:R-:W2:Y:S01]  /*aeb50*/  LDL.LU R187, [R1+0x5964] ;  /* 0x0059640001bb7983 */ /* 0x000ea20000300800 */
[----:B------:R-:W-:Y:S02]  /*aeb60*/  MOV R247, R186 ;  /* 0x000000ba00f77202 */ /* 0x000fe40000000f00 */
[----:B------:R-:W2:Y:S01]  /*aeb70*/  LDL.LU R186, [R1+0x5960] ;  /* 0x0059600001ba7983 */ /* 0x000ea20000300800 */
[----:B---3--:R-:W-:Y:S01]  /*aeb80*/  IMAD.MOV.U32 R155, RZ, RZ, R182 ;  /* 0x000000ffff9b7224 */ /* 0x008fe200078e00b6 */
[----:B----4-:R-:W-:Y:S01]  /*aeb90*/  MOV R154, R183 ;  /* 0x000000b7009a7202 */ /* 0x010fe20000000f00 */
[----:B------:R-:W-:Y:S02]  /*aeba0*/  IMAD.MOV.U32 R152, RZ, RZ, R174 ;  /* 0x000000ffff987224 */ /* 0x000fe400078e00ae */
[----:B------:R-:W-:Y:S01]  /*aebb0*/  IMAD.MOV.U32 R153, RZ, RZ, R175 ;  /* 0x000000ffff997224 */ /* 0x000fe200078e00af */
[----:B------:R-:W3:Y:S01]  /*aebc0*/  LDL.LU R174, [R1+0x595c] ;  /* 0x00595c0001ae7983 */ /* 0x000ee20000300800 */
[----:B------:R-:W4:Y:S02]  /*aebd0*/  LDL.LU R175, [R1+0x5958] ;  /* 0x0059580001af7983 */ /* 0x000f240000300800 */
[----:B------:R-:W2:Y:S02]  /*aebe0*/  LDL.LU R183, [R1+0x5954] ;  /* 0x0059540001b77983 */ /* 0x000ea40000300800 */
[----:B------:R-:W3:Y:S01]  /*aebf0*/  LDL.LU R182, [R1+0x5950] ;  /* 0x0059500001b67983 */ /* 0x000ee20000300800 */
[----:B------:R-:W4:Y:S01]  /*aec00*/  LDL.LU R156, [R1+0x320] ;  /* 0x00032000019c7983 */ /* 0x000f220000300800 */
[----:B------:R-:W4:Y:S02]  /*aec10*/  LDL.LU R157, [R1+0x324] ;  /* 0x00032400019d7983 */ /* 0x000f240000300800 */
[----:B------:R-:W4:Y:S02]  /*aec20*/  LDL.LU R158, [R1+0x328] ;  /* 0x00032800019e7983 */ /* 0x000f240000300800 */
[----:B------:R-:W4:Y:S02]  /*aec30*/  LDL.LU R159, [R1+0x32c] ;  /* 0x00032c00019f7983 */ /* 0x000f240000300800 */
[----:B--2---:R-:W-:Y:S01]  /*aec40*/  IMAD.MOV.U32 R144, RZ, RZ, R183 ;  /* 0x000000ffff907224 */ /* 0x004fe200078e00b7 */
[----:B---3--:R-:W-:Y:S01]  /*aec50*/  MOV R145, R182 ;  /* 0x000000b600917202 */ /* 0x008fe20000000f00 */
[----:B------:R-:W2:Y:S01]  /*aec60*/  LDL.LU R183, [R1+0x594c] ;  /* 0x00594c0001b77983 */ /* 0x000ea20000300800 */
[----:B------:R-:W3:Y:S02]  /*aec70*/  LDL.LU R182, [R1+0x5948] ;  /* 0x0059480001b67983 */ /* 0x000ee40000300800 */
[----:B----4-:R-:W-:-:S02]  /*aec80*/  IMAD.MOV.U32 R146, RZ, RZ, R175 ;  /* 0x000000ffff927224 */ /* 0x010fc400078e00af */
        /* <DEDUP_REMOVED lines=12> */
[----:B------:R-:W-:Y:S01]  /*aed50*/  MOV R47, R178 ;  /* 0x000000b2002f7202 */ /* 0x000fe20000000f00 */
[----:B------:R-:W4:Y:S01]  /*aed60*/  LDL.LU R177, [R1+0x374] ;  /* 0x0003740001b17983 */ /* 0x000f220000300800 */
[----:B------:R-:W-:-:S02]  /*aed70*/  IMAD.MOV.U32 R46, RZ, RZ, R179 ;  /* 0x000000ffff2e7224 */ /* 0x000fc400078e00b3 */
[----:B------:R-:W4:Y:S02]  /*aed80*/  LDL.LU R178, [R1+0x378] ;  /* 0x0003780001b27983 */ /* 0x000f240000300800 */
[----:B------:R-:W4:Y:S02]  /*aed90*/  LDL.LU R179, [R1+0x37c] ;  /* 0x00037c0001b37983 */ /* 0x000f240000300800 */
        /* <DEDUP_REMOVED lines=8> */
[----:B------:R-:W-:Y:S02]  /*aee20*/  MOV R72, R202 ;  /* 0x000000ca00487202 */ /* 0x000fe40000000f00 */
[----:B------:R-:W-:Y:S01]  /*aee30*/  MOV R37, R74 ;  /* 0x0000004a00257202 */ /* 0x000fe20000000f00 */
[----:B------:R-:W-:Y:S02]  /*aee40*/  IMAD.MOV.U32 R73, RZ, RZ, R203 ;  /* 0x000000ffff497224 */ /* 0x000fe400078e00cb */
        /* <DEDUP_REMOVED lines=21> */
[----:B--2---:R-:W-:Y:S01]  /*aefa0*/  MOV R171, R183 ;  /* 0x000000b700ab7202 */ /* 0x004fe20000000f00 */
[----:B---3--:R-:W-:-:S02]  /*aefb0*/  IMAD.MOV.U32 R170, RZ, RZ, R182 ;  /* 0x000000ffffaa7224 */ /* 0x008fc400078e00b6 */
[----:B----4-:R-:W-:Y:S01]  /*aefc0*/  IMAD.MOV.U32 R169, RZ, RZ, R175 ;  /* 0x000000ffffa97224 */ /* 0x010fe200078e00af */
[----:B------:R-:W-:Y:S02]  /*aefd0*/  MOV R168, R174 ;  /* 0x000000ae00a87202 */ /* 0x000fe40000000f00 */
[----:B------:R-:W2:Y:S01]  /*aefe0*/  LDL.LU R174, [R1+0x593c] ;  /* 0x00593c0001ae7983 */ /* 0x000ea20000300800 */
[----:B------:R-:W2:Y:S02]  /*aeff0*/  LDL.LU R175, [R1+0x5938] ;  /* 0x0059380001af7983 */ /* 0x000ea40000300800 */
[----:B------:R-:W3:Y:S02]  /*af000*/  LDL.LU R182, [R1+0x5934] ;  /* 0x0059340001b67983 */ /* 0x000ee40000300800 */
[----:B------:R-:W3:Y:S01]  /*af010*/  LDL.LU R183, [R1+0x5930] ;  /* 0x0059300001b77983 */ /* 0x000ee20000300800 */
[----:B------:R-:W4:Y:S01]  /*af020*/  LDL.LU R186, [R1+0x592c] ;  /* 0x00592c0001ba7983 */ /* 0x000f220000300800 */
        /* <DEDUP_REMOVED lines=33> */
[C---:B---3--:R-:W-:Y:S01]  /*af240*/  HMMA.1688.F32.TF32 R164, R16.reuse, R234, R164 ;  /* 0x000000ea10a4723c */ /* 0x048fe200000810a4 */
[----:B------:R-:W3:Y:S07]  /*af250*/  LDL.LU.64 R176, [R1+0x58b0] ;  /* 0x0058b00001b07983 */ /* 0x000eee0000300a00 */
[C---:B------:R-:W-:Y:S08]  /*af260*/  HMMA.1688.F32.TF32 R168, R16.reuse, R230, R168 ;  /* 0x000000e610a8723c */ /* 0x040ff000000810a8 */
[C---:B------:R-:W-:Y:S08]  /*af270*/  HMMA.1688.F32.TF32 R140, R16.reuse, R226, R140 ;  /* 0x000000e2108c723c */ /* 0x040ff0000008108c */
[C---:B------:R-:W-:Y:S01]  /*af280*/  HMMA.1688.F32.TF32 R144, R16.reuse, R222, R144 ;  /* 0x000000de1090723c */ /* 0x040fe20000081090 */
[----:B------:R-:W-:Y:S01]  /*af290*/  STL.64 [R1+0x1200], R164 ;  /* 0x001200a401007387 */ /* 0x000fe20000100a00 */
[----:B------:R1:W-:Y:S03]  /*af2a0*/  STL.64 [R1+0x1208], R166 ;  /* 0x001208a601007387 */ /* 0x0003e60000100a00 */
[----:B-1----:R-:W3:Y:S01]  /*af2b0*/  LDL.LU.64 R166, [R1+0x58a8] ;  /* 0x0058a80001a67983 */ /* 0x002ee20000300a00 */
[----:B------:R-:W3:Y:S02]  /*af2c0*/  LDL.LU.64 R164, [R1+0x58a0] ;  /* 0x0058a00001a47983 */ /* 0x000ee40000300a00 */
[----:B------:R-:W-:Y:S02]  /*af2d0*/  STL.64 [R1+0x11f0], R168 ;  /* 0x0011f0a801007387 */ /* 0x000fe40000100a00 */
[----:B------:R1:W-:Y:S02]  /*af2e0*/  STL.64 [R1+0x11f8], R170 ;  /* 0x0011f8aa01007387 */ /* 0x0003e40000100a00 */
[----:B-1----:R-:W3:Y:S01]  /*af2f0*/  LDL.LU.64 R170, [R1+0x5898] ;  /* 0x0058980001aa7983 */ /* 0x002ee20000300a00 */
[C---:B------:R-:W-:Y:S08]  /*af300*/  HMMA.1688.F32.TF32 R156, R16.reuse, R218, R156 ;  /* 0x000000da109c723c */ /* 0x040ff0000008109c */
[C---:B------:R-:W-:Y:S01]  /*af310*/  HMMA.1688.F32.TF32 R148, R16.reuse, R214, R148 ;  /* 0x000000d61094723c */ /* 0x040fe20000081094 */
[----:B------:R-:W3:Y:S07]  /*af320*/  LDL.LU.64 R168, [R1+0x5890] ;  /* 0x0058900001a87983 */ /* 0x000eee0000300a00 */
        /* <DEDUP_REMOVED lines=20> */
[C---:B------:R-:W-:Y:S08]  /*af470*/  HMMA.1688.F32.TF32 R244, R16.reuse, R206, R244 ;  /* 0x000000ce10f4723c */ /* 0x040ff000000810f4 */
[C---:B------:R-:W-:Y:S01]  /*af480*/  HMMA.1688.F32.TF32 R48, R16.reuse, R202, R48 ;  /* 0x000000ca1030723c */ /* 0x040fe20000081030 */
[----:B------:R-:W3:Y:S11]  /*af490*/  LDL.LU.64 R152, [R1+0x5840] ;  /* 0x0058400001987983 */ /* 0x000ef60000300a00 */
[----:B------:R-:W-:Y:S03]  /*af4a0*/  @!UPT UIADD3 URZ, URZ, URZ, URZ ;  /* 0x0000003f3f3ff290 */ /* 0x000fe6000fffe03f */
[----:B------:R-:W-:Y:S01]  /*af4b0*/  STL.64 [R1+0x1190], R244 ;  /* 0x001190f401007387 */ /* 0x000fe20000100a00 */
[----:B------:R1:W-:Y:S07]  /*af4c0*/  STL.64 [R1+0x1198], R246 ;  /* 0x001198f601007387 */ /* 0x0003ee0000100a00 */
[----:B------:R-:W-:Y:S02]  /*af4d0*/  STL.64 [R1+0x1180], R48 ;  /* 0x0011803001007387 */ /* 0x000fe40000100a00 */
[----:B------:R4:W-:Y:S01]  /*af4e0*/  STL.64 [R1+0x1188], R50 ;  /* 0x0011883201007387 */ /* 0x0009e20000100a00 */
[C---:B-1----:R-:W-:Y:S08]  /*af4f0*/  HMMA.1688.F32.TF32 R244, R16.reuse, R198, R60 ;  /* 0x000000c610f4723c */ /* 0x042ff0000008103c */
[C---:B------:R-:W-:Y:S08]  /*af500*/  HMMA.1688.F32.TF32 R60, R16.reuse, R194, R64 ;  /* 0x000000c2103c723c */ /* 0x040ff00000081040 */
[C---:B----4-:R-:W-:Y:S07]  /*af510*/  HMMA.1688.F32.TF32 R48, R16.reuse, R190, R68 ;  /* 0x000000be1030723c */ /* 0x050fee0000081044 */
        /* <DEDUP_REMOVED lines=20> */
[C---:B--2---:R-:W-:Y:S01]  /*af660*/  HMMA.1688.F32.TF32 R48, R16.reuse, R178, R80 ;  /* 0x000000b21030723c */ /* 0x044fe20000081050 */
[----:B------:R-:W-:Y:S01]  /*af670*/  STL.64 [R1+0x5630], R178 ;  /* 0x005630b201007387 */ /* 0x000fe20000100a00 */
[----:B---3--:R-:W-:Y:S11]  /*af680*/  STL.64 [R1+0x5628], R176 ;  /* 0x005628b001007387 */ /* 0x008ff60000100a00 */
        /* <DEDUP_REMOVED lines=15> */
[----:B-1----:R-:W-:Y:S01]  /*af780*/  HMMA.1688.F32.TF32 R48, R16, R166, R92 ;  /* 0x000000a61030723c */ /* 0x002fe2000008105c */
[----:B------:R-:W-:-:S06]  /*af790*/  MOV R84, R139 ;  /* 0x0000008b00547202 */ /* 0x000fcc0000000f00 */
[----:B------:R-:W-:Y:S02]  /*af7a0*/  IMAD.MOV.U32 R92, RZ, RZ, R150 ;  /* 0x000000ffff5c7224 */ /* 0x000fe400078e0096 */
[----:B------:R-:W2:Y:S01]  /*af7b0*/  LDL.LU R150, [R1+0x583c] ;  /* 0x00583c0001967983 */ /* 0x000ea20000300800 */
[----:B------:R-:W-:Y:S02]  /*af7c0*/  IMAD.MOV.U32 R95, RZ, RZ, R151 ;  /* 0x000000ffff5f7224 */ /* 0x000fe400078e0097 */
[----:B------:R-:W-:Y:S02]  /*af7d0*/  IMAD.MOV.U32 R85, RZ, RZ, R138 ;  /* 0x000000ffff557224 */ /* 0x000fe400078e008a */
[----:B------:R-:W-:Y:S01]  /*af7e0*/  IMAD.MOV.U32 R86, RZ, RZ, R135 ;  /* 0x000000ffff567224 */ /* 0x000fe200078e0087 */
[----:B------:R-:W-:Y:S02]  /*af7f0*/  MOV R87, R134 ;  /* 0x0000008600577202 */ /* 0x000fe40000000f00 */
[----:B------:R-:W-:-:S06]  /*af800*/  MOV R93, R154 ;  /* 0x0000009a005d7202 */ /* 0x000fcc0000000f00 */
[----:B------:R1:W-:Y:S01]  /*af810*/  STL.64 [R1+0x300], R48 ;  /* 0x0003003001007387 */ /* 0x0003e20000100a00 */
[----:B------:R3:W-:Y:S02]  /*af820*/  STL.64 [R1+0x308], R50 ;  /* 0x0003083201007387 */ /* 0x0007e40000100a00 */
[----:B------:R-:W3:Y:S02]  /*af830*/  LDL.LU R154, [R1+0x5838] ;  /* 0x00583800019a7983 */ /* 0x000ee40000300800 */
[----:B------:R-:W-:Y:S02]  /*af840*/  IMAD.MOV.U32 R94, RZ, RZ, R155 ;  /* 0x000000ffff5e7224 */ /* 0x000fe400078e009b */
[----:B------:R-:W4:Y:S01]  /*af850*/  LDL.LU R155, [R1+0x5834] ;  /* 0x00583400019b7983 */ /* 0x000f220000300800 */
[----:B------:R-:W1:Y:S02]  /*af860*/  LDL.LU R151, [R1+0x5830] ;  /* 0x0058300001977983 */ /* 0x000e640000300800 */
[----:B------:R-:W2:Y:S02]  /*af870*/  LDL.LU R139, [R1+0x582c] ;  /* 0x00582c00018b7983 */ /* 0x000ea40000300800 */
[----:B------:R-:W3:Y:S01]  /*af880*/  LDL.LU R138, [R1+0x5828] ;  /* 0x00582800018a7983 */ /* 0x000ee20000300800 */
[----:B------:R-:W4:Y:S01]  /*af890*/  LDL.LU R135, [R1+0x5824] ;  /* 0x0058240001877983 */ /* 0x000f220000300800 */
[----:B------:R-:W4:Y:S02]  /*af8a0*/  LDL.LU R134, [R1+0x5820] ;  /* 0x0058200001867983 */ /* 0x000f240000300800 */
[----:B------:R-:W-:-:S02]  /*af8b0*/  IMAD.MOV.U32 R80, RZ, RZ, R102 ;  /* 0x000000ffff507224 */ /* 0x000fc400078e0066 */
[----:B------:R-:W-:Y:S01]  /*af8c0*/  IMAD.MOV.U32 R81, RZ, RZ, R103 ;  /* 0x000000ffff517224 */ /* 0x000fe200078e0067 */
[----:B------:R-:W4:Y:S01]  /*af8d0*/  LDL.LU R102, [R1+0x581c] ;  /* 0x00581c0001667983 */ /* 0x000f220000300800 */
[----:B------:R-:W4:Y:S01]  /*af8e0*/  LDL.LU R103, [R1+0x5818] ;  /* 0x0058180001677983 */ /* 0x000f220000300800 */
[----:B------:R-:W-:Y:S01]  /*af8f0*/  MOV R82, R106 ;  /* 0x0000006a00527202 */ /* 0x000fe20000000f00 */
[----:B------:R-:W-:Y:S01]  /*af900*/  IMAD.MOV.U32 R83, RZ, RZ, R107 ;  /* 0x000000ffff537224 */ /* 0x000fe200078e006b */
[----:B------:R-:W4:Y:S01]  /*af910*/  LDL.LU R106, [R1+0x5814] ;  /* 0x00581400016a7983 */ /* 0x000f220000300800 */
[----:B------:R-:W4:Y:S02]  /*af920*/  LDL.LU R107, [R1+0x5810] ;  /* 0x00581000016b7983 */ /* 0x000f240000300800 */
[----:B------:R-:W-:Y:S01]  /*af930*/  IMAD.MOV.U32 R76, RZ, RZ, R110 ;  /* 0x000000ffff4c7224 */ /* 0x000fe200078e006e */
[----:B------:R-:W-:Y:S01]  /*af940*/  MOV R77, R111 ;  /* 0x0000006f004d7202 */ /* 0x000fe20000000f00 */
        /* <DEDUP_REMOVED lines=30> */
[----:B--2---:R-:W-:Y:S01]  /*afb30*/  MOV R191, R139 ;  /* 0x0000008b00bf7202 */ /* 0x004fe20000000f00 */
[----:B---3--:R-:W-:Y:S02]  /*afb40*/  IMAD.MOV.U32 R190, RZ, RZ, R138 ;  /* 0x000000ffffbe7224 */ /* 0x008fe400078e008a */
[----:B----4-:R-:W-:Y:S01]  /*afb50*/  IMAD.MOV.U32 R189, RZ, RZ, R135 ;  /* 0x000000ffffbd7224 */ /* 0x010fe200078e0087 */
[----:B------:R-:W-:Y:S02]  /*afb60*/  MOV R188, R134 ;  /* 0x0000008600bc7202 */ /* 0x000fe40000000f00 */
        /* <DEDUP_REMOVED lines=28> */
[----:B-1----:R-:W-:-:S02]  /*afd30*/  IMAD.MOV.U32 R48, RZ, RZ, R151 ;  /* 0x000000ffff307224 */ /* 0x002fc400078e0097 */
[----:B------:R-:W-:Y:S01]  /*afd40*/  IMAD.MOV.U32 R49, RZ, RZ, R155 ;  /* 0x000000ffff317224 */ /* 0x000fe200078e009b */
[----:B------:R-:W2:Y:S01]  /*afd50*/  LDL.LU R151, [R1+0x57bc] ;  /* 0x0057bc0001977983 */ /* 0x000ea20000300800 */
[----:B------:R-:W2:Y:S01]  /*afd60*/  LDL.LU R155, [R1+0x57b8] ;  /* 0x0057b800019b7983 */ /* 0x000ea20000300800 */
[----:B------:R-:W-:Y:S01]  /*afd70*/  MOV R50, R154 ;  /* 0x0000009a00327202 */ /* 0x000fe20000000f00 */
[----:B------:R-:W-:Y:S01]  /*afd80*/  IMAD.MOV.U32 R51, RZ, RZ, R150 ;  /* 0x000000ffff337224 */ /* 0x000fe200078e0096 */
[----:B------:R-:W3:Y:S01]  /*afd90*/  LDL.LU R154, [R1+0x57b4] ;  /* 0x0057b400019a7983 */ /* 0x000ee20000300800 */
        /* <DEDUP_REMOVED lines=17> */
[----:B------:R2:W-:Y:S02]  /*afeb0*/  STL.64 [R1+0x5600], R166 ;  /* 0x005600a601007387 */ /* 0x0005e40000100a00 */
[----:B------:R3:W-:Y:S01]  /*afec0*/  STL.64 [R1+0x55f8], R164 ;  /* 0x0055f8a401007387 */ /* 0x0007e20000100a00 */
[----:B--2---:R-:W-:Y:S01]  /*afed0*/  MOV R166, R155 ;  /* 0x0000009b00a67202 */ /* 0x004fe20000000f00 */
[----:B---3--:R-:W-:-:S02]  /*afee0*/  IMAD.MOV.U32 R165, RZ, RZ, R154 ;  /* 0x000000ffffa57224 */ /* 0x008fc400078e009a */
[----:B----4-:R-:W-:Y:S02]  /*afef0*/  IMAD.MOV.U32 R164, RZ, RZ, R150 ;  /* 0x000000ffffa47224 */ /* 0x010fe400078e0096 */
[----:B------:R-:W2:Y:S01]  /*aff00*/  LDL.LU R150, [R1+0x578c] ;  /* 0x00578c0001967983 */ /* 0x000ea20000300800 */
[----:B------:R-:W3:Y:S02]  /*aff10*/  LDL.LU R154, [R1+0x5788] ;  /* 0x00578800019a7983 */ /* 0x000ee40000300800 */
[----:B------:R-:W3:Y:S02]  /*aff20*/  LDL.LU R155, [R1+0x5784] ;  /* 0x00578400019b7983 */ /* 0x000ee40000300800 */
[----:B------:R-:W-:Y:S02]  /*aff30*/  IMAD.MOV.U32 R167, RZ, RZ, R151 ;  /* 0x000000ffffa77224 */ /* 0x000fe400078e0097 */
[----:B------:R-:W2:Y:S05]  /*aff40*/  LDL.LU R151, [R1+0x5780] ;  /* 0x0057800001977983 */ /* 0x000eaa0000300800 */
[C---:B------:R-:W-:Y:S11]  /*aff50*/  HMMA.1688.F32.TF32 R164, R16.reuse, R162, R164 ;  /* 0x000000a210a4723c */ /* 0x040ff600000810a4 */
[----:B------:R-:W-:Y:S11]  /*aff60*/  @!UPT UIADD3 URZ, URZ, URZ, URZ ;  /* 0x0000003f3f3ff290 */ /* 0x000ff6000fffe03f */
[----:B------:R-:W-:Y:S01]  /*aff70*/  @!UPT UIADD3 URZ, URZ, URZ, URZ ;  /* 0x0000003f3f3ff290 */ /* 0x000fe2000fffe03f */
[----:B------:R-:W-:Y:S01]  /*aff80*/  STL.64 [R1+0x2f0], R164 ;  /* 0x0002f0a401007387 */ /* 0x000fe20000100a00 */
[----:B------:R1:W-:Y:S02]  /*aff90*/  STL.64 [R1+0x2f8], R166 ;  /* 0x0002f8a601007387 */ /* 0x0003e40000100a00 */
[----:B------:R-:W-:Y:S02]  /*affa0*/  STL.64 [R1+0x55e8], R158 ;  /* 0x0055e89e01007387 */ /* 0x000fe40000100a00 */
[----:B------:R3:W-:Y:S01]  /*affb0*/  STL.64 [R1+0x55e0], R156 ;  /* 0x0055e09c01007387 */ /* 0x0007e20000100a00 */
[C---:B-1----:R-:W-:Y:S11]  /*affc0*/  HMMA.1688.F32.TF32 R164, R16.reuse, R158, R168 ;  /* 0x0000009e10a4723c */ /* 0x042ff600000810a8 */
[----:B------:R-:W-:Y:S11]  /*affd0*/  @!UPT UIADD3 URZ, URZ, URZ, URZ ;  /* 0x0000003f3f3ff290 */ /* 0x000ff6000fffe03f */
[----:B------:R-:W-:Y:S01]  /*affe0*/  @!UPT UIADD3 URZ, URZ, URZ, URZ ;  /* 0x0000003f3f3ff290 */ /* 0x000fe2000fffe03f */
[----:B------:R-:W-:Y:S01]  /*afff0*/  STL.64 [R1+0x2e0], R164 ;  /* 0x0002e0a401007387 */ /* 0x000fe20000100a00 */
[----:B------:R-:W-:Y:S01]  /*b0000*/  STL.64 [R1+0x2e8], R166 ;  /* 0x0002e8a601007387 */ /* 0x000fe20000100a00 */
[C---:B------:R-:W-:Y:S08]  /*b0010*/  HMMA.1688.F32.TF32 R48, R16.reuse, R34, R48 ;  /* 0x000000221030723c */ /* 0x040ff00000081030 */
[C---:B---3--:R-:W-:Y:S01]  /*b0020*/  HMMA.1688.F32.TF32 R156, R16.reuse, R154, R244 ;  /* 0x0000009a109c723c */ /* 0x048fe200000810f4 */
[----:B------:R-:W-:Y:S01]  /*b0030*/  STL.64 [R1+0x55d0], R154 ;  /* 0x0055d09a01007387 */ /* 0x000fe20000100a00 */
[----:B------:R2:W-:Y:S03]  /*b0040*/  STL.64 [R1+0x55c8], R152 ;  /* 0x0055c89801007387 */ /* 0x0005e60000100a00 */
[----:B------:R-:W-:Y:S04]  /*b0050*/  LDS R245, [R57+0x43800] ;  /* 0x0438000039f57984 */ /* 0x000fe80000000800 */
[----:B------:R-:W-:Y:S04]  /*b0060*/  LDS R247, [R57+0x43c00] ;  /* 0x043c000039f77984 */ /* 0x000fe80000000800 */
[----:B------:R-:W-:Y:S04]  /*b0070*/  LDS R244, [R53+0x43800] ;  /* 0x0438000035f47984 */ /* 0x000fe80000000800 */
[----:B------:R-:W1:Y:S01]  /*b0080*/  LDS R246, [R53+0x43c00] ;  /* 0x043c000035f67984 */ /* 0x000e620000000800 */
[C---:B--2---:R-:W-:Y:S05]  /*b0090*/  HMMA.1688.F32.TF32 R152, R16.reuse, R150, R172 ;  /* 0x000000961098723c */ /* 0x044fea00000810ac */
[----:B------:R-:W-:Y:S01]  /*b00a0*/  STL.64 [R1+0x2d0], R156 ;  /* 0x0002d09c01007387 */ /* 0x000fe20000100a00 */
[----:B------:R-:W-:Y:S02]  /*b00b0*/  STL.64 [R1+0x2d8], R158 ;  /* 0x0002d89e01007387 */ /* 0x000fe40000100a00 */
[----:B------:R-:W-:Y:S02]  /*b00c0*/  STL.64 [R1+0x55c0], R150 ;  /* 0x0055c09601007387 */ /* 0x000fe40000100a00 */
[----:B------:R2:W-:Y:S02]  /*b00d0*/  STL.64 [R1+0x55b8], R148 ;  /* 0x0055b89401007387 */ /* 0x0005e40000100a00 */
[C---:B--2---:R-:W-:Y:S11]  /*b00e0*/  HMMA.1688.F32.TF32 R148, R16.reuse, R146, R176 ;  /* 0x000000921094723c */ /* 0x044ff600000810b0 */
[----:B------:R-:W-:Y:S01]  /*b00f0*/  STL.64 [R1+0x2c0], R152 ;  /* 0x0002c09801007387 */ /* 0x000fe20000100a00 */
[----:B------:R2:W-:Y:S02]  /*b0100*/  STL.64 [R1+0x2c8], R154 ;  /* 0x0002c89a01007387 */ /* 0x0005e40000100a00 */
        /* <DEDUP_REMOVED lines=8> */
[----:B------:R-:W-:Y:S07]  /*b0190*/  STL.64 [R1+0x2a8], R154 ;  /* 0x0002a89a01007387 */ /* 0x000fee0000100a00 */
[----:B------:R-:W-:Y:S02]  /*b01a0*/  STL.64 [R1+0x290], R144 ;  /* 0x0002909001007387 */ /* 0x000fe40000100a00 */
[----:B------:R2:W-:Y:S02]  /*b01b0*/  STL.64 [R1+0x298], R146 ;  /* 0x0002989201007387 */ /* 0x0005e40000100a00 */
[C---:B--2---:R-:W-:Y:S08]  /*b01c0*/  HMMA.1688.F32.TF32 R144, R16.reuse, R30, R60 ;  /* 0x0000001e1090723c */ /* 0x044ff0000008103c */
[C---:B------:R-:W-:Y:S01]  /*b01d0*/  HMMA.1688.F32.TF32 R60, R16.reuse, R130, R64 ;  /* 0x00000082103c723c */ /* 0x040fe20000081040 */
[----:B------:R-:W-:Y:S01]  /*b01e0*/  STL.64 [R1+0x280], R148 ;  /* 0x0002809401007387 */ /* 0x000fe20000100a00 */
[----:B------:R-:W-:Y:S02]  /*b01f0*/  STL.64 [R1+0x288], R150 ;  /* 0x0002889601007387 */ /* 0x000fe40000100a00 */
[----:B------:R-:W-:Y:S02]  /*b0200*/  STL.64 [R1+0x1750], R48 ;  /* 0x0017503001007387 */ /* 0x000fe40000100a00 */
[----:B------:R2:W-:Y:S02]  /*b0210*/  STL.64 [R1+0x1758], R50 ;  /* 0x0017583201007387 */ /* 0x0005e40000100a00 */
[C---:B--2---:R-:W-:Y:S07]  /*b0220*/  HMMA.1688.F32.TF32 R48, R16.reuse, R126, R68 ;  /* 0x0000007e1030723c */ /* 0x044fee0000081044 */
[----:B------:R-:W-:Y:S01]  /*b0230*/  STL.64 [R1+0x1740], R144 ;  /* 0x0017409001007387 */ /* 0x000fe20000100a00 */
[----:B------:R-:W-:Y:S01]  /*b0240*/  STL.64 [R1+0x1748], R146 ;  /* 0x0017489201007387 */ /* 0x000fe20000100a00 */
[C---:B------:R-:W-:Y:S06]  /*b0250*/  HMMA.1688.F32.TF32 R64, R16.reuse, R122, R72 ;  /* 0x0000007a1040723c */ /* 0x040fec0000081048 */
[----:B------:R-:W-:Y:S01]  /*b0260*/  STL.64 [R1+0x400], R60 ;  /* 0x0004003c01007387 */ /* 0x000fe20000100a00 */
[----:B------:R2:W-:Y:S02]  /*b0270*/  STL.64 [R1+0x408], R62 ;  /* 0x0004083e01007387 */ /* 0x0005e40000100a00 */
[C---:B--2---:R-:W-:Y:S05]  /*b0280*/  HMMA.1688.F32.TF32 R60, R16.reuse, R118, R76 ;  /* 0x00000076103c723c */ /* 0x044fea000008104c */
[----:B------:R-:W-:Y:S01]  /*b0290*/  STL.64 [R1+0x3f0], R48 ;  /* 0x0003f03001007387 */ /* 0x000fe20000100a00 */
[----:B------:R2:W-:Y:S02]  /*b02a0*/  STL.64 [R1+0x3f8], R50 ;  /* 0x0003f83201007387 */ /* 0x0005e40000100a00 */
[C---:B--2---:R-:W-:Y:S06]  /*b02b0*/  HMMA.1688.F32.TF32 R48, R16.reuse, R114, R80 ;  /* 0x000000721030723c */ /* 0x044fec0000081050 */
[----:B------:R-:W-:Y:S01]  /*b02c0*/  STL.64 [R1+0x3e0], R64 ;  /* 0x0003e04001007387 */ /* 0x000fe20000100a00 */
[----:B------:R2:W-:Y:S08]  /*b02d0*/  STL.64 [R1+0x3e8], R66 ;  /* 0x0003e84201007387 */ /* 0x0005f00000100a00 */
[----:B------:R-:W-:Y:S02]  /*b02e0*/  STL.64 [R1+0x1730], R60 ;  /* 0x0017303c01007387 */ /* 0x000fe40000100a00 */
[----:B------:R3:W-:Y:S01]  /*b02f0*/  STL.64 [R1+0x1738], R62 ;  /* 0x0017383e01007387 */ /* 0x0007e20000100a00 */
[C---:B--2---:R-:W-:Y:S08]  /*b0300*/  HMMA.1688.F32.TF32 R64, R16.reuse, R110, R84 ;  /* 0x0000006e1040723c */ /* 0x044ff00000081054 */
[C---:B---3--:R-:W-:Y:S01]  /*b0310*/  HMMA.1688.F32.TF32 R60, R16.reuse, R106, R88 ;  /* 0x0000006a103c723c */ /* 0x048fe20000081058 */
[----:B------:R-:W-:Y:S01]  /*b0320*/  STL.64 [R1+0x1710], R48 ;  /* 0x0017103001007387 */ /* 0x000fe20000100a00 */
[----:B------:R2:W-:Y:S06]  /*b0330*/  STL.64 [R1+0x1718], R50 ;  /* 0x0017183201007387 */ /* 0x0005ec0000100a00 */
[----:B--2---:R-:W-:Y:S07]  /*b0340*/  HMMA.1688.F32.TF32 R48, R16, R102, R92 ;  /* 0x000000661030723c */ /* 0x004fee000008105c */
[----:B------:R-:W-:Y:S01]  /*b0350*/  STL.64 [R1+0x1700], R64 ;  /* 0x0017004001007387 */ /* 0x000fe20000100a00 */
[----:B------:R-:W-:Y:S07]  /*b0360*/  STL.64 [R1+0x1708], R66 ;  /* 0x0017084201007387 */ /* 0x000fee0000100a00 */
[----:B------:R2:W-:Y:S02]  /*b0370*/  STL.64 [R1+0x1760], R60 ;  /* 0x0017603c01007387 */ /* 0x0005e40000100a00 */
[----:B------:R3:W-:Y:S02]  /*b0380*/  STL.64 [R1+0x1768], R62 ;  /* 0x0017683e01007387 */ /* 0x0007e40000100a00 */
[----:B------:R-:W-:-:S02]  /*b0390*/  IMAD.MOV.U32 R182, RZ, RZ, R42 ;  /* 0x000000ffffb67224 */ /* 0x000fc400078e002a */
[----:B------:R-:W-:Y:S02]  /*b03a0*/  IMAD.MOV.U32 R183, RZ, RZ, R38 ;  /* 0x000000ffffb77224 */ /* 0x000fe400078e0026 */
[----:B------:R4:W-:Y:S01]  /*b03b0*/  STL.64 [R1+0x16f0], R48 ;  /* 0x0016f03001007387 */ /* 0x0009e20000100a00 */
[----:B------:R1:W-:Y:S02]  /*b03c0*/  STL.64 [R1+0x16f8], R50 ;  /* 0x0016f83201007387 */ /* 0x0003e40000100a00 */
[----:B------:R-:W2:Y:S02]  /*b03d0*/  LDL.LU R180, [R1+0x5d0] ;  /* 0x0005d00001b47983 */ /* 0x000ea40000300800 */
[----:B------:R-:W2:Y:S01]  /*b03e0*/  LDL.LU R181, [R1+0x5d4] ;  /* 0x0005d40001b57983 */ /* 0x000ea20000300800 */
[----:B------:R-:W2:Y:S01]  /*b03f0*/  LDL.LU R42, [R1+0x577c] ;  /* 0x00577c00012a7983 */ /* 0x000ea20000300800 */
[----:B------:R-:W3:Y:S02]  /*b0400*/  LDL.LU R38, [R1+0x5778] ;  /* 0x0057780001267983 */ /* 0x000ee40000300800 */
[----:B------:R-:W-:Y:S01]  /*b0410*/  IMAD.MOV.U32 R172, RZ, RZ, R39 ;  /* 0x000000ffffac7224 */ /* 0x000fe200078e0027 */
[----:B------:R-:W-:Y:S01]  /*b0420*/  MOV R173, R99 ;  /* 0x0000006300ad7202 */ /* 0x000fe20000000f00 */
[----:B------:R-:W4:Y:S01]  /*b0430*/  LDL.LU R39, [R1+0x5774] ;  /* 0x0057740001277983 */ /* 0x000f220000300800 */
[----:B------:R-:W4:Y:S02]  /*b0440*/  LDL.LU R99, [R1+0x5770] ;  /* 0x0057700001637983 */ /* 0x000f240000300800 */
[----:B------:R-:W-:-:S02]  /*b0450*/  IMAD.MOV.U32 R174, RZ, RZ, R98 ;  /* 0x000000ffffae7224 */ /* 0x000fc400078e0062 */
[----:B------:R-:W-:Y:S01]  /*b0460*/  IMAD.MOV.U32 R175, RZ, RZ, R43 ;  /* 0x000000ffffaf7224 */ /* 0x000fe200078e002b */
[----:B------:R-:W4:Y:S01]  /*b0470*/  LDL.LU R98, [R1+0x576c] ;  /* 0x00576c0001627983 */ /* 0x000f220000300800 */
[----:B------:R-:W4:Y:S02]  /*b0480*/  LDL.LU R43, [R1+0x5768] ;  /* 0x00576800012b7983 */ /* 0x000f240000300800 */
[----:B------:R-:W4:Y:S01]  /*b0490*/  LDL.LU R164, [R1+0x40] ;  /* 0x0000400001a47983 */ /* 0x000f220000300800 */
[----:B--2---:R-:W-:Y:S01]  /*b04a0*/  MOV R166, R42 ;  /* 0x0000002a00a67202 */ /* 0x004fe20000000f00 */
[----:B---3--:R-:W-:Y:S02]  /*b04b0*/  IMAD.MOV.U32 R165, RZ, RZ, R38 ;  /* 0x000000ffffa57224 */ /* 0x008fe400078e0026 */
[----:B------:R-:W2:Y:S01]  /*b04c0*/  LDL.LU R38, [R1+0x5764] ;  /* 0x0057640001267983 */ /* 0x000ea20000300800 */
[----:B------:R-:W3:Y:S02]  /*b04d0*/  LDL.LU R42, [R1+0x5760] ;  /* 0x00576000012a7983 */ /* 0x000ee40000300800 */
[----:B------:R-:W3:Y:S02]  /*b04e0*/  LDL.LU R167, [R1+0x4c] ;  /* 0x00004c0001a77983 */ /* 0x000ee40000300800 */
[----:B------:R-:W3:Y:S01]  /*b04f0*/  LDL.LU R148, [R1+0x60] ;  /* 0x0000600001947983 */ /* 0x000ee20000300800 */
[----:B------:R-:W3:Y:S01]  /*b0500*/  LDL.LU R149, [R1+0x64] ;  /* 0x0000640001957983 */ /* 0x000ee20000300800 */
[----:B------:R-:W-:Y:S01]  /*b0510*/  IMAD.MOV.U32 R179, RZ, RZ, R44 ;  /* 0x000000ffffb37224 */ /* 0x000fe200078e002c */
[----:B------:R-:W-:-:S02]  /*b0520*/  MOV R178, R45 ;  /* 0x0000002d00b27202 */ /* 0x000fc40000000f00 */
[----:B------:R-:W-:Y:S01]  /*b0530*/  MOV R187, R46 ;  /* 0x0000002e00bb7202 */ /* 0x000fe20000000f00 */
[----:B------:R-:W-:Y:S02]  /*b0540*/  IMAD.MOV.U32 R186, RZ, RZ, R47 ;  /* 0x000000ffffba7224 */ /* 0x000fe400078e002f */
[----:B----4-:R-:W-:Y:S01]  /*b0550*/  IMAD.MOV.U32 R152, RZ, RZ, R43 ;  /* 0x000000ffff987224 */ /* 0x010fe200078e002b */
[----:B------:R-:W-:Y:S01]  /*b0560*/  MOV R153, R98 ;  /* 0x0000006200997202 */ /* 0x000fe20000000f00 */
[----:B------:R-:W-:Y:S01]  /*b0570*/  IMAD.MOV.U32 R154, RZ, RZ, R99 ;  /* 0x000000ffff9a7224 */ /* 0x000fe200078e0063 */
[----:B--2---:R-:W-:Y:S01]  /*b0580*/  MOV R150, R38 ;  /* 0x0000002600967202 */ /* 0x004fe20000000f00 */
[----:B---3--:R-:W-:Y:S01]  /*b0590*/  IMAD.MOV.U32 R151, RZ, RZ, R42 ;  /* 0x000000ffff977224 */ /* 0x008fe200078e002a */
[----:B------:R-:W2:Y:S01]  /*b05a0*/  LDL.LU R38, [R1+0x575c] ;  /* 0x00575c0001267983 */ /* 0x000ea20000300800 */
        /* <DEDUP_REMOVED lines=52> */
[----:B------:R-:W-:-:S02]  /*b08f0*/  IMAD.MOV.U32 R155, RZ, RZ, R39 ;  /* 0x000000ffff9b7224 */ /* 0x000fc400078e0027 */
[----:B------:R-:W3:Y:S01]  /*b0900*/  LDL.LU R39, [R1+0x5748] ;  /* 0x0057480001277983 */ /* 0x000ee20000300800 */
[----:B------:R-:W-:Y:S01]  /*b0910*/  MOV R188, R59 ;  /* 0x0000003b00bc7202 */ /* 0x000fe20000000f00 */
[----:B------:R-:W-:Y:S01]  /*b0920*/  IMAD.MOV.U32 R189, RZ, RZ, R58 ;  /* 0x000000ffffbd7224 */ /* 0x000fe200078e003a */
[----:B------:R-:W3:Y:S01]  /*b0930*/  LDL.LU R59, [R1+0x5744] ;  /* 0x00574400013b7983 */ /* 0x000ee20000300800 */
[----:B------:R-:W3:Y:S02]  /*b0940*/  LDL.LU R58, [R1+0x5740] ;  /* 0x00574000013a7983 */ /* 0x000ee40000300800 */
[----:B------:R-:W-:Y:S01]  /*b0950*/  IMAD.MOV.U32 R190, RZ, RZ, R55 ;  /* 0x000000ffffbe7224 */ /* 0x000fe200078e0037 */
[----:B------:R-:W-:Y:S01]  /*b0960*/  MOV R191, R54 ;  /* 0x0000003600bf7202 */ /* 0x000fe20000000f00 */
        /* <DEDUP_REMOVED lines=33> */
[----:B--2---:R-:W-:Y:S11]  /*b0b80*/  HMMA.1688.F32.TF32 R80, R16, R86, R80 ;  /* 0x000000561050723c */ /* 0x004ff60000081050 */
[----:B------:R-:W-:Y:S11]  /*b0b90*/  @!UPT UIADD3 URZ, URZ, URZ, URZ ;  /* 0x0000003f3f3ff290 */ /* 0x000ff6000fffe03f */
[----:B------:R-:W-:Y:S01]  /*b0ba0*/  @!UPT UIADD3 URZ, URZ, URZ, URZ ;  /* 0x0000003f3f3ff290 */ /* 0x000fe2000fffe03f */
[----:B------:R-:W-:Y:S01]  /*b0bb0*/  STL.64 [R1+0x1810], R80 ;  /* 0x0018105001007387 */ /* 0x000fe20000100a00 */
[----:B------:R1:W-:Y:S03]  /*b0bc0*/  STL.64 [R1+0x1818], R82 ;  /* 0x0018185201007387 */ /* 0x0003e60000100a00 */
[----:B-1----:R-:W2:Y:S01]  /*b0bd0*/  LDL.LU.64 R82, [R1+0x56f0] ;  /* 0x0056f00001527983 */ /* 0x002ea20000300a00 */
[----:B------:R-:W3:Y:S02]  /*b0be0*/  LDL.LU.64 R80, [R1+0x56e8] ;  /* 0x0056e80001507983 */ /* 0x000ee40000300a00 */
[----:B------:R-:W-:Y:S02]  /*b0bf0*/  STL.64 [R1+0x5590], R86 ;  /* 0x0055905601007387 */ /* 0x000fe40000100a00 */
[----:B----4-:R1:W-:Y:S02]  /*b0c00*/  STL.64 [R1+0x5588], R84 ;  /* 0x0055885401007387 */ /* 0x0103e40000100a00 */
[----:B-1----:R-:W-:Y:S01]  /*b0c10*/  IMAD.MOV.U32 R84, RZ, RZ, R54 ;  /* 0x000000ffff547224 */ /* 0x002fe200078e0036 */
[----:B------:R-:W-:Y:S01]  /*b0c20*/  MOV R85, R55 ;  /* 0x0000003700557202 */ /* 0x000fe20000000f00 */
[----:B------:R-:W4:Y:S01]  /*b0c30*/  LDL.LU R54, [R1+0x56e4] ;  /* 0x0056e40001367983 */ /* 0x000f220000300800 */
[----:B------:R-:W4:Y:S02]  /*b0c40*/  LDL.LU R55, [R1+0x56e0] ;  /* 0x0056e00001377983 */ /* 0x000f240000300800 */
        /* <DEDUP_REMOVED lines=38> */
[----:B------:R-:W4:Y:S01]  /*b0eb0*/  LDL.LU.64 R60, [R1+0x5688] ;  /* 0x00568800013c7983 */ /* 0x000f220000300a00 */
[C---:B---3--:R-:W-:Y:S08]  /*b0ec0*/  HMMA.1688.F32.TF32 R48, R16.reuse, R58, R48 ;  /* 0x0000003a1030723c */ /* 0x048ff00000081030 */
[----:B--2---:R-:W-:Y:S11]  /*b0ed0*/  HMMA.1688.F32.TF32 R44, R16, R62, R44 ;  /* 0x0000003e102c723c */ /* 0x004ff6000008102c */
[----:B------:R-:W-:Y:S11]  /*b0ee0*/  @!UPT UIADD3 URZ, URZ, URZ, URZ ;  /* 0x0000003f3f3ff290 */ /* 0x000ff6000fffe03f */
[----:B------:R-:W-:Y:S01]  /*b0ef0*/  @!UPT UIADD3 URZ, URZ, URZ, URZ ;  /* 0x0000003f3f3ff290 */ /* 0x000fe2000fffe03f */
[----:B------:R-:W-:Y:S01]  /*b0f00*/  STL.64 [R1+0x1790], R44 ;  /* 0x0017902c01007387 */ /* 0x000fe20000100a00 */
[----:B------:R1:W-:Y:S03]  /*b0f10*/  STL.64 [R1+0x1798], R46 ;  /* 0x0017982e01007387 */ /* 0x0003e60000100a00 */
[----:B-1----:R-:W2:Y:S01]  /*b0f20*/  LDL.LU.64 R46, [R1+0x5680] ;  /* 0x00568000012e7983 */ /* 0x002ea20000300a00 */
[----:B------:R-:W-:Y:S02]  /*b0f30*/  STL.64 [R1+0x1780], R48 ;  /* 0x0017803001007387 */ /* 0x000fe40000100a00 */
[----:B------:R1:W-:Y:S02]  /*b0f40*/  STL.64 [R1+0x1788], R50 ;  /* 0x0017883201007387 */ /* 0x0003e40000100a00 */
[----:B-1----:R-:W3:Y:S01]  /*b0f50*/  LDL.LU.64 R50, [R1+0x5678] ;  /* 0x0056780001327983 */ /* 0x002ee20000300a00 */
[----:B------:R1:W-:Y:S02]  /*b0f60*/  STL.64 [R1+0x5580], R58 ;  /* 0x0055803a01007387 */ /* 0x0003e40000100a00 */
[----:B------:R4:W-:Y:S02]  /*b0f70*/  STL.64 [R1+0x5578], R56 ;  /* 0x0055783801007387 */ /* 0x0009e40000100a00 */
[----:B-1----:R-:W-:-:S02]  /*b0f80*/  IMAD.MOV.U32 R58, RZ, RZ, R43 ;  /* 0x000000ffff3a7224 */ /* 0x002fc400078e002b */
[----:B----4-:R-:W-:Y:S01]  /*b0f90*/  IMAD.MOV.U32 R57, RZ, RZ, R42 ;  /* 0x000000ffff397224 */ /* 0x010fe200078e002a */
[----:B------:R-:W-:Y:S02]  /*b0fa0*/  MOV R59, R39 ;  /* 0x00000027003b7202 */ /* 0x000fe40000000f00 */
[----:B--2---:R-:W-:Y:S02]  /*b0fb0*/  MOV R56, R47 ;  /* 0x0000002f00387202 */ /* 0x004fe40000000f00 */
[----:B------:R-:W2:Y:S01]  /*b0fc0*/  LDL.LU R47, [R1+0x5674] ;  /* 0x00567400012f7983 */ /* 0x000ea20000300800 */
[----:B------:R-:W4:Y:S02]  /*b0fd0*/  LDL.LU R42, [R1+0x5670] ;  /* 0x00567000012a7983 */ /* 0x000f240000300800 */
[----:B------:R-:W4:Y:S02]  /*b0fe0*/  LDL.LU R43, [R1+0x566c] ;  /* 0x00566c00012b7983 */ /* 0x000f240000300800 */
[----:B------:R-:W4:Y:S01]  /*b0ff0*/  LDL.LU R39, [R1+0x5668] ;  /* 0x0056680001277983 */ /* 0x000f220000300800 */
[C---:B------:R-:W-:Y:S11]  /*b1000*/  HMMA.1688.F32.TF32 R56, R16.reuse, R54, R56 ;  /* 0x000000361038723c */ /* 0x040ff60000081038 */
[----:B------:R-:W-:Y:S11]  /*b1010*/  @!UPT UIADD3 URZ, URZ, URZ, URZ ;  /* 0x0000003f3f3ff290 */ /* 0x000ff6000fffe03f */
[----:B------:R-:W-:Y:S01]  /*b1020*/  @!UPT UIADD3 URZ, URZ, URZ, URZ ;  /* 0x0000003f3f3ff290 */ /* 0x000fe2000fffe03f */
[----:B------:R-:W-:Y:S01]  /*b1030*/  STL.64 [R1+0x1770], R56 ;  /* 0x0017703801007387 */ /* 0x000fe20000100a00 */
[----:B------:R3:W-:Y:S02]  /*b1040*/  STL.64 [R1+0x1778], R58 ;  /* 0x0017783a01007387 */ /* 0x0007e40000100a00 */
[C---:B---3--:R-:W-:Y:S01]  /*b1050*/  HMMA.1688.F32.TF32 R56, R16.reuse, R50, R84 ;  /* 0x000000321038723c */ /* 0x048fe20000081054 */
[----:B------:R2:W-:Y:S11]  /*b1060*/  STL.64 [R1+0x5570], R50 ;  /* 0x0055703201007387 */ /* 0x0005f60000100a00 */
[----:B------:R-:W-:Y:S11]  /*b1070*/  @!UPT UIADD3 URZ, URZ, URZ, URZ ;  /* 0x0000003f3f3ff290 */ /* 0x000ff6000fffe03f */
[----:B------:R-:W-:Y:S01]  /*b1080*/  STL.64 [R1+0x16e0], R56 ;  /* 0x0016e03801007387 */ /* 0x000fe20000100a00 */
[----:B------:R-:W-:Y:S02]  /*b1090*/  STL.64 [R1+0x16e8], R58 ;  /* 0x0016e83a01007387 */ /* 0x000fe40000100a00 */
[----:B------:R-:W-:Y:S02]  /*b10a0*/  IMAD.MOV.U32 R158, RZ, RZ, R37 ;  /* 0x000000ffff9e7224 */ /* 0x000fe400078e0025 */
[----:B------:R-:W-:Y:S01]  /*b10b0*/  IMAD.MOV.U32 R159, RZ, RZ, R36 ;  /* 0x000000ffff9f7224 */ /* 0x000fe200078e0024 */
[----:B------:R-:W-:Y:S01]  /*b10c0*/  MOV R170, R41 ;  /* 0x0000002900aa7202 */ /* 0x000fe20000000f00 */
[----:B------:R-:W-:Y:S01]  /*b10d0*/  IMAD.MOV.U32 R171, RZ, RZ, R40 ;  /* 0x000000ffffab7224 */ /* 0x000fe200078e0028 */
[C---:B--2---:R-:W-:Y:S01]  /*b10e0*/  HMMA.1688.F32.TF32 R48, R16.reuse, R46, R88 ;  /* 0x0000002e1030723c */ /* 0x044fe20000081058 */
[----:B------:R4:W-:Y:S07]  /*b10f0*/  STL.64 [R1+0x5568], R46 ;  /* 0x0055682e01007387 */ /* 0x0009ee0000100a00 */
[C---:B----4-:R-:W-:Y:S08]  /*b1100*/  HMMA.1688.F32.TF32 R44, R16.reuse, R42, R144 ;  /* 0x0000002a102c723c */ /* 0x050ff00000081090 */
[----:B------:R-:W-:Y:S07]  /*b1110*/  HMMA.1688.F32.TF32 R16, R16, R38, R148 ;  /* 0x000000261010723c */ /* 0x000fee0000081094 */
[----:B------:R-:W-:Y:S01]  /*b1120*/  STL.64 [R1+0x16d0], R48 ;  /* 0x0016d03001007387 */ /* 0x000fe20000100a00 */
[----:B------:R-:W-:Y:S02]  /*b1130*/  STL.64 [R1+0x16d8], R50 ;  /* 0x0016d83201007387 */ /* 0x000fe40000100a00 */
[----:B------:R-:W-:Y:S05]  /*b1140*/  STL.64 [R1+0x5560], R42 ;  /* 0x0055602a01007387 */ /* 0x000fea0000100a00 */
[----:B------:R-:W-:Y:S01]  /*b1150*/  STL.64 [R1+0x16c0], R44 ;  /* 0x0016c02c01007387 */ /* 0x000fe20000100a00 */
[----:B------:R-:W-:Y:S02]  /*b1160*/  STL.64 [R1+0x16c8], R46 ;  /* 0x0016c82e01007387 */ /* 0x000fe40000100a00 */
[----:B------:R1:W-:Y:S05]  /*b1170*/  STL.64 [R1+0x5558], R38 ;  /* 0x0055582601007387 */ /* 0x0003ea0000100a00 */
        /* <DEDUP_REMOVED lines=11> */
[----:B------:R1:W-:Y:S01]  /*b1230*/  STL.64 [R1+0xd0], R40 ;  /* 0x0000d02801007387 */ /* 0x0003e20000100a00 */
[----:B------:R2:W-:Y:S02]  /*b1240*/  STL.64 [R1+0xd8], R42 ;  /* 0x0000d82a01007387 */ /* 0x0005e40000100a00 */
[----:B------:R-:W3:Y:S11]  /*b1250*/  LDL.LU R188, [R1+0x4b0] ;  /* 0x0004b00001bc7983 */ /* 0x000ef60000300800 */
[----:B------:R-:W-:Y:S01]  /*b1260*/  STL.64 [R1+0x16a0], R36 ;  /* 0x0016a02401007387 */ /* 0x000fe20000100a00 */
[----:B------:R-:W-:Y:S07]  /*b1270*/  STL.64 [R1+0x16a8], R38 ;  /* 0x0016a82601007387 */ /* 0x000fee0000100a00 */
[----:B------:R-:W-:Y:S02]  /*b1280*/  STL.64 [R1+0x1690], R16 ;  /* 0x0016901001007387 */ /* 0x000fe40000100a00 */
[----:B------:R4:W-:Y:S01]  /*b1290*/  STL.64 [R1+0x1698], R18 ;  /* 0x0016981201007387 */ /* 0x0009e20000100a00 */
        /* <DEDUP_REMOVED lines=35> */
[----:B-1----:R-:W4:Y:S01]  /*b14d0*/  LDL.LU R40, [R1+0x5b0] ;  /* 0x0005b00001287983 */ /* 0x002f220000300800 */
[----:B------:R-:W4:Y:S01]  /*b14e0*/  LDL.LU R41, [R1+0x5b4] ;  /* 0x0005b40001297983 */ /* 0x000f220000300800 */
[----:B--2---:R-:W4:Y:S02]  /*b14f0*/  LDL.LU R42, [R1+0x5b8] ;  /* 0x0005b800012a7983 */ /* 0x004f240000300800 */
        /* <DEDUP_REMOVED lines=29> */
[----:B------:R-:W-:Y:S01]  /*b16d0*/  STL.64 [R1+0x5530], R250 ;  /* 0x005530fa01007387 */ /* 0x000fe20000100a00 */
[----:B------:R-:W-:Y:S01]  /*b16e0*/  STL.64 [R1+0x5528], R248 ;  /* 0x005528f801007387 */ /* 0x000fe20000100a00 */
[----:B------:R-:W-:Y:S02]  /*b16f0*/  STL.64 [R1+0x5520], R26 ;  /* 0x0055201a01007387 */ /* 0x000fe40000100a00 */
[----:B------:R-:W-:Y:S01]  /*b1700*/  STL.64 [R1+0x5518], R24 ;  /* 0x0055181801007387 */ /* 0x000fe20000100a00 */
[C---:B----4-:R-:W-:Y:S11]  /*b1710*/  HMMA.1688.F32.TF32 R16, R244.reuse, R26, R40 ;  /* 0x0000001af410723c */ /* 0x050ff60000081028 */
[----:B------:R-:W-:Y:S11]  /*b1720*/  @!UPT UIADD3 URZ, URZ, URZ, URZ ;  /* 0x0000003f3f3ff290 */ /* 0x000ff6000fffe03f */
[----:B------:R-:W-:Y:S01]  /*b1730*/  @!UPT UIADD3 URZ, URZ, URZ, URZ ;  /* 0x0000003f3f3ff290 */ /* 0x000fe2000fffe03f */
[----:B------:R-:W-:Y:S01]  /*b1740*/  STL.64 [R1+0x1680], R16 ;  /* 0x0016801001007387 */ /* 0x000fe20000100a00 */
[----:B------:R3:W-:Y:S02]  /*b1750*/  STL.64 [R1+0x1688], R18 ;  /* 0x0016881201007387 */ /* 0x0007e40000100a00 */
[----:B------:R-:W-:Y:S02]  /*b1760*/  STL.64 [R1+0x5510], R10 ;  /* 0x0055100a01007387 */ /* 0x000fe40000100a00 */
[----:B------:R2:W-:Y:S01]  /*b1770*/  STL.64 [R1+0x5508], R8 ;  /* 0x0055080801007387 */ /* 0x0005e20000100a00 */
[C---:B---3--:R-:W-:Y:S08]  /*b1780*/  HMMA.1688.F32.TF32 R16, R244.reuse, R10, R44 ;  /* 0x0000000af410723c */ /* 0x048ff0000008102c */
[C---:B--2---:R-:W-:Y:S11]  /*b1790*/  HMMA.1688.F32.TF32 R8, R244.reuse, R22, R48 ;  /* 0x00000016f408723c */ /* 0x044ff60000081030 */
[----:B------:R-:W-:Y:S04]  /*b17a0*/  @!UPT UIADD3 URZ, URZ, URZ, URZ ;  /* 0x0000003f3f3ff290 */ /* 0x000fe8000fffe03f */
        /* <DEDUP_REMOVED lines=55> */
[----:B------:R-:W2:Y:S05]  /*b1b20*/  LDL.LU R84, [R1+0x6e0] ;  /* 0x0006e00001547983 */ /* 0x000eaa0000300800 */
[----:B------:R1:W-:Y:S01]  /*b1b30*/  STL.64 [R1+0x1590], R8 ;  /* 0x0015900801007387 */ /* 0x0003e20000100a00 */
        /* <DEDUP_REMOVED lines=28> */
[----:B---3--:R-:W2:Y:S01]  /*b1d00*/  LDL.LU R10, [R1+0x768] ;  /* 0x00076800010a7983 */ /* 0x008ea20000300800 */
[----:B------:R-:W2:Y:S01]  /*b1d10*/  LDL.LU R11, [R1+0x76c] ;  /* 0x00076c00010b7983 */ /* 0x000ea20000300800 */
[----:B------:R-:W3:Y:S02]  /*b1d20*/  LDL.LU R20, [R1+0x770] ;  /* 0x0007700001147983 */ /* 0x000ee40000300800 */
        /* <DEDUP_REMOVED lines=128> */
[----:B------:R-:W2:Y:S07]  /*b2530*/  LDL.LU.64 R164, [R1+0x55f8] ;  /* 0x0055f80001a47983 */ /* 0x000eae0000300a00 */
[C---:B---3--:R-:W-:Y:S11]  /*b2540*/  HMMA.1688.F32.TF32 R16, R244.reuse, R166, R16 ;  /* 0x000000a6f410723c */ /* 0x048ff60000081010 */
[----:B------:R-:W-:Y:S11]  /*b2550*/  @!UPT UIADD3 URZ, URZ, URZ, URZ ;  /* 0x0000003f3f3ff290 */ /* 0x000ff6000fffe03f */
[----:B------:R-:W-:Y:S01]  /*b2560*/  @!UPT UIADD3 URZ, URZ, URZ, URZ ;  /* 0x0000003f3f3ff290 */ /* 0x000fe2000fffe03f */
[----:B------:R-:W-:Y:S01]  /*b2570*/  STL.64 [R1+0x1500], R16 ;  /* 0x0015001001007387 */ /* 0x000fe20000100a00 */
[----:B------:R-:W-:Y:S02]  /*b2580*/  STL.64 [R1+0x1508], R18 ;  /* 0x0015081201007387 */ /* 0x000fe40000100a00 */
[----:B------:R-:W-:Y:S04]  /*b2590*/  LDS R16, [R161+0x43880] ;  /* 0x04388000a1107984 */ /* 0x000fe80000000800 */
[----:B------:R1:W-:Y:S01]  /*b25a0*/  LDS R18, [R161+0x43c80] ;  /* 0x043c8000a1127984 */ /* 0x0003e20000000800 */
[----:B------:R-:W-:Y:S04]  /*b25b0*/  LDS R17, [R2+0x43880] ;  /* 0x0438800002117984 */ /* 0x000fe80000000800 */
[----:B------:R-:W3:Y:S04]  /*b25c0*/  LDS R19, [R2+0x43c80] ;  /* 0x043c800002137984 */ /* 0x000ee80000000800 */
[----:B-1----:R-:W2:Y:S01]  /*b25d0*/  LDL.LU R161, [R1+0x55f0] ;  /* 0x0055f00001a17983 */ /* 0x002ea20000300800 */
[----:B------:R-:W-:Y:S02]  /*b25e0*/  STL.64 [R1+0x14f0], R156 ;  /* 0x0014f09c01007387 */ /* 0x000fe40000100a00 */
[----:B------:R1:W-:Y:S02]  /*b25f0*/  STL.64 [R1+0x14f8], R158 ;  /* 0x0014f89e01007387 */ /* 0x0003e40000100a00 */
[----:B-1----:R-:W2:Y:S01]  /*b2600*/  LDL.LU.64 R158, [R1+0x55e8] ;  /* 0x0055e800019e7983 */ /* 0x002ea20000300a00 */
[----:B------:R-:W3:Y:S02]  /*b2610*/  LDL.LU.64 R156, [R1+0x55e0] ;  /* 0x0055e000019c7983 */ /* 0x000ee40000300a00 */
        /* <DEDUP_REMOVED lines=22> */
[C---:B----4-:R-:W-:Y:S08]  /*b2780*/  HMMA.1688.F32.TF32 R4, R244.reuse, R138, R4 ;  /* 0x0000008af404723c */ /* 0x050ff00000081004 */
[C---:B------:R-:W-:Y:S08]  /*b2790*/  HMMA.1688.F32.TF32 R12, R244.reuse, R134, R12 ;  /* 0x00000086f40c723c */ /* 0x040ff0000008100c */
[C---:B------:R-:W-:Y:S08]  /*b27a0*/  HMMA.1688.F32.TF32 R20, R244.reuse, R34, R20 ;  /* 0x00000022f414723c */ /* 0x040ff00000081014 */
[C---:B--2---:R-:W-:Y:S11]  /*b27b0*/  HMMA.1688.F32.TF32 R236, R244.reuse, R146, R236 ;  /* 0x00000092f4ec723c */ /* 0x044ff600000810ec */
[----:B------:R-:W-:Y:S11]  /*b27c0*/  @!UPT UIADD3 URZ, URZ, URZ, URZ ;  /* 0x0000003f3f3ff290 */ /* 0x000ff6000fffe03f */
[----:B------:R-:W-:Y:S01]  /*b27d0*/  @!UPT UIADD3 URZ, URZ, URZ, URZ ;  /* 0x0000003f3f3ff290 */ /* 0x000fe2000fffe03f */
[----:B------:R-:W-:Y:S01]  /*b27e0*/  STL.64 [R1+0x14b0], R236 ;  /* 0x0014b0ec01007387 */ /* 0x000fe20000100a00 */
[----:B------:R1:W-:Y:S02]  /*b27f0*/  STL.64 [R1+0x14b8], R238 ;  /* 0x0014b8ee01007387 */ /* 0x0003e40000100a00 */
[C---:B-1----:R-:W-:Y:S11]  /*b2800*/  HMMA.1688.F32.TF32 R236, R244.reuse, R142, R240 ;  /* 0x0000008ef4ec723c */ /* 0x042ff600000810f0 */
[----:B------:R-:W-:Y:S11]  /*b2810*/  @!UPT UIADD3 URZ, URZ, URZ, URZ ;  /* 0x0000003f3f3ff290 */ /* 0x000ff6000fffe03f */
[----:B------:R-:W-:Y:S01]  /*b2820*/  @!UPT UIADD3 URZ, URZ, URZ, URZ ;  /* 0x0000003f3f3ff290 */ /* 0x000fe2000fffe03f */
[----:B------:R-:W-:Y:S01]  /*b2830*/  STL.64 [R1+0x14a0], R236 ;  /* 0x0014a0ec01007387 */ /* 0x000fe20000100a00 */
[----:B------:R-:W-:Y:S02]  /*b2840*/  STL.64 [R1+0x14a8], R238 ;  /* 0x0014a8ee01007387 */ /* 0x000fe40000100a00 */
[----:B------:R-:W-:Y:S02]  /*b2850*/  STL.64 [R1+0x1490], R4 ;  /* 0x0014900401007387 */ /* 0x000fe40000100a00 */
[----:B------:R1:W-:Y:S02]  /*b2860*/  STL.64 [R1+0x1498], R6 ;  /* 0x0014980601007387 */ /* 0x0003e40000100a00 */
[C---:B-1----:R-:W-:Y:S01]  /*b2870*/  HMMA.1688.F32.TF32 R4, R244.reuse, R30, R8 ;  /* 0x0000001ef404723c */ /* 0x042fe20000081008 */
[----:B------:R-:W-:Y:S01]  /*b2880*/  STL.64 [R1+0x1480], R12 ;  /* 0x0014800c01007387 */ /* 0x000fe20000100a00 */
[----:B------:R1:W-:Y:S02]  /*b2890*/  STL.64 [R1+0x1488], R14 ;  /* 0x0014880e01007387 */ /* 0x0003e40000100a00 */
[----:B------:R-:W-:Y:S02]  /*b28a0*/  STL.64 [R1+0x1470], R20 ;  /* 0x0014701401007387 */ /* 0x000fe40000100a00 */
[----:B------:R-:W-:Y:S02]  /*b28b0*/  STL.64 [R1+0x1478], R22 ;  /* 0x0014781601007387 */ /* 0x000fe40000100a00 */
[C---:B------:R-:W-:Y:S08]  /*b28c0*/  HMMA.1688.F32.TF32 R8, R244.reuse, R126, R248 ;  /* 0x0000007ef408723c */ /* 0x040ff000000810f8 */
[C---:B-1----:R-:W-:Y:S07]  /*b28d0*/  HMMA.1688.F32.TF32 R12, R244.reuse, R130, R24 ;  /* 0x00000082f40c723c */ /* 0x042fee0000081018 */
[----:B------:R-:W-:Y:S01]  /*b28e0*/  STL.64 [R1+0x1460], R4 ;  /* 0x0014600401007387 */ /* 0x000fe20000100a00 */
[----:B------:R1:W-:Y:S02]  /*b28f0*/  STL.64 [R1+0x1468], R6 ;  /* 0x0014680601007387 */ /* 0x0003e40000100a00 */
[C---:B-1----:R-:W-:Y:S11]  /*b2900*/  HMMA.1688.F32.TF32 R4, R244.reuse, R122, R36 ;  /* 0x0000007af404723c */ /* 0x042ff60000081024 */
[----:B------:R-:W-:Y:S02]  /*b2910*/  @!UPT UIADD3 URZ, URZ, URZ, URZ ;  /* 0x0000003f3f3ff290 */ /* 0x000fe4000fffe03f */
        /* <DEDUP_REMOVED lines=89> */
[----:B-1----:R-:W4:Y:S01]  /*b2eb0*/  LDL.LU.64 R90, [R1+0x55a0] ;  /* 0x0055a000015a7983 */ /* 0x002f220000300a00 */
[----:B------:R-:W2:Y:S01]  /*b2ec0*/  LDL.LU.64 R88, [R1+0x5598] ;  /* 0x0055980001587983 */ /* 0x000ea20000300a00 */
[C---:B----4-:R-:W-:Y:S11]  /*b2ed0*/  HMMA.1688.F32.TF32 R84, R244.reuse, R90, R84 ;  /* 0x0000005af454723c */ /* 0x050ff60000081054 */
[----:B------:R-:W-:Y:S11]  /*b2ee0*/  @!UPT UIADD3 URZ, URZ, URZ, URZ ;  /* 0x0000003f3f3ff290 */ /* 0x000ff6000fffe03f */
[----:B------:R-:W-:Y:S01]  /*b2ef0*/  @!UPT UIADD3 URZ, URZ, URZ, URZ ;  /* 0x0000003f3f3ff290 */ /* 0x000fe2000fffe03f */
[----:B------:R-:W-:Y:S01]  /*b2f00*/  STL.64 [R1+0x13b0], R84 ;  /* 0x0013b05401007387 */ /* 0x000fe20000100a00 */
[----:B------:R1:W-:Y:S03]  /*b2f10*/  STL.64 [R1+0x13b8], R86 ;  /* 0x0013b85601007387 */ /* 0x0003e60000100a00 */
[----:B-1----:R-:W4:Y:S01]  /*b2f20*/  LDL.LU.64 R86, [R1+0x5590] ;  /* 0x0055900001567983 */ /* 0x002f220000300a00 */
[C---:B------:R-:W-:Y:S08]  /*b2f30*/  HMMA.1688.F32.TF32 R8, R244.reuse, R82, R8 ;  /* 0x00000052f408723c */ /* 0x040ff00000081008 */
[C---:B---3--:R-:W-:Y:S08]  /*b2f40*/  HMMA.1688.F32.TF32 R240, R244.reuse, R78, R240 ;  /* 0x0000004ef4f0723c */ /* 0x048ff000000810f0 */
[C---:B------:R-:W-:Y:S08]  /*b2f50*/  HMMA.1688.F32.TF32 R20, R244.reuse, R74, R20 ;  /* 0x0000004af414723c */ /* 0x040ff00000081014 */
[C---:B------:R-:W-:Y:S01]  /*b2f60*/  HMMA.1688.F32.TF32 R12, R244.reuse, R70, R12 ;  /* 0x00000046f40c723c */ /* 0x040fe2000008100c */
[----:B------:R-:W3:Y:S07]  /*b2f70*/  LDL.LU.64 R84, [R1+0x5588] ;  /* 0x0055880001547983 */ /* 0x000eee0000300a00 */
[C---:B------:R-:W-:Y:S08]  /*b2f80*/  HMMA.1688.F32.TF32 R56, R244.reuse, R62, R56 ;  /* 0x0000003ef438723c */ /* 0x040ff00000081038 */
[C---:B----4-:R-:W-:Y:S11]  /*b2f90*/  HMMA.1688.F32.TF32 R236, R244.reuse, R86, R236 ;  /* 0x00000056f4ec723c */ /* 0x050ff600000810ec */
[----:B------:R-:W-:Y:S11]  /*b2fa0*/  @!UPT UIADD3 URZ, URZ, URZ, URZ ;  /* 0x0000003f3f3ff290 */ /* 0x000ff6000fffe03f */
[----:B------:R-:W-:Y:S01]  /*b2fb0*/  @!UPT UIADD3 URZ, URZ, URZ, URZ ;  /* 0x0000003f3f3ff290 */ /* 0x000fe2000fffe03f */
[----:B------:R1:W-:Y:S01]  /*b2fc0*/  STL.64 [R1+0x13a0], R236 ;  /* 0x0013a0ec01007387 */ /* 0x0003e20000100a00 */
[----:B------:R4:W-:Y:S03]  /*b2fd0*/  STL.64 [R1+0x13a8], R238 ;  /* 0x0013a8ee01007387 */ /* 0x0009e60000100a00 */
[----:B-1----:R-:W2:Y:S01]  /*b2fe0*/  LDL.LU R236, [R1+0x410] ;  /* 0x0004100001ec7983 */ /* 0x002ea20000300800 */
[----:B------:R-:W-:Y:S02]  /*b2ff0*/  STL.64 [R1+0x1390], R8 ;  /* 0x0013900801007387 */ /* 0x000fe40000100a00 */
[----:B------:R1:W-:Y:S02]  /*b3000*/  STL.64 [R1+0x1398], R10 ;  /* 0x0013980a01007387 */ /* 0x0003e40000100a00 */
[----:B------:R-:W2:Y:S01]  /*b3010*/  LDL.LU R237, [R1+0x414] ;  /* 0x0004140001ed7983 */ /* 0x000ea20000300800 */
[----:B----4-:R-:W2:Y:S01]  /*b3020*/  LDL.LU R238, [R1+0x418] ;  /* 0x0004180001ee7983 */ /* 0x010ea20000300800 */
[----:B------:R-:W2:Y:S03]  /*b3030*/  LDL.LU R239, [R1+0x41c] ;  /* 0x00041c0001ef7983 */ /* 0x000ea60000300800 */
[----:B-1----:R-:W2:Y:S01]  /*b3040*/  LDL.LU.64 R10, [R1+0x38] ;  /* 0x00003800010a7983 */ /* 0x002ea20000300a00 */
[----:B------:R1:W-:Y:S02]  /*b3050*/  STL.64 [R1+0x1380], R240 ;  /* 0x001380f001007387 */ /* 0x0003e40000100a00 */
[----:B------:R4:W-:Y:S01]  /*b3060*/  STL.64 [R1+0x1388], R242 ;  /* 0x001388f201007387 */ /* 0x0009e20000100a00 */
[----:B-1----:R-:W2:Y:S01]  /*b3070*/  LDL.LU R240, [R1+0x5e0] ;  /* 0x0005e00001f07983 */ /* 0x002ea20000300800 */
[----:B------:R-:W-:Y:S02]  /*b3080*/  STL.64 [R1+0x1370], R20 ;  /* 0x0013701401007387 */ /* 0x000fe40000100a00 */
[----:B------:R1:W-:Y:S02]  /*b3090*/  STL.64 [R1+0x1378], R22 ;  /* 0x0013781601007387 */ /* 0x0003e40000100a00 */
[----:B------:R-:W2:Y:S01]  /*b30a0*/  LDL.LU R241, [R1+0x5e4] ;  /* 0x0005e40001f17983 */ /* 0x000ea20000300800 */
[----:B----4-:R-:W4:Y:S01]  /*b30b0*/  LDL.LU R242, [R1+0x5e8] ;  /* 0x0005e80001f27983 */ /* 0x010f220000300800 */
[----:B------:R-:W4:Y:S03]  /*b30c0*/  LDL.LU R243, [R1+0x5ec] ;  /* 0x0005ec0001f37983 */ /* 0x000f260000300800 */
[----:B-1----:R-:W4:Y:S01]  /*b30d0*/  LDL.LU.64 R22, [R1+0x28] ;  /* 0x0000280001167983 */ /* 0x002f220000300a00 */
[----:B------:R-:W-:Y:S02]  /*b30e0*/  STL.64 [R1+0x1360], R12 ;  /* 0x0013600c01007387 */ /* 0x000fe40000100a00 */
[----:B------:R1:W-:Y:S02]  /*b30f0*/  STL.64 [R1+0x1368], R14 ;  /* 0x0013680e01007387 */ /* 0x0003e40000100a00 */
[C---:B-1----:R-:W-:Y:S01]  /*b3100*/  HMMA.1688.F32.TF32 R12, R244.reuse, R66, R248 ;  /* 0x00000042f40c723c */ /* 0x042fe200000810f8 */
[----:B------:R-:W2:Y:S11]  /*b3110*/  LDL.LU R248, [R1+0x800] ;  /* 0x0008000001f87983 */ /* 0x000eb60000300800 */
[----:B------:R-:W-:Y:S11]  /*b3120*/  @!UPT UIADD3 URZ, URZ, URZ, URZ ;  /* 0x0000003f3f3ff290 */ /* 0x000ff6000fffe03f */
[----:B------:R-:W-:Y:S01]  /*b3130*/  STL.64 [R1+0x1350], R12 ;  /* 0x0013500c01007387 */ /* 0x000fe20000100a00 */
[----:B------:R1:W-:Y:S02]  /*b3140*/  STL.64 [R1+0x1358], R14 ;  /* 0x0013580e01007387 */ /* 0x0003e40000100a00 */
[----:B------:R-:W2:Y:S02]  /*b3150*/  LDL.LU R249, [R1+0x804] ;  /* 0x0008040001f97983 */ /* 0x000ea40000300800 */
[----:B------:R-:W2:Y:S01]  /*b3160*/  LDL.LU R250, [R1+0x808] ;  /* 0x0008080001fa7983 */ /* 0x000ea20000300800 */
[----:B------:R-:W2:Y:S04]  /*b3170*/  LDL.LU R251, [R1+0x80c] ;  /* 0x00080c0001fb7983 */ /* 0x000ea80000300800 */
[----:B-1----:R-:W2:Y:S01]  /*b3180*/  LDL.LU.64 R14, [R1+0x18] ;  /* 0x00001800010e7983 */ /* 0x002ea20000300a00 */
[----:B------:R-:W-:Y:S02]  /*b3190*/  STL.64 [R1+0x1340], R56 ;  /* 0x0013403801007387 */ /* 0x000fe40000100a00 */
[----:B------:R1:W-:Y:S02]  /*b31a0*/  STL.64 [R1+0x1348], R58 ;  /* 0x0013483a01007387 */ /* 0x0003e40000100a00 */
[----:B-1----:R-:W2:Y:S01]  /*b31b0*/  LDL.LU.64 R58, [R1+0x5580] ;  /* 0x00558000013a7983 */ /* 0x002ea20000300a00 */
[C---:B------:R-:W-:Y:S01]  /*b31c0*/  HMMA.1688.F32.TF32 R48, R244.reuse, R54, R48 ;  /* 0x00000036f430723c */ /* 0x040fe20000081030 */
[----:B------:R-:W3:Y:S07]  /*b31d0*/  LDL.LU.64 R56, [R1+0x5578] ;  /* 0x0055780001387983 */ /* 0x000eee0000300a00 */
[C---:B--2---:R-:W-:Y:S11]  /*b31e0*/  HMMA.1688.F32.TF32 R4, R244.reuse, R58, R4 ;  /* 0x0000003af404723c */ /* 0x044ff60000081004 */
[----:B------:R-:W-:Y:S11]  /*b31f0*/  @!UPT UIADD3 URZ, URZ, URZ, URZ ;  /* 0x0000003f3f3ff290 */ /* 0x000ff6000fffe03f */
[----:B------:R-:W-:Y:S01]  /*b3200*/  @!UPT UIADD3 URZ, URZ, URZ, URZ ;  /* 0x0000003f3f3ff290 */ /* 0x000fe2000fffe03f */
[----:B------:R-:W-:Y:S01]  /*b3210*/  STL.64 [R1+0x1330], R4 ;  /* 0x0013300401007387 */ /* 0x000fe20000100a00 */
[----:B------:R1:W-:Y:S03]  /*b3220*/  STL.64 [R1+0x1338], R6 ;  /* 0x0013380601007387 */ /* 0x0003e60000100a00 */
[----:B-1----:R-:W2:Y:S01]  /*b3230*/  LDL.LU.64 R6, [R1+0x8] ;  /* 0x0000080001067983 */ /* 0x002ea20000300a00 */
[----:B------:R-:W-:Y:S02]  /*b3240*/  STL.64 [R1+0x1320], R48 ;  /* 0x0013203001007387 */ /* 0x000fe40000100a00 */
[----:B------:R1:W-:Y:S02]  /*b3250*/  STL.64 [R1+0x1328], R50 ;  /* 0x0013283201007387 */ /* 0x0003e40000100a00 */
[----:B-1----:R-:W2:Y:S02]  /*b3260*/  LDL.LU.64 R50, [R1+0x5570] ;  /* 0x0055700001327983 */ /* 0x002ea40000300a00 */
[C---:B--2---:R-:W-:Y:S11]  /*b3270*/  HMMA.1688.F32.TF32 R44, R244.reuse, R50, R44 ;  /* 0x00000032f42c723c */ /* 0x044ff6000008102c */
[----:B------:R-:W-:Y:S11]  /*b3280*/  @!UPT UIADD3 URZ, URZ, URZ, URZ ;  /* 0x0000003f3f3ff290 */ /* 0x000ff6000fffe03f */
[----:B------:R-:W-:Y:S01]  /*b3290*/  @!UPT UIADD3 URZ, URZ, URZ, URZ ;  /* 0x0000003f3f3ff290 */ /* 0x000fe2000fffe03f */
[----:B------:R-:W-:Y:S01]  /*b32a0*/  STL.64 [R1+0x1310], R44 ;  /* 0x0013102c01007387 */ /* 0x000fe20000100a00 */
[----:B------:R1:W-:Y:S03]  /*b32b0*/  STL.64 [R1+0x1318], R46 ;  /* 0x0013182e01007387 */ /* 0x0003e60000100a00 */
[----:B-1----:R-:W2:Y:S02]  /*b32c0*/  LDL.LU.64 R46, [R1+0x5568] ;  /* 0x00556800012e7983 */ /* 0x002ea40000300a00 */
[C---:B--2---:R-:W-:Y:S11]  /*b32d0*/  HMMA.1688.F32.TF32 R40, R244.reuse, R46, R40 ;  /* 0x0000002ef428723c */ /* 0x044ff60000081028 */
[----:B------:R-:W-:Y:S11]  /*b32e0*/  @!UPT UIADD3 URZ, URZ, URZ, URZ ;  /* 0x0000003f3f3ff290 */ /* 0x000ff6000fffe03f */
[----:B------:R-:W-:Y:S01]  /*b32f0*/  @!UPT UIADD3 URZ, URZ, URZ, URZ ;  /* 0x0000003f3f3ff290 */ /* 0x000fe2000fffe03f */
[----:B------:R-:W-:Y:S01]  /*b3300*/  STL.64 [R1+0x1300], R40 ;  /* 0x0013002801007387 */ /* 0x000fe20000100a00 */
[----:B------:R1:W-:Y:S03]  /*b3310*/  STL.64 [R1+0x1308], R42 ;  /* 0x0013082a01007387 */ /* 0x0003e60000100a00 */
[----:B-1----:R-:W2:Y:S02]  /*b3320*/  LDL.LU.64 R42, [R1+0x5560] ;  /* 0x00556000012a7983 */ /* 0x002ea40000300a00 */
[----:B--2---:R-:W-:Y:S11]  /*b3330*/  HMMA.1688.F32.TF32 R36, R244, R42, R36 ;  /* 0x0000002af424723c */ /* 0x004ff60000081024 */
[----:B------:R-:W-:Y:S11]  /*b3340*/  @!UPT UIADD3 URZ, URZ, URZ, URZ ;  /* 0x0000003f3f3ff290 */ /* 0x000ff6000fffe03f */
[----:B------:R-:W-:Y:S01]  /*b3350*/  @!UPT UIADD3 URZ, URZ, URZ, URZ ;  /* 0x0000003f3f3ff290 */ /* 0x000fe2000fffe03f */
[----:B------:R-:W-:Y:S01]  /*b3360*/  STL.64 [R1+0x12f0], R36 ;  /* 0x0012f02401007387 */ /* 0x000fe20000100a00 */
[----:B------:R1:W-:Y:S03]  /*b3370*/  STL.64 [R1+0x12f8], R38 ;  /* 0x0012f82601007387 */ /* 0x0003e60000100a00 */
[----:B-1----:R-:W2:Y:S01]  /*b3380*/  LDL.LU.64 R38, [R1+0x5558] ;  /* 0x0055580001267983 */ /* 0x002ea20000300a00 */
[C---:B------:R-:W-:Y:S08]  /*b3390*/  HMMA.1688.F32.TF32 R236, R16.reuse, R10, R236 ;  /* 0x0000000a10ec723c */ /* 0x040ff000000810ec */
[C---:B----4-:R-:W-:Y:S08]  /*b33a0*/  HMMA.1688.F32.TF32 R240, R16.reuse, R22, R240 ;  /* 0x0000001610f0723c */ /* 0x050ff000000810f0 */
[----:B------:R-:W-:Y:S01]  /*b33b0*/  HMMA.1688.F32.TF32 R248, R16, R14, R248 ;  /* 0x0000000e10f8723c */ /* 0x000fe200000810f8 */
[----:B------:R-:W-:-:S02]  /*b33c0*/  IMAD.MOV.U32 R37, RZ, RZ, R10 ;  /* 0x000000ffff257224 */ /* 0x000fc400078e000a */
[----:B------:R-:W-:Y:S01]  /*b33d0*/  IMAD.MOV.U32 R36, RZ, RZ, R11 ;  /* 0x000000ffff247224 */ /* 0x000fe200078e000b */
[----:B------:R-:W-:Y:S01]  /*b33e0*/  MOV R41, R22 ;  /* 0x0000001600297202 */ /* 0x000fe20000000f00 */
[----:B------:R-:W-:-:S03]  /*b33f0*/  IMAD.MOV.U32 R40, RZ, RZ, R23 ;  /* 0x000000ffff287224 */ /* 0x000fc600078e0017 */
[----:B--2---:R-:W-:Y:S01]  /*b3400*/  HMMA.1688.F32.TF32 R24, R244, R38, R24 ;  /* 0x00000026f418723c */ /* 0x004fe20000081018 */
[----:B------:R-:W2:Y:S11]  /*b3410*/  LDL.LU R244, [R1+0x9d0] ;  /* 0x0009d00001f47983 */ /* 0x000eb60000300800 */
[----:B------:R-:W-:Y:S11]  /*b3420*/  @!UPT UIADD3 URZ, URZ, URZ, URZ ;  /* 0x0000003f3f3ff290 */ /* 0x000ff6000fffe03f */
[----:B------:R1:W-:Y:S01]  /*b3430*/  STL.64 [R1+0x12e0], R24 ;  /* 0x0012e01801007387 */ /* 0x0003e20000100a00 */
[----:B------:R4:W-:Y:S02]  /*b3440*/  STL.64 [R1+0x12e8], R26 ;  /* 0x0012e81a01007387 */ /* 0x0009e40000100a00 */
[----:B------:R-:W2:Y:S02]  /*b3450*/  LDL.LU R245, [R1+0x9d4] ;  /* 0x0009d40001f57983 */ /* 0x000ea40000300800 */
[----:B------:R-:W2:Y:S01]  /*b3460*/  LDL.LU R246, [R1+0x9d8] ;  /* 0x0009d80001f67983 */ /* 0x000ea20000300800 */
[----:B------:R-:W2:Y:S04]  /*b3470*/  LDL.LU R247, [R1+0x9dc] ;  /* 0x0009dc0001f77983 */ /* 0x000ea80000300800 */
[----:B-1----:R-:W3:Y:S01]  /*b3480*/  LDL.LU R24, [R1+0x9c0] ;  /* 0x0009c00001187983 */ /* 0x002ee20000300800 */
[----:B------:R-:W3:Y:S02]  /*b3490*/  LDL.LU R25, [R1+0x9c4] ;  /* 0x0009c40001197983 */ /* 0x000ee40000300800 */
[----:B----4-:R-:W3:Y:S02]  /*b34a0*/  LDL.LU R26, [R1+0x9c8] ;  /* 0x0009c800011a7983 */ /* 0x010ee40000300800 */
[----:B------:R-:W3:Y:S01]  /*b34b0*/  LDL.LU R27, [R1+0x9cc] ;  /* 0x0009cc00011b7983 */ /* 0x000ee20000300800 */
[----:B------:R-:W-:Y:S01]  /*b34c0*/  STL.64 [R1+0xc0], R236 ;  /* 0x0000c0ec01007387 */ /* 0x000fe20000100a00 */
[----:B------:R1:W-:Y:S03]  /*b34d0*/  STL.64 [R1+0xc8], R238 ;  /* 0x0000c8ee01007387 */ /* 0x0003e60000100a00 */
[----:B-1----:R-:W3:Y:S01]  /*b34e0*/  LDL.LU.64 R238, [R1+0x5550] ;  /* 0x0055500001ee7983 */ /* 0x002ee20000300a00 */
[----:B------:R-:W3:Y:S02]  /*b34f0*/  LDL.LU.64 R236, [R1+0x5548] ;  /* 0x0055480001ec7983 */ /* 0x000ee40000300a00 */
[----:B------:R-:W3:Y:S02]  /*b3500*/  LDL.LU R8, [R1+0x9b0] ;  /* 0x0009b00001087983 */ /* 0x000ee40000300800 */
[----:B------:R-:W3:Y:S01]  /*b3510*/  LDL.LU R9, [R1+0x9b4] ;  /* 0x0009b40001097983 */ /* 0x000ee20000300800 */
[----:B------:R-:W3:Y:S01]  /*b3520*/  LDL.LU R10, [R1+0x9b8] ;  /* 0x0009b800010a7983 */ /* 0x000ee20000300800 */
[----:B------:R-:W3:Y:S02]  /*b3530*/  LDL.LU R11, [R1+0x9bc] ;  /* 0x0009bc00010b7983 */ /* 0x000ee40000300800 */
[----:B------:R-:W-:Y:S02]  /*b3540*/  STL.64 [R1+0xb0], R240 ;  /* 0x0000b0f001007387 */ /* 0x000fe40000100a00 */
[----:B------:R1:W-:Y:S02]  /*b3550*/  STL.64 [R1+0xb8], R242 ;  /* 0x0000b8f201007387 */ /* 0x0003e40000100a00 */
        /* <DEDUP_REMOVED lines=11> */
[----:B------:R-:W-:Y:S01]  /*b3610*/  IMAD.MOV.U32 R45, RZ, RZ, R14 ;  /* 0x000000ffff2d7224 */ /* 0x000fe200078e000e */
[----:B------:R-:W3:Y:S01]  /*b3620*/  LDL.LU R13, [R1+0x994] ;  /* 0x00099400010d7983 */ /* 0x000ee20000300800 */
[----:B------:R-:W-:Y:S01]  /*b3630*/  MOV R44, R15 ;  /* 0x0000000f002c7202 */ /* 0x000fe20000000f00 */
[----:B------:R-:W3:Y:S02]  /*b3640*/  LDL.LU R14, [R1+0x998] ;  /* 0x00099800010e7983 */ /* 0x000ee40000300800 */
[----:B------:R-:W3:Y:S02]  /*b3650*/  LDL.LU R15, [R1+0x99c] ;  /* 0x00099c00010f7983 */ /* 0x000ee40000300800 */
[----:B------:R-:W-:-:S02]  /*b3660*/  IMAD.MOV.U32 R49, RZ, RZ, R6 ;  /* 0x000000ffff317224 */ /* 0x000fc400078e0006 */
[----:B------:R-:W-:Y:S01]  /*b3670*/  IMAD.MOV.U32 R48, RZ, RZ, R7 ;  /* 0x000000ffff307224 */ /* 0x000fe200078e0007 */
[C---:B--2---:R-:W-:Y:S11]  /*b3680*/  HMMA.1688.F32.TF32 R244, R16.reuse, R6, R244 ;  /* 0x0000000610f4723c */ /* 0x044ff600000810f4 */
[----:B------:R-:W-:Y:S11]  /*b3690*/  @!UPT UIADD3 URZ, URZ, URZ, URZ ;  /* 0x0000003f3f3ff290 */ /* 0x000ff6000fffe03f */
[----:B------:R-:W-:Y:S01]  /*b36a0*/  @!UPT UIADD3 URZ, URZ, URZ, URZ ;  /* 0x0000003f3f3ff290 */ /* 0x000fe2000fffe03f */
[----:B------:R1:W-:Y:S01]  /*b36b0*/  STL.64 [R1+0x6a0], R244 ;  /* 0x0006a0f401007387 */ /* 0x0003e20000100a00 */
[----:B------:R2:W-:Y:S02]  /*b36c0*/  STL.64 [R1+0x6a8], R246 ;  /* 0x0006a8f601007387 */ /* 0x0005e40000100a00 */
[----:B------:R-:W4:Y:S02]  /*b36d0*/  LDL.LU R4, [R1+0x980] ;  /* 0x0009800001047983 */ /* 0x000f240000300800 */
[----:B------:R-:W4:Y:S01]  /*b36e0*/  LDL.LU R5, [R1+0x984] ;  /* 0x0009840001057983 */ /* 0x000f220000300800 */
[----:B------:R-:W4:Y:S01]  /*b36f0*/  LDL.LU R6, [R1+0x988] ;  /* 0x0009880001067983 */ /* 0x000f220000300800 */
[----:B------:R-:W4:Y:S03]  /*b3700*/  LDL.LU R7, [R1+0x98c] ;  /* 0x00098c0001077983 */ /* 0x000f260000300800 */
[----:B-1----:R-:W4:Y:S01]  /*b3710*/  LDL.LU R244, [R1+0x920] ;  /* 0x0009200001f47983 */ /* 0x002f220000300800 */
[----:B------:R-:W4:Y:S02]  /*b3720*/  LDL.LU R245, [R1+0x924] ;  /* 0x0009240001f57983 */ /* 0x000f240000300800 */
[----:B--2---:R-:W2:Y:S02]  /*b3730*/  LDL.LU R246, [R1+0x928] ;  /* 0x0009280001f67983 */ /* 0x004ea40000300800 */
        /* <DEDUP_REMOVED lines=20> */
[----:B------:R-:W4:Y:S02]  /*b3880*/  LDL.LU.64 R8, [R1+0x5508] ;  /* 0x0055080001087983 */ /* 0x000f240000300a00 */
[----:B------:R-:W-:Y:S02]  /*b3890*/  STL.64 [R1+0x5488], R26 ;  /* 0x0054881a01007387 */ /* 0x000fe40000100a00 */
[----:B--2---:R1:W-:Y:S02]  /*b38a0*/  STL.64 [R1+0x5480], R24 ;  /* 0x0054801801007387 */ /* 0x0043e40000100a00 */
        /* <DEDUP_REMOVED lines=43> */
[----:B---3--:R-:W-:Y:S01]  /*b3b60*/  STL.64 [R1+0x5448], R6 ;  /* 0x0054480601007387 */ /* 0x008fe20000100a00 */
[----:B--2---:R1:W-:Y:S01]  /*b3b70*/  STL.64 [R1+0x5440], R4 ;  /* 0x0054400401007387 */ /* 0x0043e20000100a00 */
        /* <DEDUP_REMOVED lines=201> */
[----:B------:R4:W-:Y:S02]  /*b4810*/  STL.64 [R1+0x5320], R172 ;  /* 0x005320ac01007387 */ /* 0x0009e40000100a00 */
[C---:B----4-:R-:W-:Y:S01]  /*b4820*/  HMMA.1688.F32.TF32 R172, R16.reuse, R170, R228 ;  /* 0x000000aa10ac723c */ /* 0x050fe200000810e4 */
[----:B------:R-:W-:Y:S01]  /*b4830*/  STL.64 [R1+0x500], R176 ;  /* 0x000500b001007387 */ /* 0x000fe20000100a00 */
[----:B------:R-:W-:Y:S02]  /*b4840*/  STL.64 [R1+0x508], R178 ;  /* 0x000508b201007387 */ /* 0x000fe40000100a00 */
[----:B------:R-:W-:Y:S02]  /*b4850*/  STL.64 [R1+0x5318], R170 ;  /* 0x005318aa01007387 */ /* 0x000fe40000100a00 */
[----:B------:R1:W-:Y:S02]  /*b4860*/  STL.64 [R1+0x5310], R168 ;  /* 0x005310a801007387 */ /* 0x0003e40000100a00 */
[C---:B-1----:R-:W-:Y:S01]  /*b4870*/  HMMA.1688.F32.TF32 R168, R16.reuse, R166, R244 ;  /* 0x000000a610a8723c */ /* 0x042fe200000810f4 */
[----:B------:R-:W-:Y:S04]  /*b4880*/  LDS R244, [R53+0x43880] ;  /* 0x0438800035f47984 */ /* 0x000fe80000000800 */
[----:B------:R-:W-:Y:S04]  /*b4890*/  LDS R246, [R53+0x43c80] ;  /* 0x043c800035f67984 */ /* 0x000fe80000000800 */
[----:B------:R-:W-:Y:S04]  /*b48a0*/  LDS R245, [R57+0x43880] ;  /* 0x0438800039f57984 */ /* 0x000fe80000000800 */
[----:B------:R-:W1:Y:S04]  /*b48b0*/  LDS R247, [R57+0x43c80] ;  /* 0x043c800039f77984 */ /* 0x000e680000000800 */
[----:B------:R-:W-:Y:S01]  /*b48c0*/  STL.64 [R1+0x4e0], R172 ;  /* 0x0004e0ac01007387 */ /* 0x000fe20000100a00 */
[----:B------:R-:W-:Y:S02]  /*b48d0*/  STL.64 [R1+0x4e8], R174 ;  /* 0x0004e8ae01007387 */ /* 0x000fe40000100a00 */
[----:B------:R-:W-:Y:S02]  /*b48e0*/  STL.64 [R1+0x5308], R166 ;  /* 0x005308a601007387 */ /* 0x000fe40000100a00 */
[----:B------:R2:W-:Y:S02]  /*b48f0*/  STL.64 [R1+0x5300], R164 ;  /* 0x005300a401007387 */ /* 0x0005e40000100a00 */
[C---:B--2---:R-:W-:Y:S01]  /*b4900*/  HMMA.1688.F32.TF32 R164, R16.reuse, R162, R232 ;  /* 0x000000a210a4723c */ /* 0x044fe200000810e8 */
[----:B------:R-:W-:Y:S01]  /*b4910*/  STL.64 [R1+0x4d0], R168 ;  /* 0x0004d0a801007387 */ /* 0x000fe20000100a00 */
[----:B------:R-:W-:Y:S02]  /*b4920*/  STL.64 [R1+0x4d8], R170 ;  /* 0x0004d8aa01007387 */ /* 0x000fe40000100a00 */
[----:B------:R-:W-:Y:S02]  /*b4930*/  STL.64 [R1+0x54a8], R162 ;  /* 0x0054a8a201007387 */ /* 0x000fe40000100a00 */
[----:B------:R2:W-:Y:S02]  /*b4940*/  STL.64 [R1+0x54a0], R160 ;  /* 0x0054a0a001007387 */ /* 0x0005e40000100a00 */
[C---:B--2---:R-:W-:Y:S11]  /*b4950*/  HMMA.1688.F32.TF32 R160, R16.reuse, R158, R236 ;  /* 0x0000009e10a0723c */ /* 0x044ff600000810ec */
[----:B------:R-:W-:Y:S04]  /*b4960*/  @!UPT UIADD3 URZ, URZ, URZ, URZ ;  /* 0x0000003f3f3ff290 */ /* 0x000fe8000fffe03f */
        /* <DEDUP_REMOVED lines=12> */
[----:B------:R3:W-:Y:S03]  /*b4a30*/  STL.64 [R1+0x498], R158 ;  /* 0x0004989e01007387 */ /* 0x0007e60000100a00 */
[----:B------:R-:W-:Y:S01]  /*b4a40*/  BAR.SYNC.DEFER_BLOCKING 0x0 ;  /* 0x0000000000007b1d */ /* 0x000fe20000010000 */
[C---:B---3--:R-:W-:Y:S08]  /*b4a50*/  HMMA.1688.F32.TF32 R156, R16.reuse, R150, R4 ;  /* 0x00000096109c723c */ /* 0x048ff00000081004 */
[C---:B------:R-:W-:Y:S08]  /*b4a60*/  HMMA.1688.F32.TF32 R4, R16.reuse, R142, R20 ;  /* 0x0000008e1004723c */ /* 0x040ff00000081014 */
[C---:B------:R-:W-:Y:S08]  /*b4a70*/  HMMA.1688.F32.TF32 R12, R16.reuse, R138, R8 ;  /* 0x0000008a100c723c */ /* 0x040ff00000081008 */
[C---:B------:R-:W-:Y:S01]  /*b4a80*/  HMMA.1688.F32.TF32 R8, R16.reuse, R134, R24 ;  /* 0x000000861008723c */ /* 0x040fe20000081018 */
[----:B------:R-:W-:Y:S01]  /*b4a90*/  STL.64 [R1+0x8c0], R156 ;  /* 0x0008c09c01007387 */ /* 0x000fe20000100a00 */
[----:B------:R-:W-:Y:S02]  /*b4aa0*/  STL.64 [R1+0x8c8], R158 ;  /* 0x0008c89e01007387 */ /* 0x000fe40000100a00 */
[----:B------:R-:W-:Y:S02]  /*b4ab0*/  STL.64 [R1+0x8b0], R152 ;  /* 0x0008b09801007387 */ /* 0x000fe40000100a00 */
[----:B------:R-:W-:Y:S01]  /*b4ac0*/  STL.64 [R1+0x8b8], R154 ;  /* 0x0008b89a01007387 */ /* 0x000fe20000100a00 */
[----:B------:R-:W-:Y:S01]  /*b4ad0*/  STL.64 [R1+0x890], R4 ;  /* 0x0008900401007387 */ /* 0x000fe20000100a00 */
[----:B------:R2:W-:Y:S02]  /*b4ae0*/  STL.64 [R1+0x898], R6 ;  /* 0x0008980601007387 */ /* 0x0005e40000100a00 */
[----:B--2---:R-:W-:Y:S05]  /*b4af0*/  HMMA.1688.F32.TF32 R4, R16, R34, R248 ;  /* 0x000000221004723c */ /* 0x004fea00000810f8 */
[----:B------:R-:W-:Y:S01]  /*b4b00*/  STL.64 [R1+0x880], R12 ;  /* 0x0008800c01007387 */ /* 0x000fe20000100a00 */
[----:B------:R-:W-:Y:S07]  /*b4b10*/  STL.64 [R1+0x888], R14 ;  /* 0x0008880e01007387 */ /* 0x000fee0000100a00 */
[----:B------:R-:W-:Y:S02]  /*b4b20*/  STL.64 [R1+0x870], R8 ;  /* 0x0008700801007387 */ /* 0x000fe40000100a00 */
[----:B------:R-:W-:Y:S08]  /*b4b30*/  STL.64 [R1+0x878], R10 ;  /* 0x0008780a01007387 */ /* 0x000ff00000100a00 */
[----:B------:R2:W-:Y:S01]  /*b4b40*/  STL.64 [R1+0x860], R4 ;  /* 0x0008600401007387 */ /* 0x0005e20000100a00 */
[----:B------:R3:W-:Y:S02]  /*b4b50*/  STL.64 [R1+0x868], R6 ;  /* 0x0008680601007387 */ /* 0x0007e40000100a00 */
[----:B------:R-:W1:Y:S02]  /*b4b60*/  LDL.LU R20, [R1+0x810] ;  /* 0x0008100001147983 */ /* 0x000e640000300800 */
[----:B------:R-:W1:Y:S01]  /*b4b70*/  LDL.LU R21, [R1+0x814] ;  /* 0x0008140001157983 */ /* 0x000e620000300800 */
[----:B------:R-:W1:Y:S01]  /*b4b80*/  LDL.LU R22, [R1+0x818] ;  /* 0x0008180001167983 */ /* 0x000e620000300800 */
[----:B------:R-:W1:Y:S03]  /*b4b90*/  LDL.LU R23, [R1+0x81c] ;  /* 0x00081c0001177983 */ /* 0x000e660000300800 */
[----:B--2---:R-:W2:Y:S01]  /*b4ba0*/  LDL.LU R4, [R1+0x9f0] ;  /* 0x0009f00001047983 */ /* 0x004ea20000300800 */
        /* <DEDUP_REMOVED lines=102> */
[----:B------:R-:W4:Y:S02]  /*b5210*/  LDL.LU R27, [R1+0x9ec] ;  /* 0x0009ec00011b7983 */ /* 0x000f240000300800 */
[----:B------:R-:W-:Y:S01]  /*b5220*/  IMAD.MOV.U32 R10, RZ, RZ, R37 ;  /* 0x000000ffff0a7224 */ /* 0x000fe200078e0025 */
[----:B------:R-:W-:-:S02]  /*b5230*/  MOV R11, R36 ;  /* 0x00000024000b7202 */ /* 0x000fc40000000f00 */
[----:B------:R-:W-:Y:S01]  /*b5240*/  MOV R250, R41 ;  /* 0x0000002900fa7202 */ /* 0x000fe20000000f00 */
[----:B------:R-:W-:Y:S01]  /*b5250*/  IMAD.MOV.U32 R251, RZ, RZ, R40 ;  /* 0x000000fffffb7224 */ /* 0x000fe200078e0028 */
[C---:B--2---:R-:W-:Y:S08]  /*b5260*/  HMMA.1688.F32.TF32 R152, R16.reuse, R30, R152 ;  /* 0x0000001e1098723c */ /* 0x044ff00000081098 */
[C---:B------:R-:W-:Y:S08]  /*b5270*/  HMMA.1688.F32.TF32 R156, R16.reuse, R130, R156 ;  /* 0x00000082109c723c */ /* 0x040ff0000008109c */
        /* <DEDUP_REMOVED lines=12> */
[C---:B----4-:R-:W-:Y:S07]  /*b5340*/  HMMA.1688.F32.TF32 R152, R16.reuse, R110, R176 ;  /* 0x0000006e1098723c */ /* 0x050fee00000810b0 */
        /* <DEDUP_REMOVED lines=48> */
[----:B------:R-:W-:Y:S01]  /*b5650*/  STL.64 [R1+0x6f8], R162 ;  /* 0x0006f8a201007387 */ /* 0x000fe20000100a00 */
[----:B------:R-:W-:Y:S01]  /*b5660*/  STL.64 [R1+0x52d8], R46 ;  /* 0x0052d82e01007387 */ /* 0x000fe20000100a00 */
[C---:B--2---:R-:W-:Y:S04]  /*b5670*/  HMMA.1688.F32.TF32 R156, R16.reuse, R46, R240 ;  /* 0x0000002e109c723c */ /* 0x044fe800000810f0 */
[----:B------:R-:W-:Y:S01]  /*b5680*/  STL.64 [R1+0x6e0], R152 ;  /* 0x0006e09801007387 */ /* 0x000fe20000100a00 */
[----:B------:R2:W-:Y:S03]  /*b5690*/  STL.64 [R1+0x6e8], R154 ;  /* 0x0006e89a01007387 */ /* 0x0005e60000100a00 */
[C---:B--2---:R-:W-:Y:S08]  /*b56a0*/  HMMA.1688.F32.TF32 R152, R16.reuse, R42, R4 ;  /* 0x0000002a1098723c */ /* 0x044ff00000081004 */
[----:B------:R-:W-:Y:S07]  /*b56b0*/  HMMA.1688.F32.TF32 R4, R16, R38, R12 ;  /* 0x000000261004723c */ /* 0x000fee000008100c */
[----:B------:R-:W-:Y:S01]  /*b56c0*/  STL.64 [R1+0x6d0], R156 ;  /* 0x0006d09c01007387 */ /* 0x000fe20000100a00 */
[----:B------:R-:W-:Y:S02]  /*b56d0*/  STL.64 [R1+0x6d8], R158 ;  /* 0x0006d89e01007387 */ /* 0x000fe40000100a00 */
[----:B------:R-:W-:Y:S01]  /*b56e0*/  STL.64 [R1+0x52e0], R42 ;  /* 0x0052e02a01007387 */ /* 0x000fe20000100a00 */
[C---:B-1----:R-:W-:Y:S04]  /*b56f0*/  HMMA.1688.F32.TF32 R8, R244.reuse, R10, R20 ;  /* 0x0000000af408723c */ /* 0x042fe80000081014 */
[----:B------:R-:W-:Y:S01]  /*b5700*/  STL.64 [R1+0x6c0], R152 ;  /* 0x0006c09801007387 */ /* 0x000fe20000100a00 */
[----:B------:R-:W-:Y:S02]  /*b5710*/  STL.64 [R1+0x6c8], R154 ;  /* 0x0006c89a01007387 */ /* 0x000fe40000100a00 */
[----:B------:R-:W-:Y:S02]  /*b5720*/  STL [R1+0x52c0], R39 ;  /* 0x0052c02701007387 */ /* 0x000fe40000100800 */
[----:B------:R-:W-:Y:S03]  /*b5730*/  STL [R1+0x52e8], R38 ;  /* 0x0052e82601007387 */ /* 0x000fe60000100800 */
[----:B------:R-:W-:Y:S01]  /*b5740*/  STL.64 [R1+0x12b0], R4 ;  /* 0x0012b00401007387 */ /* 0x000fe20000100a00 */
[----:B------:R1:W-:Y:S02]  /*b5750*/  STL.64 [R1+0x12b8], R6 ;  /* 0x0012b80601007387 */ /* 0x0003e40000100a00 */
[----:B------:R-:W2:Y:S01]  /*b5760*/  LDL.LU R40, [R1+0xdd0] ;  /* 0x000dd00001287983 */ /* 0x000ea20000300800 */
[----:B-1----:R-:W-:Y:S07]  /*b5770*/  HMMA.1688.F32.TF32 R4, R244, R250, R24 ;  /* 0x000000faf404723c */ /* 0x002fee0000081018 */
[----:B------:R1:W-:Y:S01]  /*b5780*/  STL.64 [R1+0x90], R8 ;  /* 0x0000900801007387 */ /* 0x0003e20000100a00 */
[----:B------:R3:W-:Y:S11]  /*b5790*/  STL.64 [R1+0x98], R10 ;  /* 0x0000980a01007387 */ /* 0x0007f60000100a00 */
[----:B------:R-:W-:Y:S04]  /*b57a0*/  @!UPT UIADD3 URZ, URZ, URZ, URZ ;  /* 0x0000003f3f3ff290 */ /* 0x000fe8000fffe03f */
        /* <DEDUP_REMOVED lines=97> */
[----:B------:R-:W-:Y:S01]  /*b5dc0*/  MOV R158, R45 ;  /* 0x0000002d009e7202 */ /* 0x000fe20000000f00 */
[----:B------:R-:W-:-:S02]  /*b5dd0*/  IMAD.MOV.U32 R159, RZ, RZ, R44 ;  /* 0x000000ffff9f7224 */ /* 0x000fc400078e002c */
[----:B----4-:R-:W4:Y:S01]  /*b5de0*/  LDL.LU R4, [R1+0xd30] ;  /* 0x000d300001047983 */ /* 0x010f220000300800 */
[----:B------:R-:W4:Y:S01]  /*b5df0*/  LDL.LU R5, [R1+0xd34] ;  /* 0x000d340001057983 */ /* 0x000f220000300800 */
[----:B------:R-:W4:Y:S02]  /*b5e00*/  LDL.LU R6, [R1+0xd38] ;  /* 0x000d380001067983 */ /* 0x000f240000300800 */
[----:B------:R-:W4:Y:S02]  /*b5e10*/  LDL.LU R7, [R1+0xd3c] ;  /* 0x000d3c0001077983 */ /* 0x000f240000300800 */
[----:B------:R-:W4:Y:S01]  /*b5e20*/  LDL.LU R228, [R1+0xcf0] ;  /* 0x000cf00001e47983 */ /* 0x000f220000300800 */
[----:B------:R-:W4:Y:S01]  /*b5e30*/  LDL.LU R229, [R1+0xcf4] ;  /* 0x000cf40001e57983 */ /* 0x000f220000300800 */
[----:B------:R-:W-:Y:S02]  /*b5e40*/  IMAD.MOV.U32 R250, RZ, RZ, R49 ;  /* 0x000000fffffa7224 */ /* 0x000fe400078e0031 */
[----:B------:R-:W-:-:S02]  /*b5e50*/  IMAD.MOV.U32 R251, RZ, RZ, R48 ;  /* 0x000000fffffb7224 */ /* 0x000fc400078e0030 */
        /* <DEDUP_REMOVED lines=21> */
[----:B------:R-:W-:-:S02]  /*b5fb0*/  IMAD.MOV.U32 R47, RZ, RZ, R2 ;  /* 0x000000ffff2f7224 */ /* 0x000fc400078e0002 */
[----:B------:R-:W4:Y:S01]  /*b5fc0*/  LDL.LU R2, [R1+0x54d0] ;  /* 0x0054d00001027983 */ /* 0x000f220000300800 */
[C---:B--2---:R-:W-:Y:S08]  /*b5fd0*/  HMMA.1688.F32.TF32 R156, R244.reuse, R158, R152 ;  /* 0x0000009ef49c723c */ /* 0x044ff00000081098 */
[C---:B---3--:R-:W-:Y:S01]  /*b5fe0*/  HMMA.1688.F32.TF32 R248, R244.reuse, R250, R160 ;  /* 0x000000faf4f8723c */ /* 0x048fe200000810a0 */
[----:B------:R-:W2:Y:S01]  /*b5ff0*/  LDL.LU.64 R154, [R1+0x54c8] ;  /* 0x0054c800019a7983 */ /* 0x000ea20000300a00 */
[----:B------:R-:W3:Y:S11]  /*b6000*/  LDL.LU.64 R152, [R1+0x54c0] ;  /* 0x0054c00001987983 */ /* 0x000ef60000300a00 */
[----:B------:R-:W-:Y:S02]  /*b6010*/  @!UPT UIADD3 URZ, URZ, URZ, URZ ;  /* 0x0000003f3f3ff290 */ /* 0x000fe4000fffe03f */
        /* <DEDUP_REMOVED lines=184> */
[----:B------:R-:W4:Y:S01]  /*b6ba0*/  LDL.LU.64 R164, [R1+0x5300] ;  /* 0x0053000001a47983 */ /* 0x000f220000300a00 */
[----:B--2---:R-:W-:Y:S01]  /*b6bb0*/  MOV R202, R181 ;  /* 0x000000b500ca7202 */ /* 0x004fe20000000f00 */
[----:B------:R-:W-:Y:S01]  /*b6bc0*/  IMAD.MOV.U32 R203, RZ, RZ, R180 ;  /* 0x000000ffffcb7224 */ /* 0x000fe200078e00b4 */
[----:B------:R-:W-:Y:S01]  /*b6bd0*/  HMMA.1688.F32.TF32 R16, R244, R162, R16 ;  /* 0x000000a2f410723c */ /* 0x000fe20000081010 */
[----:B------:R-:W-:Y:S01]  /*b6be0*/  MOV R6, R201 ;  /* 0x000000c900067202 */ /* 0x000fe20000000f00 */
[----:B------:R-:W-:-:S02]  /*b6bf0*/  IMAD.MOV.U32 R7, RZ, RZ, R200 ;  /* 0x000000ffff077224 */ /* 0x000fc400078e00c8 */
[----:B---3--:R-:W-:Y:S01]  /*b6c00*/  IMAD.MOV.U32 R180, RZ, RZ, R153 ;  /* 0x000000ffffb47224 */ /* 0x008fe200078e0099 */
[----:B------:R-:W-:Y:S01]  /*b6c10*/  MOV R181, R152 ;  /* 0x0000009800b57202 */ /* 0x000fe20000000f00 */
[----:B------:R-:W-:Y:S02]  /*b6c20*/  IMAD.MOV.U32 R182, RZ, RZ, R149 ;  /* 0x000000ffffb67224 */ /* 0x000fe400078e0095 */
[----:B------:R-:W-:Y:S02]  /*b6c30*/  IMAD.MOV.U32 R183, RZ, RZ, R148 ;  /* 0x000000ffffb77224 */ /* 0x000fe400078e0094 */
[----:B------:R-:W-:Y:S01]  /*b6c40*/  IMAD.MOV.U32 R234, RZ, RZ, R221 ;  /* 0x000000ffffea7224 */ /* 0x000fe200078e00dd */
[----:B------:R-:W-:Y:S01]  /*b6c50*/  MOV R235, R220 ;  /* 0x000000dc00eb7202 */ /* 0x000fe20000000f00 */
[----:B------:R-:W-:Y:S02]  /*b6c60*/  IMAD.MOV.U32 R200, RZ, RZ, R185 ;  /* 0x000000ffffc87224 */ /* 0x000fe400078e00b9 */
[----:B------:R-:W-:Y:S01]  /*b6c70*/  IMAD.MOV.U32 R201, RZ, RZ, R184 ;  /* 0x000000ffffc97224 */ /* 0x000fe200078e00b8 */
[----:B------:R-:W-:Y:S01]  /*b6c80*/  HMMA.1688.F32.TF32 R40, R244, R158, R40 ;  /* 0x0000009ef428723c */ /* 0x000fe20000081028 */
        /* <DEDUP_REMOVED lines=20> */
[----:B------:R-:W-:Y:S01]  /*b6dd0*/  HMMA.1688.F32.TF32 R156, R244, R150, R180 ;  /* 0x00000096f49c723c */ /* 0x000fe200000810b4 */
[----:B------:R-:W-:Y:S01]  /*b6de0*/  IMAD.MOV.U32 R196, RZ, RZ, R177 ;  /* 0x000000ffffc47224 */ /* 0x000fe200078e00b1 */
[----:B------:R-:W-:Y:S01]  /*b6df0*/  MOV R197, R176 ;  /* 0x000000b000c57202 */ /* 0x000fe20000000f00 */
[----:B------:R-:W-:-:S02]  /*b6e00*/  IMAD.MOV.U32 R198, RZ, RZ, R173 ;  /* 0x000000ffffc67224 */ /* 0x000fc400078e00ad */
[----:B------:R-:W-:Y:S02]  /*b6e10*/  IMAD.MOV.U32 R199, RZ, RZ, R172 ;  /* 0x000000ffffc77224 */ /* 0x000fe400078e00ac */
[----:B------:R-:W-:Y:S02]  /*b6e20*/  IMAD.MOV.U32 R222, RZ, RZ, R205 ;  /* 0x000000ffffde7224 */ /* 0x000fe400078e00cd */
[----:B------:R-:W-:Y:S01]  /*b6e30*/  IMAD.MOV.U32 R223, RZ, RZ, R204 ;  /* 0x000000ffffdf7224 */ /* 0x000fe200078e00cc */
[----:B------:R-:W-:Y:S01]  /*b6e40*/  HMMA.1688.F32.TF32 R148, R244, R142, R188 ;  /* 0x0000008ef494723c */ /* 0x000fe200000810bc */
[----:B------:R-:W-:Y:S02]  /*b6e50*/  IMAD.MOV.U32 R204, RZ, RZ, R137 ;  /* 0x000000ffffcc7224 */ /* 0x000fe400078e0089 */
[----:B------:R-:W-:Y:S01]  /*b6e60*/  IMAD.MOV.U32 R205, RZ, RZ, R136 ;  /* 0x000000ffffcd7224 */ /* 0x000fe200078e0088 */
[----:B------:R-:W-:Y:S01]  /*b6e70*/  MOV R206, R133 ;  /* 0x0000008500ce7202 */ /* 0x000fe20000000f00 */
[----:B------:R-:W-:-:S02]  /*b6e80*/  IMAD.MOV.U32 R207, RZ, RZ, R132 ;  /* 0x000000ffffcf7224 */ /* 0x000fc400078e0084 */
[----:B------:R-:W-:Y:S01]  /*b6e90*/  IMAD.MOV.U32 R210, RZ, RZ, R129 ;  /* 0x000000ffffd27224 */ /* 0x000fe200078e0081 */
[----:B------:R-:W-:Y:S01]  /*b6ea0*/  MOV R211, R128 ;  /* 0x0000008000d37202 */ /* 0x000fe20000000f00 */
[C---:B------:R-:W-:Y:S08]  /*b6eb0*/  HMMA.1688.F32.TF32 R140, R244.reuse, R134, R196 ;  /* 0x00000086f48c723c */ /* 0x040ff000000810c4 */
[C---:B------:R-:W-:Y:S08]  /*b6ec0*/  HMMA.1688.F32.TF32 R132, R244.reuse, R30, R204 ;  /* 0x0000001ef484723c */ /* 0x040ff000000810cc */
[----:B------:R-:W-:Y:S01]  /*b6ed0*/  HMMA.1688.F32.TF32 R128, R244, R130, R208 ;  /* 0x00000082f480723c */ /* 0x000fe200000810d0 */
[----:B------:R-:W-:-:S02]  /*b6ee0*/  IMAD.MOV.U32 R218, RZ, RZ, R121 ;  /* 0x000000ffffda7224 */ /* 0x000fc400078e0079 */
[----:B------:R-:W-:-:S05]  /*b6ef0*/  IMAD.MOV.U32 R219, RZ, RZ, R120 ;  /* 0x000000ffffdb7224 */ /* 0x000fca00078e0078 */
[C---:B------:R-:W-:Y:S08]  /*b6f00*/  HMMA.1688.F32.TF32 R120, R244.reuse, R122, R4 ;  /* 0x0000007af478723c */ /* 0x040ff00000081004 */
[C---:B----4-:R-:W-:Y:S01]  /*b6f10*/  HMMA.1688.F32.TF32 R36, R244.reuse, R166, R36 ;  /* 0x000000a6f424723c */ /* 0x050fe20000081024 */
[----:B------:R-:W-:Y:S01]  /*b6f20*/  IMAD.MOV.U32 R194, RZ, RZ, R165 ;  /* 0x000000ffffc27224 */ /* 0x000fe200078e00a5 */
[----:B------:R-:W-:Y:S11]  /*b6f30*/  MOV R195, R164 ;  /* 0x000000a400c37202 */ /* 0x000ff60000000f00 */
[----:B------:R-:W-:Y:S10]  /*b6f40*/  @!UPT UIADD3 URZ, URZ, URZ, URZ ;  /* 0x0000003f3f3ff290 */ /* 0x000ff4000fffe03f */
[----:B------:R-:W-:Y:S01]  /*b6f50*/  STL.64 [R1+0xbc0], R36 ;  /* 0x000bc02401007387 */ /* 0x000fe20000100a00 */
[----:B------:R1:W-:Y:S02]  /*b6f60*/  STL.64 [R1+0xbc8], R38 ;  /* 0x000bc82601007387 */ /* 0x0003e40000100a00 */
[C---:B-1----:R-:W-:Y:S08]  /*b6f70*/  HMMA.1688.F32.TF32 R36, R244.reuse, R154, R44 ;  /* 0x0000009af424723c */ /* 0x042ff0000008102c */
[C---:B------:R-:W-:Y:S08]  /*b6f80*/  HMMA.1688.F32.TF32 R152, R244.reuse, R146, R184 ;  /* 0x00000092f498723c */ /* 0x040ff000000810b8 */
[C---:B------:R-:W-:Y:S08]  /*b6f90*/  HMMA.1688.F32.TF32 R144, R244.reuse, R138, R192 ;  /* 0x0000008af490723c */ /* 0x040ff000000810c0 */
[----:B------:R-:W-:Y:S01]  /*b6fa0*/  HMMA.1688.F32.TF32 R136, R244, R34, R200 ;  /* 0x00000022f488723c */ /* 0x000fe200000810c8 */
[----:B------:R1:W-:Y:S01]  /*b6fb0*/  STL.64 [R1+0xbb0], R16 ;  /* 0x000bb01001007387 */ /* 0x0003e20000100a00 */
[----:B------:R2:W-:Y:S02]  /*b6fc0*/  STL.64 [R1+0xbb8], R18 ;  /* 0x000bb81201007387 */ /* 0x0005e40000100a00 */
[----:B------:R-:W-:Y:S02]  /*b6fd0*/  STL.64 [R1+0xba0], R40 ;  /* 0x000ba02801007387 */ /* 0x000fe40000100a00 */
[----:B------:R-:W-:Y:S01]  /*b6fe0*/  STL.64 [R1+0xba8], R42 ;  /* 0x000ba82a01007387 */ /* 0x000fe20000100a00 */
[----:B-1----:R-:W-:-:S02]  /*b6ff0*/  MOV R16, R0 ;  /* 0x0000000000107202 */ /* 0x002fc40000000f00 */
[----:B------:R-:W3:Y:S04]  /*b7000*/  LDL.LU R0, [R1+0x52f8] ;  /* 0x0052f80001007983 */ /* 0x000ee80000300800 */
[----:B------:R1:W-:Y:S01]  /*b7010*/  STL.64 [R1+0xb90], R36 ;  /* 0x000b902401007387 */ /* 0x0003e20000100a00 */
[----:B------:R4:W-:Y:S02]  /*b7020*/  STL.64 [R1+0xb98], R38 ;  /* 0x000b982601007387 */ /* 0x0009e40000100a00 */
        /* <DEDUP_REMOVED lines=16> */
[----:B------:R-:W3:Y:S02]  /*b7130*/  LDL R5, [R1+0x193c] ;  /* 0x00193c0001057983 */ /* 0x000ee40000100800 */
[----:B--2---:R-:W-:Y:S01]  /*b7140*/  IMAD.MOV.U32 R18, RZ, RZ, R249 ;  /* 0x000000ffff127224 */ /* 0x004fe200078e00f9 */
[----:B------:R-:W-:Y:S01]  /*b7150*/  MOV R19, R248 ;  /* 0x000000f800137202 */ /* 0x000fe20000000f00 */
[----:B------:R-:W-:-:S02]  /*b7160*/  IMAD.MOV.U32 R248, RZ, RZ, R241 ;  /* 0x000000fffff87224 */ /* 0x000fc400078e00f1 */
[----:B------:R-:W-:Y:S02]  /*b7170*/  IMAD.MOV.U32 R249, RZ, RZ, R240 ;  /* 0x000000fffff97224 */ /* 0x000fe400078e00f0 */
[----:B------:R-:W-:Y:S01]  /*b7180*/  IMAD.MOV.U32 R240, RZ, RZ, R233 ;  /* 0x000000fffff07224 */ /* 0x000fe200078e00e9 */
[----:B------:R-:W-:Y:S01]  /*b7190*/  MOV R241, R232 ;  /* 0x000000e800f17202 */ /* 0x000fe20000000f00 */
[----:B------:R-:W-:Y:S02]  /*b71a0*/  MOV R232, R225 ;  /* 0x000000e100e87202 */ /* 0x000fe40000000f00 */
[----:B------:R-:W-:Y:S02]  /*b71b0*/  IMAD.MOV.U32 R233, RZ, RZ, R224 ;  /* 0x000000ffffe97224 */ /* 0x000fe400078e00e0 */
[----:B------:R-:W-:Y:S02]  /*b71c0*/  IMAD.MOV.U32 R224, RZ, RZ, R217 ;  /* 0x000000ffffe07224 */ /* 0x000fe400078e00d9 */
[----:B------:R-:W-:-:S02]  /*b71d0*/  IMAD.MOV.U32 R225, RZ, RZ, R216 ;  /* 0x000000ffffe17224 */ /* 0x000fc400078e00d8 */
[----:B------:R-:W-:Y:S01]  /*b71e0*/  IMAD.MOV.U32 R216, RZ, RZ, R125 ;  /* 0x000000ffffd87224 */ /* 0x000fe200078e007d */
[----:B------:R-:W-:Y:S02]  /*b71f0*/  MOV R217, R124 ;  /* 0x0000007c00d97202 */ /* 0x000fe40000000f00 */
[----:B------:R-:W-:Y:S01]  /*b7200*/  HMMA.1688.F32.TF32 R124, R244, R126, R212 ;  /* 0x0000007ef47c723c */ /* 0x000fe200000810d4 */
[----:B------:R-:W-:Y:S02]  /*b7210*/  IMAD.MOV.U32 R242, RZ, RZ, R229 ;  /* 0x000000fffff27224 */ /* 0x000fe400078e00e5 */
[----:B------:R-:W-:Y:S01]  /*b7220*/  IMAD.MOV.U32 R243, RZ, RZ, R228 ;  /* 0x000000fffff37224 */ /* 0x000fe200078e00e4 */
[----:B------:R-:W-:Y:S01]  /*b7230*/  MOV R228, R117 ;  /* 0x0000007500e47202 */ /* 0x000fe20000000f00 */
[----:B------:R-:W-:-:S03]  /*b7240*/  IMAD.MOV.U32 R229, RZ, RZ, R116 ;  /* 0x000000ffffe57224 */ /* 0x000fc600078e0074 */
[----:B------:R-:W-:Y:S01]  /*b7250*/  HMMA.1688.F32.TF32 R116, R244, R118, R216 ;  /* 0x00000076f474723c */ /* 0x000fe200000810d8 */
[----:B------:R-:W-:Y:S01]  /*b7260*/  IMAD.MOV.U32 R230, RZ, RZ, R113 ;  /* 0x000000ffffe67224 */ /* 0x000fe200078e0071 */
[----:B------:R-:W-:-:S06]  /*b7270*/  MOV R231, R112 ;  /* 0x0000007000e77202 */ /* 0x000fcc0000000f00 */
[C---:B------:R-:W-:Y:S01]  /*b7280*/  HMMA.1688.F32.TF32 R112, R244.reuse, R114, R220 ;  /* 0x00000072f470723c */ /* 0x040fe200000810dc */
[----:B------:R-:W-:Y:S01]  /*b7290*/  MOV R250, R237 ;  /* 0x000000ed00fa7202 */ /* 0x000fe20000000f00 */
[----:B------:R-:W-:Y:S02]  /*b72a0*/  IMAD.MOV.U32 R251, RZ, RZ, R236 ;  /* 0x000000fffffb7224 */ /* 0x000fe400078e00ec */
[----:B------:R-:W-:Y:S02]  /*b72b0*/  IMAD.MOV.U32 R236, RZ, RZ, R109 ;  /* 0x000000ffffec7224 */ /* 0x000fe400078e006d */
[----:B------:R-:W-:Y:S01]  /*b72c0*/  IMAD.MOV.U32 R237, RZ, RZ, R108 ;  /* 0x000000ffffed7224 */ /* 0x000fe200078e006c */
[----:B------:R-:W-:Y:S01]  /*b72d0*/  MOV R238, R105 ;  /* 0x0000006900ee7202 */ /* 0x000fe20000000f00 */
[----:B------:R-:W-:Y:S01]  /*b72e0*/  IMAD.MOV.U32 R239, RZ, RZ, R104 ;  /* 0x000000ffffef7224 */ /* 0x000fe200078e0068 */
[C---:B------:R-:W-:Y:S08]  /*b72f0*/  HMMA.1688.F32.TF32 R108, R244.reuse, R110, R224 ;  /* 0x0000006ef46c723c */ /* 0x040ff000000810e0 */
[----:B------:R-:W-:Y:S01]  /*b7300*/  HMMA.1688.F32.TF32 R104, R244, R106, R228 ;  /* 0x0000006af468723c */ /* 0x000fe200000810e4 */
[----:B-1----:R-:W-:Y:S01]  /*b7310*/  IMAD.MOV.U32 R36, RZ, RZ, R101 ;  /* 0x000000ffff247224 */ /* 0x002fe200078e0065 */
[----:B------:R-:W-:-:S06]  /*b7320*/  MOV R37, R100 ;  /* 0x0000006400257202 */ /* 0x000fcc0000000f00 */
[----:B------:R-:W-:Y:S01]  /*b7330*/  HMMA.1688.F32.TF32 R100, R244, R102, R232 ;  /* 0x00000066f464723c */ /* 0x000fe200000810e8 */
[----:B----4-:R-:W-:Y:S02]  /*b7340*/  IMAD.MOV.U32 R38, RZ, RZ, R97 ;  /* 0x000000ffff267224 */ /* 0x010fe400078e0061 */
[----:B------:R-:W-:-:S05]  /*b7350*/  IMAD.MOV.U32 R39, RZ, RZ, R96 ;  /* 0x000000ffff277224 */ /* 0x000fca00078e0060 */
[----:B------:R-:W-:Y:S01]  /*b7360*/  HMMA.1688.F32.TF32 R96, R244, R98, R236 ;  /* 0x00000062f460723c */ /* 0x000fe200000810ec */
[----:B------:R-:W-:Y:S01]  /*b7370*/  MOV R40, R93 ;  /* 0x0000005d00287202 */ /* 0x000fe20000000f00 */
[----:B------:R-:W-:-:S06]  /*b7380*/  IMAD.MOV.U32 R41, RZ, RZ, R92 ;  /* 0x000000ffff297224 */ /* 0x000fcc00078e005c */
[----:B------:R-:W-:Y:S01]  /*b7390*/  HMMA.1688.F32.TF32 R92, R244, R94, R240 ;  /* 0x0000005ef45c723c */ /* 0x000fe200000810f0 */
[----:B------:R-:W-:Y:S01]  /*b73a0*/  IMAD.MOV.U32 R42, RZ, RZ, R89 ;  /* 0x000000ffff2a7224 */ /* 0x000fe200078e0059 */
[----:B------:R-:W-:-:S06]  /*b73b0*/  MOV R43, R88 ;  /* 0x00000058002b7202 */ /* 0x000fcc0000000f00 */
[C---:B------:R-:W-:Y:S01]  /*b73c0*/  HMMA.1688.F32.TF32 R88, R244.reuse, R90, R248 ;  /* 0x0000005af458723c */ /* 0x040fe200000810f8 */
[----:B------:R-:W-:Y:S07]  /*b73d0*/  STL.64 [R1+0xae0], R124 ;  /* 0x000ae07c01007387 */ /* 0x000fee0000100a00 */
[C---:B------:R-:W-:Y:S01]  /*b73e0*/  HMMA.1688.F32.TF32 R36, R244.reuse, R86, R36 ;  /* 0x00000056f424723c */ /* 0x040fe20000081024 */
[----:B------:R-:W-:Y:S02]  /*b73f0*/  STL.64 [R1+0xae8], R126 ;  /* 0x000ae87e01007387 */ /* 0x000fe40000100a00 */
[----:B------:R-:W-:Y:S01]  /*b7400*/  STL.64 [R1+0xab0], R120 ;  /* 0x000ab07801007387 */ /* 0x000fe20000100a00 */
[----:B------:R-:W-:Y:S01]  /*b7410*/  STL.64 [R1+0xab8], R122 ;  /* 0x000ab87a01007387 */ /* 0x000fe20000100a00 */
[----:B------:R-:W-:Y:S02]  /*b7420*/  STL.64 [R1+0xa80], R116 ;  /* 0x000a807401007387 */ /* 0x000fe40000100a00 */
[----:B------:R-:W-:Y:S02]  /*b7430*/  STL.64 [R1+0xa88], R118 ;  /* 0x000a887601007387 */ /* 0x000fe40000100a00 */
[----:B------:R-:W2:Y:S01]  /*b7440*/  LDL.LU R4, [R1+0x1720] ;  /* 0x0017200001047983 */ /* 0x000ea20000300800 */
[----:B------:R-:W-:Y:S01]  /*b7450*/  STL.64 [R1+0xa00], R112 ;  /* 0x000a007001007387 */ /* 0x000fe20000100a00 */
[----:B------:R-:W-:Y:S02]  /*b7460*/  STL.64 [R1+0xa08], R114 ;  /* 0x000a087201007387 */ /* 0x000fe40000100a00 */
[----:B------:R-:W4:Y:S02]  /*b7470*/  LDL.LU R6, [R1+0x3e8c] ;  /* 0x003e8c0001067983 */ /* 0x000f240000300800 */
[----:B------:R-:W-:Y:S01]  /*b7480*/  STL.64 [R1+0x9c0], R108 ;  /* 0x0009c06c01007387 */ /* 0x000fe20000100a00 */
[----:B------:R-:W-:Y:S01]  /*b7490*/  STL.64 [R1+0x9c8], R110 ;  /* 0x0009c86e01007387 */ /* 0x000fe20000100a00 */
[----:B------:R-:W-:Y:S02]  /*b74a0*/  STL.64 [R1+0x950], R104 ;  /* 0x0009506801007387 */ /* 0x000fe40000100a00 */
[----:B------:R-:W-:Y:S02]  /*b74b0*/  STL.64 [R1+0x958], R106 ;  /* 0x0009586a01007387 */ /* 0x000fe40000100a00 */
[----:B------:R-:W4:Y:S01]  /*b74c0*/  LDL.LU R7, [R1+0x3e84] ;  /* 0x003e840001077983 */ /* 0x000f220000300800 */
[----:B------:R-:W-:Y:S01]  /*b74d0*/  STL.64 [R1+0x920], R100 ;  /* 0x0009206401007387 */ /* 0x000fe20000100a00 */
[----:B------:R-:W-:Y:S02]  /*b74e0*/  STL.64 [R1+0x928], R102 ;  /* 0x0009286601007387 */ /* 0x000fe40000100a00 */
[----:B------:R-:W-:Y:S02]  /*b74f0*/  STL.64 [R1+0x910], R96 ;  /* 0x0009106001007387 */ /* 0x000fe40000100a00 */
[----:B------:R-:W-:Y:S01]  /*b7500*/  IMAD.MOV.U32 R17, RZ, RZ, R252 ;  /* 0x000000ffff117224 */ /* 0x000fe200078e00fc */
[----:B------:R-:W-:Y:S01]  /*b7510*/  STL.64 [R1+0x918], R98 ;  /* 0x0009186201007387 */ /* 0x000fe20000100a00 */
[----:B------:R-:W-:Y:S02]  /*b7520*/  STL.64 [R1+0x8f0], R92 ;  /* 0x0008f05c01007387 */ /* 0x000fe40000100a00 */
[----:B------:R-:W-:Y:S02]  /*b7530*/  STL.64 [R1+0x8f8], R94 ;  /* 0x0008f85e01007387 */ /* 0x000fe40000100a00 */
[----:B------:R-:W-:Y:S01]  /*b7540*/  STL.64 [R1+0x8e0], R88 ;  /* 0x0008e05801007387 */ /* 0x000fe20000100a00 */
[----:B------:R-:W-:Y:S01]  /*b7550*/  STL.64 [R1+0x8e8], R90 ;  /* 0x0008e85a01007387 */ /* 0x000fe20000100a00 */
[----:B------:R-:W-:Y:S02]  /*b7560*/  STL.64 [R1+0x8a0], R36 ;  /* 0x0008a02401007387 */ /* 0x000fe40000100a00 */
[----:B------:R1:W-:Y:S02]  /*b7570*/  STL.64 [R1+0x8a8], R38 ;  /* 0x0008a82601007387 */ /* 0x0003e40000100a00 */
[C---:B-1----:R-:W-:Y:S08]  /*b7580*/  HMMA.1688.F32.TF32 R36, R244.reuse, R82, R16 ;  /* 0x00000052f424723c */ /* 0x042ff00000081010 */
[----:B------:R-:W-:Y:S01]  /*b7590*/  HMMA.1688.F32.TF32 R16, R244, R78, R40 ;  /* 0x0000004ef410723c */ /* 0x000fe20000081028 */
[----:B------:R-:W-:-:S02]  /*b75a0*/  IMAD.MOV.U32 R44, RZ, RZ, R85 ;  /* 0x000000ffff2c7224 */ /* 0x000fc400078e0055 */
[----:B------:R-:W-:Y:S01]  /*b75b0*/  IMAD.MOV.U32 R45, RZ, RZ, R84 ;  /* 0x000000ffff2d7224 */ /* 0x000fe200078e0054 */
[----:B------:R-:W-:Y:S01]  /*b75c0*/  MOV R46, R81 ;  /* 0x00000051002e7202 */ /* 0x000fe20000000f00 */
[----:B------:R-:W-:Y:S02]  /*b75d0*/  IMAD.MOV.U32 R47, RZ, RZ, R3 ;  /* 0x000000ffff2f7224 */ /* 0x000fe400078e0003 */
[----:B------:R-:W-:-:S05]  /*b75e0*/  IMAD.MOV.U32 R249, RZ, RZ, 0x3f ;  /* 0x0000003ffff97424 */ /* 0x000fca00078e00ff */
[----:B------:R-:W-:-:S03]  /*b75f0*/  IADD3 R249, R249, c[0x0][0x180], RZ ;  /* 0x00006000f9f97a10 */ /* 0x000fc60007ffe0ff */
[----:B------:R-:W-:Y:S01]  /*b7600*/  STL.64 [R1+0x790], R36 ;  /* 0x0007902401007387 */ /* 0x000fe20000100a00 */
[----:B------:R-:W-:Y:S07]  /*b7610*/  STL.64 [R1+0x798], R38 ;  /* 0x0007982601007387 */ /* 0x000fee0000100a00 */
[----:B------:R-:W-:Y:S02]  /*b7620*/  STL.64 [R1+0x760], R16 ;  /* 0x0007601001007387 */ /* 0x000fe40000100a00 */
[----:B------:R1:W-:Y:S02]  /*b7630*/  STL.64 [R1+0x768], R18 ;  /* 0x0007681201007387 */ /* 0x0003e40000100a00 */
[----:B-1----:R-:W-:Y:S01]  /*b7640*/  HMMA.1688.F32.TF32 R16, R244, R74, R44 ;  /* 0x0000004af410723c */ /* 0x002fe2000008102c */
[----:B------:R-:W-:-:S04]  /*b7650*/  SHF.R.S32.HI R10, RZ, 0x1f, R249 ;  /* 0x0000001fff0a7819 */ /* 0x000fc800000114f9 */
[----:B------:R-:W-:-:S04]  /*b7660*/  LEA.HI R10, R10, R249, RZ, 0x6 ;  /* 0x000000f90a0a7211 */ /* 0x000fc800078f30ff */
[----:B------:R-:W-:-:S04]  /*b7670*/  SHF.R.S32.HI R10, RZ, 0x6, R10 ;  /* 0x00000006ff0a7819 */ /* 0x000fc8000001140a */
[----:B------:R-:W-:-:S10]  /*b7680*/  IADD3 R10, R10, -0x2, RZ ;  /* 0xfffffffe0a0a7810 */ /* 0x000fd40007ffe0ff */
[----:B------:R-:W-:Y:S01]  /*b7690*/  STL.64 [R1+0x6b0], R16 ;  /* 0x0006b01001007387 */ /* 0x000fe20000100a00 */
[----:B------:R1:W-:Y:S02]  /*b76a0*/  STL.64 [R1+0x6b8], R18 ;  /* 0x0006b81201007387 */ /* 0x0003e40000100a00 */
[----:B------:R-:W4:Y:S02]  /*b76b0*/  LDL.LU R26, [R1+0x3e7c] ;  /* 0x003e7c00011a7983 */ /* 0x000f240000300800 */
[----:B------:R-:W4:Y:S01]  /*b76c0*/  LDL.LU R23, [R1+0x3e88] ;  /* 0x003e880001177983 */ /* 0x000f220000300800 */
[----:B------:R-:W4:Y:S01]  /*b76d0*/  LDL.LU R22, [R1+0x3e44] ;  /* 0x003e440001167983 */ /* 0x000f220000300800 */
[----:B---3--:R-:W-:-:S03]  /*b76e0*/  ISETP.GE.AND P0, PT, R5, R10, PT ;  /* 0x0000000a0500720c */ /* 0x008fc60003f06270 */
[----:B------:R-:W3:Y:S01]  /*b76f0*/  LDL.LU R10, [R1+0x3e50] ;  /* 0x003e5000010a7983 */ /* 0x000ee20000300800 */
[----:B------:R-:W3:Y:S02]  /*b7700*/  LDL.LU R27, [R1+0x3e3c] ;  /* 0x003e3c00011b7983 */ /* 0x000ee40000300800 */
[----:B-1----:R-:W3:Y:S02]  /*b7710*/  LDL.LU R19, [R1+0x3e48] ;  /* 0x003e480001137983 */ /* 0x002ee40000300800 */
[----:B------:R-:W3:Y:S01]  /*b7720*/  LDL.LU R16, [R1+0x3e04] ;  /* 0x003e040001107983 */ /* 0x000ee20000300800 */
[----:B------:R-:W3:Y:S01]  /*b7730*/  LDL.LU R15, [R1+0x3e10] ;  /* 0x003e1000010f7983 */ /* 0x000ee20000300800 */
[----:B------:R-:W-:-:S03]  /*b7740*/  MOV R3, c[0x0][0x180] ;  /* 0x0000600000037a02 */ /* 0x000fc60000000f00 */
[----:B------:R-:W1:Y:S01]  /*b7750*/  S2R R248, SR_TID.X ;  /* 0x0000000000f87919 */ /* 0x000e620000002100 */
[----:B------:R-:W-:Y:S01]  /*b7760*/  IADD3 R3, R3, -0x80, RZ ;  /* 0xffffff8003037810 */ /* 0x000fe20007ffe0ff */
[----:B------:R-:W-:-:S04]  /*b7770*/  IMAD.MOV.U32 R249, RZ, RZ, c[0x0][0x188] ;  /* 0x00006200fff97624 */ /* 0x000fc800078e00ff */
[----:B------:R-:W-:Y:S02]  /*b7780*/  IMAD R3, R5, -0x40, R3 ;  /* 0xffffffc005037824 */ /* 0x000fe400078e0203 */
[----:B------:R-:W-:-:S03]  /*b7790*/  IMAD.SHL.U32 R18, R249, 0x40, RZ ;  /* 0x00000040f9127824 */ /* 0x000fc600078e00ff */
[----:B------:R-:W-:Y:S02]  /*b77a0*/  ISETP.GT.AND P1, PT, R3, RZ, PT ;  /* 0x000000ff0300720c */ /* 0x000fe40003f24270 */
[----:B------:R-:W-:Y:S02]  /*b77b0*/  SHF.L.U32 R18, R18, 0x2, RZ ;  /* 0x0000000212127819 */ /* 0x000fe400000006ff */
[----:B------:R-:W-:-:S04]  /*b77c0*/  SEL R5, RZ, 0x4, !P1 ;  /* 0x00000004ff057807 */ /* 0x000fc80004800000 */
[----:B------:R-:W-:Y:S02]  /*b77d0*/  SEL R5, R5, RZ, !P0 ;  /* 0x000000ff05057207 */ /* 0x000fe40004000000 */
[----:B-1----:R-:W-:Y:S02]  /*b77e0*/  LOP3.LUT R249, R248, 0x1f, RZ, 0xc0, !PT ;  /* 0x0000001ff8f97812 */ /* 0x002fe400078ec0ff */
[----:B------:R-:W-:-:S03]  /*b77f0*/  ISETP.NE.U32.AND P1, PT, R5, RZ, PT ;  /* 0x000000ff0500720c */ /* 0x000fc60003f25070 */
[----:B------:R-:W-:Y:S01]  /*b7800*/  IMAD.SHL.U32 R17, R249, 0x4, RZ ;  /* 0x00000004f9117824 */ /* 0x000fe200078e00ff */
[----:B--2---:R-:W-:Y:S02]  /*b7810*/  IADD3 R4, R4, 0x1, RZ ;  /* 0x0000000104047810 */ /* 0x004fe40007ffe0ff */
[----:B----4-:R-:W-:Y:S02]  /*b7820*/  IADD3 R6, P3, R6, R18, RZ ;  /* 0x0000001206067210 */ /* 0x010fe40007f7e0ff */
[----:B------:R-:W-:-:S03]  /*b7830*/  ISETP.GT.AND P2, PT, R4, 0x1, PT ;  /* 0x000000010400780c */ /* 0x000fc60003f44270 */
[----:B------:R-:W-:Y:S01]  /*b7840*/  IMAD.X R7, R7, 0x1, R2, P3 ;  /* 0x0000000107077824 */ /* 0x000fe200018e0602 */
[----:B------:R-:W-:Y:S01]  /*b7850*/  SEL R14, R4, RZ, !P2 ;  /* 0x000000ff040e7207 */ /* 0x000fe20005000000 */
[----:B------:R1:W-:Y:S03]  /*b7860*/  STL [R1+0x3e8c], R6 ;  /* 0x003e8c0601007387 */ /* 0x0003e60000100800 */
[----:B------:R-:W-:Y:S01]  /*b7870*/  LEA R4, R14, R17, 0xe ;  /* 0x000000110e047211 */ /* 0x000fe200078e70ff */
[----:B------:R-:W-:Y:S01]  /*b7880*/  STL [R1+0x1720], R14 ;  /* 0x0017200e01007387 */ /* 0x000fe20000100800 */
[----:B------:R2:W-:Y:S02]  /*b7890*/  STL [R1+0x3e84], R7 ;  /* 0x003e840701007387 */ /* 0x0005e40000100800 */
[----:B------:R-:W4:Y:S02]  /*b78a0*/  LDL.LU R31, [R1+0x3e08] ;  /* 0x003e0800011f7983 */ /* 0x000f240000300800 */
[----:B------:R-:W4:Y:S01]  /*b78b0*/  LDL.LU R11, [R1+0x3dd0] ;  /* 0x003dd000010b7983 */ /* 0x000f220000300800 */
[----:B------:R-:W-:Y:S01]  /*b78c0*/  @!PT LDS RZ, [RZ] ;  /* 0x00000000fffff984 */ /* 0x000fe20000000800 */
[----:B------:R-:W-:Y:S01]  /*b78d0*/  @!PT LDS RZ, [RZ] ;  /* 0x00000000fffff984 */ /* 0x000fe20000000800 */
[----:B------:R-:W-:Y:S01]  /*b78e0*/  @!PT LDS RZ, [RZ] ;  /* 0x00000000fffff984 */ /* 0x000fe20000000800 */
[----:B------:R1:W-:Y:S01]  /*b78f0*/  LDGSTS.E [R4+0x40000], [R6.64], P1 ;  /* 0x4000000006047fae */ /* 0x0003e20008921844 */
[----:B------:R-:W-:-:S04]  /*b7900*/  ISETP.GT.AND P2, PT, R3, 0x4, PT ;  /* 0x000000040300780c */ /* 0x000fc80003f44270 */
[----:B------:R-:W-:-:S04]  /*b7910*/  SEL R5, RZ, 0x4, !P2 ;  /* 0x00000004ff057807 */ /* 0x000fc80005000000 */
[----:B------:R-:W-:-:S04]  /*b7920*/  SEL R5, R5, RZ, !P0 ;  /* 0x000000ff05057207 */ /* 0x000fc80004000000 */
[----:B------:R-:W-:Y:S02]  /*b7930*/  ISETP.NE.U32.AND P2, PT, R5, RZ, PT ;  /* 0x000000ff0500720c */ /* 0x000fe40003f45070 */
[----:B------:R-:W-:-:S05]  /*b7940*/  IADD3 R23, P3, R23, R18, RZ ;  /* 0x0000001217177210 */ /* 0x000fca0007f7e0ff */
[----:B------:R-:W-:Y:S01]  /*b7950*/  IMAD.X R26, R26, 0x1, R2, P3 ;  /* 0x000000011a1a7824 */ /* 0x000fe200018e0602 */
[----:B------:R3:W-:Y:S01]  /*b7960*/  STL [R1+0x3e88], R23 ;  /* 0x003e881701007387 */ /* 0x0007e20000100800 */
[----:B-1----:R-:W-:Y:S02]  /*b7970*/  MOV R6, R23 ;  /* 0x0000001700067202 */ /* 0x002fe40000000f00 */
[----:B--2---:R-:W-:Y:S01]  /*b7980*/  IMAD.MOV.U32 R7, RZ, RZ, R26 ;  /* 0x000000ffff077224 */ /* 0x004fe200078e001a */
[----:B------:R1:W-:Y:S04]  /*b7990*/  STL [R1+0x3e7c], R26 ;  /* 0x003e7c1a01007387 */ /* 0x0003e80000100800 */
[----:B------:R2:W-:Y:S01]  /*b79a0*/  LDGSTS.E [R4+0x40080], [R6.64], P1 ;  /* 0x4008000006047fae */ /* 0x0005e20008921844 */
[----:B---3--:R-:W-:-:S05]  /*b79b0*/  IADD3 R10, P4, R10, R18, RZ ;  /* 0x000000120a0a7210 */ /* 0x008fca0007f9e0ff */
[----:B------:R-:W-:Y:S01]  /*b79c0*/  IMAD.X R22, R22, 0x1, R2, P4 ;  /* 0x0000000116167824 */ /* 0x000fe200020e0602 */
[----:B------:R-:W-:Y:S01]  /*b79d0*/  STL [R1+0x3e50], R10 ;  /* 0x003e500a01007387 */ /* 0x000fe20000100800 */
[----:B------:R-:W3:Y:S03]  /*b79e0*/  LDL.LU R34, [R1+0x3dfc] ;  /* 0x003dfc0001227983 */ /* 0x000ee60000300800 */
[----:B------:R1:W-:Y:S01]  /*b79f0*/  STL [R1+0x3e44], R22 ;  /* 0x003e441601007387 */ /* 0x0003e20000100800 */
[----:B------:R-:W3:Y:S01]  /*b7a00*/  LDL.LU R23, [R1+0x3dc4] ;  /* 0x003dc40001177983 */ /* 0x000ee20000300800 */
[----:B--2---:R-:W-:Y:S01]  /*b7a10*/  MOV R7, R22 ;  /* 0x0000001600077202 */ /* 0x004fe20000000f00 */
[----:B-1----:R-:W2:Y:S02]  /*b7a20*/  LDL.LU R26, [R1+0x3dbc] ;  /* 0x003dbc00011a7983 */ /* 0x002ea40000300800 */
[----:B------:R-:W-:Y:S01]  /*b7a30*/  IMAD.MOV.U32 R6, RZ, RZ, R10 ;  /* 0x000000ffff067224 */ /* 0x000fe200078e000a */
[----:B------:R-:W-:-:S02]  /*b7a40*/  IADD3 R19, P3, R19, R18, RZ ;  /* 0x0000001213137210 */ /* 0x000fc40007f7e0ff */
[----:B------:R-:W-:Y:S02]  /*b7a50*/  IADD3 R15, P4, R15, R18, RZ ;  /* 0x000000120f0f7210 */ /* 0x000fe40007f9e0ff */
[----:B------:R1:W-:Y:S04]  /*b7a60*/  LDGSTS.E [R4+0x40400], [R6.64], P2 ;  /* 0x4040000006047fae */ /* 0x0003e80009121844 */
[----:B------:R-:W2:Y:S01]  /*b7a70*/  LDL.LU R22, [R1+0x3dc8] ;  /* 0x003dc80001167983 */ /* 0x000ea20000300800 */
[----:B------:R-:W2:Y:S02]  /*b7a80*/  LDL.LU R30, [R1+0x3d84] ;  /* 0x003d8400011e7983 */ /* 0x000ea40000300800 */
[----:B------:R-:W2:Y:S02]  /*b7a90*/  LDL.LU R10, [R1+0x3d90] ;  /* 0x003d9000010a7983 */ /* 0x000ea40000300800 */
[----:B------:R-:W-:-:S02]  /*b7aa0*/  IMAD.X R27, R27, 0x1, R2, P3 ;  /* 0x000000011b1b7824 */ /* 0x000fc400018e0602 */
[----:B------:R-:W-:Y:S01]  /*b7ab0*/  IMAD.X R16, R16, 0x1, R2, P4 ;  /* 0x0000000110107824 */ /* 0x000fe200020e0602 */
[----:B------:R-:W-:Y:S02]  /*b7ac0*/  STL [R1+0x3e48], R19 ;  /* 0x003e481301007387 */ /* 0x000fe40000100800 */
[----:B------:R1:W-:Y:S02]  /*b7ad0*/  STL [R1+0x3e3c], R27 ;  /* 0x003e3c1b01007387 */ /* 0x0003e40000100800 */
[----:B------:R-:W-:Y:S01]  /*b7ae0*/  STL [R1+0x3e10], R15 ;  /* 0x003e100f01007387 */ /* 0x000fe20000100800 */
[----:B-1----:R-:W-:Y:S01]  /*b7af0*/  MOV R6, R19 ;  /* 0x0000001300067202 */ /* 0x002fe20000000f00 */
[----:B------:R-:W-:Y:S01]  /*b7b00*/  IMAD.MOV.U32 R7, RZ, RZ, R27 ;  /* 0x000000ffff077224 */ /* 0x000fe200078e001b */
[----:B------:R1:W-:Y:S01]  /*b7b10*/  STL [R1+0x3e04], R16 ;  /* 0x003e041001007387 */ /* 0x0003e20000100800 */
[----:B------:R-:W2:Y:S03]  /*b7b20*/  LDL.LU R27, [R1+0x3d7c] ;  /* 0x003d7c00011b7983 */ /* 0x000ea60000300800 */
[----:B------:R1:W-:Y:S02]  /*b7b30*/  LDGSTS.E [R4+0x40480], [R6.64], P2 ;  /* 0x4048000006047fae */ /* 0x0003e40009121844 */
[----:B-1----:R-:W-:-:S02]  /*b7b40*/  MOV R7, R16 ;  /* 0x0000001000077202 */ /* 0x002fc40000000f00 */
[----:B------:R-:W2:Y:S01]  /*b7b50*/  LDL.LU R16, [R1+0x3d88] ;  /* 0x003d880001107983 */ /* 0x000ea20000300800 */
[----:B------:R-:W-:Y:S02]  /*b7b60*/  IMAD.MOV.U32 R6, RZ, RZ, R15 ;  /* 0x000000ffff067224 */ /* 0x000fe400078e000f */
[----:B------:R-:W2:Y:S02]  /*b7b70*/  LDL.LU R19, [R1+0x3d44] ;  /* 0x003d440001137983 */ /* 0x000ea40000300800 */
[----:B------:R-:W2:Y:S01]  /*b7b80*/  LDL.LU R15, [R1+0x3d50] ;  /* 0x003d5000010f7983 */ /* 0x000ea20000300800 */
[----:B------:R-:W-:-:S04]  /*b7b90*/  ISETP.GT.AND P1, PT, R3, 0x8, PT ;  /* 0x000000080300780c */ /* 0x000fc80003f24270 */
[----:B------:R-:W-:-:S04]  /*b7ba0*/  SEL R5, RZ, 0x4, !P1 ;  /* 0x00000004ff057807 */ /* 0x000fc80004800000 */
[----:B------:R-:W-:Y:S02]  /*b7bb0*/  SEL R5, R5, RZ, !P0 ;  /* 0x000000ff05057207 */ /* 0x000fe40004000000 */
[----:B------:R-:W-:Y:S02]  /*b7bc0*/  ISETP.GT.AND P2, PT, R3, 0xc, PT ;  /* 0x0000000c0300780c */ /* 0x000fe40003f44270 */
[----:B------:R-:W-:Y:S02]  /*b7bd0*/  ISETP.NE.U32.AND P1, PT, R5, RZ, PT ;  /* 0x000000ff0500720c */ /* 0x000fe40003f25070 */
[----:B------:R-:W-:Y:S01]  /*b7be0*/  SEL R5, RZ, 0x4, !P2 ;  /* 0x00000004ff057807 */ /* 0x000fe20005000000 */
[-C--:B----4-:R-:W-:Y:S02]  /*b7bf0*/  IADD3 R31, P3, R31, R18.reuse, RZ ;  /* 0x000000121f1f7210 */ /* 0x090fe40007f7e0ff */
[----:B------:R-:W-:Y:S02]  /*b7c00*/  IADD3 R11, P4, R11, R18, RZ ;  /* 0x000000120b0b7210 */ /* 0x000fe40007f9e0ff */
[----:B------:R-:W-:-:S04]  /*b7c10*/  SEL R5, R5, RZ, !P0 ;  /* 0x000000ff05057207 */ /* 0x000fc80004000000 */
[----:B------:R-:W-:Y:S02]  /*b7c20*/  ISETP.NE.U32.AND P2, PT, R5, RZ, PT ;  /* 0x000000ff0500720c */ /* 0x000fe40003f45070 */
[----:B------:R1:W-:Y:S04]  /*b7c30*/  LDGSTS.E [R4+0x40800], [R6.64], P1 ;  /* 0x4080000006047fae */ /* 0x0003e80008921844 */
[----:B------:R-:W-:Y:S01]  /*b7c40*/  STL [R1+0x3e08], R31 ;  /* 0x003e081f01007387 */ /* 0x000fe20000100800 */
[----:B-1----:R-:W-:Y:S01]  /*b7c50*/  MOV R6, R31 ;  /* 0x0000001f00067202 */ /* 0x002fe20000000f00 */
[----:B---3--:R-:W-:-:S04]  /*b7c60*/  IMAD.X R34, R34, 0x1, R2, P3 ;  /* 0x0000000122227824 */ /* 0x008fc800018e0602 */
[----:B------:R-:W-:Y:S02]  /*b7c70*/  IMAD.MOV.U32 R7, RZ, RZ, R34 ;  /* 0x000000ffff077224 */ /* 0x000fe400078e0022 */
[--C-:B------:R-:W-:Y:S01]  /*b7c80*/  IMAD.X R23, R23, 0x1, R2.reuse, P4 ;  /* 0x0000000117177824 */ /* 0x100fe200020e0602 */
[----:B------:R-:W-:Y:S04]  /*b7c90*/  STL [R1+0x3dfc], R34 ;  /* 0x003dfc2201007387 */ /* 0x000fe80000100800 */
[----:B------:R1:W-:Y:S01]  /*b7ca0*/  LDGSTS.E [R4+0x40880], [R6.64], P1 ;  /* 0x4088000006047fae */ /* 0x0003e20008921844 */
[----:B------:R-:W-:Y:S01]  /*b7cb0*/  STL [R1+0x3dd0], R11 ;  /* 0x003dd00b01007387 */ /* 0x000fe20000100800 */
[-C--:B--2---:R-:W-:Y:S02]  /*b7cc0*/  IADD3 R22, P3, R22, R18.reuse, RZ ;  /* 0x0000001216167210 */ /* 0x084fe40007f7e0ff */
[----:B------:R-:W-:Y:S01]  /*b7cd0*/  IADD3 R10, P4, R10, R18, RZ ;  /* 0x000000120a0a7210 */ /* 0x000fe20007f9e0ff */
[----:B------:R2:W-:Y:S02]  /*b7ce0*/  STL [R1+0x3dc4], R23 ;  /* 0x003dc41701007387 */ /* 0x0005e40000100800 */
[----:B------:R-:W-:-:S02]  /*b7cf0*/  IMAD.X R26, R26, 0x1, R2, P3 ;  /* 0x000000011a1a7824 */ /* 0x000fc400018e0602 */
[----:B-1----:R-:W-:Y:S01]  /*b7d00*/  IMAD.MOV.U32 R6, RZ, RZ, R11 ;  /* 0x000000ffff067224 */ /* 0x002fe200078e000b */
[----:B------:R-:W-:Y:S01]  /*b7d10*/  MOV R7, R23 ;  /* 0x0000001700077202 */ /* 0x000fe20000000f00 */
[----:B------:R-:W-:-:S04]  /*b7d20*/  IMAD.X R30, R30, 0x1, R2, P4 ;  /* 0x000000011e1e7824 */ /* 0x000fc800020e0602 */
[----:B------:R1:W-:Y:S04]  /*b7d30*/  LDGSTS.E [R4+0x40c00], [R6.64], P2 ;  /* 0x40c0000006047fae */ /* 0x0003e80009121844 */
[----:B--2---:R-:W2:Y:S01]  /*b7d40*/  LDL.LU R23, [R1+0x3d48] ;  /* 0x003d480001177983 */ /* 0x004ea20000300800 */
[----:B------:R-:W3:Y:S02]  /*b7d50*/  LDL.LU R11, [R1+0x3d10] ;  /* 0x003d1000010b7983 */ /* 0x000ee40000300800 */
[----:B------:R-:W-:Y:S02]  /*b7d60*/  STL [R1+0x3dc8], R22 ;  /* 0x003dc81601007387 */ /* 0x000fe40000100800 */
[----:B------:R4:W-:Y:S01]  /*b7d70*/  STL [R1+0x3dbc], R26 ;  /* 0x003dbc1a01007387 */ /* 0x0009e20000100800 */
[----:B------:R4:W-:Y:S01]  /*b7d80*/  STL [R1+0x3d90], R10 ;  /* 0x003d900a01007387 */ /* 0x0009e20000100800 */
[----:B-1----:R-:W-:Y:S01]  /*b7d90*/  IMAD.MOV.U32 R7, RZ, RZ, R26 ;  /* 0x000000ffff077224 */ /* 0x002fe200078e001a */
[----:B------:R-:W-:-:S02]  /*b7da0*/  MOV R6, R22 ;  /* 0x0000001600067202 */ /* 0x000fc40000000f00 */
[----:B----4-:R-:W4:Y:S01]  /*b7db0*/  LDL.LU R26, [R1+0x3d3c] ;  /* 0x003d3c00011a7983 */ /* 0x010f220000300800 */
[----:B------:R-:W-:Y:S02]  /*b7dc0*/  STL [R1+0x3d84], R30 ;  /* 0x003d841e01007387 */ /* 0x000fe40000100800 */
[----:B------:R-:W4:Y:S01]  /*b7dd0*/  LDL.LU R22, [R1+0x3d04] ;  /* 0x003d040001167983 */ /* 0x000f220000300800 */
[----:B------:R-:W-:Y:S01]  /*b7de0*/  ISETP.GT.AND P1, PT, R3, 0x10, PT ;  /* 0x000000100300780c */ /* 0x000fe20003f24270 */
[----:B------:R1:W-:Y:S01]  /*b7df0*/  LDGSTS.E [R4+0x40c80], [R6.64], P2 ;  /* 0x40c8000006047fae */ /* 0x0003e20009121844 */
[----:B------:R-:W-:-:S03]  /*b7e00*/  IADD3 R16, P3, R16, R18, RZ ;  /* 0x0000001210107210 */ /* 0x000fc60007f7e0ff */
[----:B------:R-:W4:Y:S01]  /*b7e10*/  LDL.LU R31, [R1+0x3d08] ;  /* 0x003d0800011f7983 */ /* 0x000f220000300800 */
[----:B------:R-:W-:-:S04]  /*b7e20*/  SEL R5, RZ, 0x4, !P1 ;  /* 0x00000004ff057807 */ /* 0x000fc80004800000 */
[----:B------:R-:W-:-:S04]  /*b7e30*/  SEL R5, R5, RZ, !P0 ;  /* 0x000000ff05057207 */ /* 0x000fc80004000000 */
[----:B------:R-:W-:Y:S01]  /*b7e40*/  ISETP.NE.U32.AND P1, PT, R5, RZ, PT ;  /* 0x000000ff0500720c */ /* 0x000fe20003f25070 */
[----:B-1----:R-:W-:Y:S01]  /*b7e50*/  IMAD.MOV.U32 R6, RZ, RZ, R10 ;  /* 0x000000ffff067224 */ /* 0x002fe200078e000a */
[----:B------:R-:W-:Y:S02]  /*b7e60*/  MOV R7, R30 ;  /* 0x0000001e00077202 */ /* 0x000fe40000000f00 */
[----:B------:R-:W-:Y:S01]  /*b7e70*/  IADD3 R15, P4, R15, R18, RZ ;  /* 0x000000120f0f7210 */ /* 0x000fe20007f9e0ff */
[--C-:B------:R-:W-:Y:S01]  /*b7e80*/  IMAD.X R27, R27, 0x1, R2.reuse, P3 ;  /* 0x000000011b1b7824 */ /* 0x100fe200018e0602 */
[----:B------:R-:W4:Y:S01]  /*b7e90*/  LDL.LU R10, [R1+0x3cd0] ;  /* 0x003cd000010a7983 */ /* 0x000f220000300800 */
[----:B------:R1:W-:Y:S02]  /*b7ea0*/  STL [R1+0x3d88], R16 ;  /* 0x003d881001007387 */ /* 0x0003e40000100800 */
[----:B------:R-:W-:Y:S01]  /*b7eb0*/  IMAD.X R19, R19, 0x1, R2, P4 ;  /* 0x0000000113137824 */ /* 0x000fe200020e0602 */
[----:B------:R-:W-:Y:S01]  /*b7ec0*/  STL [R1+0x3d7c], R27 ;  /* 0x003d7c1b01007387 */ /* 0x000fe20000100800 */
[----:B------:R-:W-:Y:S02]  /*b7ed0*/  STL [R1+0x3d50], R15 ;  /* 0x003d500f01007387 */ /* 0x000fe40000100800 */
[----:B------:R-:W4:Y:S01]  /*b7ee0*/  LDL.LU R34, [R1+0x3cfc] ;  /* 0x003cfc0001227983 */ /* 0x000f220000300800 */
[----:B------:R1:W-:Y:S04]  /*b7ef0*/  LDGSTS.E [R4+0x41000], [R6.64], P1 ;  /* 0x4100000006047fae */ /* 0x0003e80008921844 */
[----:B------:R1:W-:Y:S02]  /*b7f00*/  STL [R1+0x3d44], R19 ;  /* 0x003d441301007387 */ /* 0x0003e40000100800 */
[----:B-1----:R-:W-:Y:S01]  /*b7f10*/  MOV R6, R16 ;  /* 0x0000001000067202 */ /* 0x002fe20000000f00 */
[----:B------:R-:W-:Y:S01]  /*b7f20*/  IMAD.MOV.U32 R7, RZ, RZ, R27 ;  /* 0x000000ffff077224 */ /* 0x000fe200078e001b */
[----:B------:R-:W4:Y:S04]  /*b7f30*/  LDL.LU R16, [R1+0x3cc4] ;  /* 0x003cc40001107983 */ /* 0x000f280000300800 */
[----:B------:R1:W-:Y:S02]  /*b7f40*/  LDGSTS.E [R4+0x41080], [R6.64], P1 ;  /* 0x4108000006047fae */ /* 0x0003e40008921844 */
[----:B-1----:R-:W-:Y:S01]  /*b7f50*/  MOV R7, R19 ;  /* 0x0000001300077202 */ /* 0x002fe20000000f00 */
[----:B------:R-:W-:Y:S01]  /*b7f60*/  IMAD.MOV.U32 R6, RZ, RZ, R15 ;  /* 0x000000ffff067224 */ /* 0x000fe200078e000f */
[----:B------:R-:W4:Y:S01]  /*b7f70*/  LDL.LU R19, [R1+0x3cbc] ;  /* 0x003cbc0001137983 */ /* 0x000f220000300800 */
[----:B------:R-:W4:Y:S02]  /*b7f80*/  LDL.LU R15, [R1+0x3cc8] ;  /* 0x003cc800010f7983 */ /* 0x000f240000300800 */
[----:B------:R-:W4:Y:S02]  /*b7f90*/  LDL.LU R30, [R1+0x3c84] ;  /* 0x003c8400011e7983 */ /* 0x000f240000300800 */
[----:B------:R-:W4:Y:S01]  /*b7fa0*/  LDL.LU R27, [R1+0x3c90] ;  /* 0x003c9000011b7983 */ /* 0x000f220000300800 */
[----:B------:R-:W-:-:S04]  /*b7fb0*/  ISETP.GT.AND P2, PT, R3, 0x14, PT ;  /* 0x000000140300780c */ /* 0x000fc80003f44270 */
[----:B------:R-:W-:-:S04]  /*b7fc0*/  SEL R5, RZ, 0x4, !P2 ;  /* 0x00000004ff057807 */ /* 0x000fc80005000000 */
[----:B------:R-:W-:-:S04]  /*b7fd0*/  SEL R5, R5, RZ, !P0 ;  /* 0x000000ff05057207 */ /* 0x000fc80004000000 */
[----:B------:R-:W-:Y:S11]  /*b7fe0*/  ISETP.NE.U32.AND P2, PT, R5, RZ, PT ;  /* 0x000000ff0500720c */ /* 0x000ff60003f45070 */
[----:B------:R-:W-:Y:S02]  /*b7ff0*/  @!UPT UIADD3 URZ, URZ, URZ, URZ ;  /* 0x0000003f3f3ff290 */ /* 0x000fe4000fffe03f */
[----:B------:R1:W-:Y:S01]  /*b8000*/  LDGSTS.E [R4+0x41400], [R6.64], P2 ;  /* 0x4140000006047fae */ /* 0x0003e20009121844 */
[----:B------:R-:W-:-:S04]  /*b8010*/  ISETP.GT.AND P1, PT, R3, 0x18, PT ;  /* 0x000000180300780c */ /* 0x000fc80003f24270 */
[----:B------:R-:W-:-:S04]  /*b8020*/  SEL R5, RZ, 0x4, !P1 ;  /* 0x00000004ff057807 */ /* 0x000fc80004800000 */
[----:B------:R-:W-:-:S04]  /*b8030*/  SEL R5, R5, RZ, !P0 ;  /* 0x000000ff05057207 */ /* 0x000fc80004000000 */
[----:B------:R-:W-:Y:S02]  /*b8040*/  ISETP.NE.U32.AND P1, PT, R5, RZ, PT ;  /* 0x000000ff0500720c */ /* 0x000fe40003f25070 */
[-C--:B--2---:R-:W-:Y:S02]  /*b8050*/  IADD3 R23, P3, R23, R18.reuse, RZ ;  /* 0x0000001217177210 */ /* 0x084fe40007f7e0ff */
[----:B---3--:R-:W-:Y:S02]  /*b8060*/  IADD3 R11, P4, R11, R18, RZ ;  /* 0x000000120b0b7210 */ /* 0x008fe40007f9e0ff */
[----:B-1----:R-:W-:Y:S01]  /*b8070*/  MOV R6, R23 ;  /* 0x0000001700067202 */ /* 0x002fe20000000f00 */
[----:B------:R-:W-:Y:S01]  /*b8080*/  STL [R1+0x3d48], R23 ;  /* 0x003d481701007387 */ /* 0x000fe20000100800 */
[--C-:B----4-:R-:W-:Y:S02]  /*b8090*/  IMAD.X R26, R26, 0x1, R2.reuse, P3 ;  /* 0x000000011a1a7824 */ /* 0x110fe400018e0602 */
[----:B------:R-:W-:-:S02]  /*b80a0*/  IMAD.X R22, R22, 0x1, R2, P4 ;  /* 0x0000000116167824 */ /* 0x000fc400020e0602 */
[----:B------:R-:W-:Y:S01]  /*b80b0*/  IMAD.MOV.U32 R7, RZ, RZ, R26 ;  /* 0x000000ffff077224 */ /* 0x000fe200078e001a */
[----:B------:R1:W-:Y:S01]  /*b80c0*/  STL [R1+0x3d3c], R26 ;  /* 0x003d3c1a01007387 */ /* 0x0003e20000100800 */
[----:B------:R-:W-:Y:S02]  /*b80d0*/  STL [R1+0x3d10], R11 ;  /* 0x003d100b01007387 */ /* 0x000fe40000100800 */
[----:B------:R2:W-:Y:S01]  /*b80e0*/  STL [R1+0x3d04], R22 ;  /* 0x003d041601007387 */ /* 0x0005e20000100800 */
[----:B------:R3:W-:Y:S04]  /*b80f0*/  LDGSTS.E [R4+0x41480], [R6.64], P2 ;  /* 0x4148000006047fae */ /* 0x0007e80009121844 */
[----:B-1----:R-:W4:Y:S01]  /*b8100*/  LDL.LU R26, [R1+0x3c7c] ;  /* 0x003c7c00011a7983 */ /* 0x002f220000300800 */
[----:B------:R-:W4:Y:S01]  /*b8110*/  LDL.LU R23, [R1+0x3c88] ;  /* 0x003c880001177983 */ /* 0x000f220000300800 */
[----:B---3--:R-:W-:Y:S01]  /*b8120*/  MOV R7, R22 ;  /* 0x0000001600077202 */ /* 0x008fe20000000f00 */
[----:B------:R-:W-:Y:S01]  /*b8130*/  IMAD.MOV.U32 R6, RZ, RZ, R11 ;  /* 0x000000ffff067224 */ /* 0x000fe200078e000b */
[----:B--2---:R-:W2:Y:S01]  /*b8140*/  LDL.LU R22, [R1+0x3c44] ;  /* 0x003c440001167983 */ /* 0x004ea20000300800 */
[----:B------:R-:W3:Y:S01]  /*b8150*/  LDL.LU R11, [R1+0x3c50] ;  /* 0x003c5000010b7983 */ /* 0x000ee20000300800 */
[----:B------:R-:W-:-:S02]  /*b8160*/  ISETP.GT.AND P2, PT, R3, 0x1c, PT ;  /* 0x0000001c0300780c */ /* 0x000fc40003f44270 */
[-C--:B------:R-:W-:Y:S02]  /*b8170*/  IADD3 R31, P3, R31, R18.reuse, RZ ;  /* 0x000000121f1f7210 */ /* 0x080fe40007f7e0ff */
[----:B------:R-:W-:Y:S01]  /*b8180*/  IADD3 R10, P4, R10, R18, RZ ;  /* 0x000000120a0a7210 */ /* 0x000fe20007f9e0ff */
[----:B------:R1:W-:Y:S01]  /*b8190*/  LDGSTS.E [R4+0x41800], [R6.64], P1 ;  /* 0x4180000006047fae */ /* 0x0003e20008921844 */
[----:B------:R-:W-:Y:S01]  /*b81a0*/  SEL R5, RZ, 0x4, !P2 ;  /* 0x00000004ff057807 */ /* 0x000fe20005000000 */
[----:B------:R-:W-:-:S03]  /*b81b0*/  IMAD.X R34, R34, 0x1, R2, P3 ;  /* 0x0000000122227824 */ /* 0x000fc600018e0602 */
[----:B------:R-:W-:-:S04]  /*b81c0*/  SEL R5, R5, RZ, !P0 ;  /* 0x000000ff05057207 */ /* 0x000fc80004000000 */
[----:B------:R-:W-:Y:S02]  /*b81d0*/  ISETP.NE.U32.AND P2, PT, R5, RZ, PT ;  /* 0x000000ff0500720c */ /* 0x000fe40003f45070 */
[----:B-1----:R-:W-:Y:S01]  /*b81e0*/  MOV R6, R31 ;  /* 0x0000001f00067202 */ /* 0x002fe20000000f00 */
[----:B------:R-:W-:Y:S02]  /*b81f0*/  IMAD.MOV.U32 R7, RZ, RZ, R34 ;  /* 0x000000ffff077224 */ /* 0x000fe400078e0022 */
[----:B------:R-:W-:Y:S01]  /*b8200*/  IMAD.X R16, R16, 0x1, R2, P4 ;  /* 0x0000000110107824 */ /* 0x000fe200020e0602 */
[----:B------:R-:W-:Y:S01]  /*b8210*/  STL [R1+0x3d08], R31 ;  /* 0x003d081f01007387 */ /* 0x000fe20000100800 */
[----:B------:R-:W-:Y:S03]  /*b8220*/  STL [R1+0x3cfc], R34 ;  /* 0x003cfc2201007387 */ /* 0x000fe60000100800 */
[----:B------:R1:W-:Y:S01]  /*b8230*/  LDGSTS.E [R4+0x41880], [R6.64], P1 ;  /* 0x4188000006047fae */ /* 0x0003e20008921844 */
[----:B------:R-:W-:Y:S02]  /*b8240*/  STL [R1+0x3cd0], R10 ;  /* 0x003cd00a01007387 */ /* 0x000fe40000100800 */
[----:B------:R1:W-:Y:S01]  /*b8250*/  STL [R1+0x3cc4], R16 ;  /* 0x003cc41001007387 */ /* 0x0003e20000100800 */
[----:B------:R-:W-:Y:S01]  /*b8260*/  IADD3 R15, P3, R15, R18, RZ ;  /* 0x000000120f0f7210 */ /* 0x000fe20007f7e0ff */
[----:B-1----:R-:W-:Y:S01]  /*b8270*/  IMAD.MOV.U32 R6, RZ, RZ, R10 ;  /* 0x000000ffff067224 */ /* 0x002fe200078e000a */
[----:B------:R-:W-:-:S02]  /*b8280*/  MOV R7, R16 ;  /* 0x0000001000077202 */ /* 0x000fc40000000f00 */
[----:B------:R-:W-:Y:S01]  /*b8290*/  IADD3 R27, P4, R27, R18, RZ ;  /* 0x000000121b1b7210 */ /* 0x000fe20007f9e0ff */
[----:B------:R-:W2:Y:S01]  /*b82a0*/  LDL.LU R16, [R1+0x3c48] ;  /* 0x003c480001107983 */ /* 0x000ea20000300800 */
[--C-:B------:R-:W-:Y:S02]  /*b82b0*/  IMAD.X R19, R19, 0x1, R2.reuse, P3 ;  /* 0x0000000113137824 */ /* 0x100fe400018e0602 */
[----:B------:R-:W2:Y:S02]  /*b82c0*/  LDL.LU R10, [R1+0x3c10] ;  /* 0x003c1000010a7983 */ /* 0x000ea40000300800 */
[----:B------:R-:W-:Y:S01]  /*b82d0*/  STL [R1+0x3cc8], R15 ;  /* 0x003cc80f01007387 */ /* 0x000fe20000100800 */
[----:B------:R1:W-:Y:S01]  /*b82e0*/  LDGSTS.E [R4+0x41c00], [R6.64], P2 ;  /* 0x41c0000006047fae */ /* 0x0003e20009121844 */
[----:B------:R-:W-:-:S03]  /*b82f0*/  IMAD.X R30, R30, 0x1, R2, P4 ;  /* 0x000000011e1e7824 */ /* 0x000fc600020e0602 */
[----:B------:R1:W-:Y:S01]  /*b8300*/  STL [R1+0x3cbc], R19 ;  /* 0x003cbc1301007387 */ /* 0x0003e20000100800 */
[----:B------:R1:W-:Y:S02]  /*b8310*/  STL [R1+0x3c90], R27 ;  /* 0x003c901b01007387 */ /* 0x0003e40000100800 */
[----:B-1----:R-:W-:Y:S02]  /*b8320*/  IMAD.MOV.U32 R7, RZ, RZ, R19 ;  /* 0x000000ffff077224 */ /* 0x002fe400078e0013 */
[----:B------:R-:W2:Y:S01]  /*b8330*/  LDL.LU R19, [R1+0x3c3c] ;  /* 0x003c3c0001137983 */ /* 0x000ea20000300800 */
[----:B------:R-:W-:Y:S01]  /*b8340*/  MOV R6, R15 ;  /* 0x0000000f00067202 */ /* 0x000fe20000000f00 */
[----:B------:R1:W-:Y:S02]  /*b8350*/  STL [R1+0x3c84], R30 ;  /* 0x003c841e01007387 */ /* 0x0003e40000100800 */
[----:B------:R-:W2:Y:S01]  /*b8360*/  LDL.LU R15, [R1+0x3c04] ;  /* 0x003c0400010f7983 */ /* 0x000ea20000300800 */
[----:B------:R-:W-:Y:S01]  /*b8370*/  ISETP.GT.AND P1, PT, R3, 0x20, PT ;  /* 0x000000200300780c */ /* 0x000fe20003f24270 */
[----:B------:R-:W2:Y:S04]  /*b8380*/  LDL.LU R31, [R1+0x3c08] ;  /* 0x003c0800011f7983 */ /* 0x000ea80000300800 */
[----:B------:R1:W-:Y:S01]  /*b8390*/  LDGSTS.E [R4+0x41c80], [R6.64], P2 ;  /* 0x41c8000006047fae */ /* 0x0003e20009121844 */
[----:B------:R-:W-:-:S04]  /*b83a0*/  SEL R5, RZ, 0x4, !P1 ;  /* 0x00000004ff057807 */ /* 0x000fc80004800000 */
[----:B------:R-:W-:-:S04]  /*b83b0*/  SEL R5, R5, RZ, !P0 ;  /* 0x000000ff05057207 */ /* 0x000fc80004000000 */
[----:B------:R-:W-:Y:S01]  /*b83c0*/  ISETP.NE.U32.AND P1, PT, R5, RZ, PT ;  /* 0x000000ff0500720c */ /* 0x000fe20003f25070 */
[----:B-1----:R-:W-:Y:S01]  /*b83d0*/  IMAD.MOV.U32 R6, RZ, RZ, R27 ;  /* 0x000000ffff067224 */ /* 0x002fe200078e001b */
[----:B------:R-:W-:Y:S01]  /*b83e0*/  MOV R7, R30 ;  /* 0x0000001e00077202 */ /* 0x000fe20000000f00 */
[----:B------:R-:W2:Y:S10]  /*b83f0*/  LDL.LU R27, [R1+0x3bd0] ;  /* 0x003bd000011b7983 */ /* 0x000eb40000300800 */
[----:B------:R1:W-:Y:S01]  /*b8400*/  LDGSTS.E [R4+0x42000], [R6.64], P1 ;  /* 0x4200000006047fae */ /* 0x0003e20008921844 */
[----:B------:R-:W-:-:S04]  /*b8410*/  ISETP.GT.AND P2, PT, R3, 0x24, PT ;  /* 0x000000240300780c */ /* 0x000fc80003f44270 */
[----:B------:R-:W-:-:S04]  /*b8420*/  SEL R5, RZ, 0x4, !P2 ;  /* 0x00000004ff057807 */ /* 0x000fc80005000000 */
[----:B------:R-:W-:-:S04]  /*b8430*/  SEL R5, R5, RZ, !P0 ;  /* 0x000000ff05057207 */ /* 0x000fc80004000000 */
[----:B------:R-:W-:Y:S02]  /*b8440*/  ISETP.NE.U32.AND P2, PT, R5, RZ, PT ;  /* 0x000000ff0500720c */ /* 0x000fe40003f45070 */
[----:B----4-:R-:W-:-:S05]  /*b8450*/  IADD3 R23, P3, R23, R18, RZ ;  /* 0x0000001217177210 */ /* 0x010fca0007f7e0ff */
[----:B------:R-:W-:Y:S01]  /*b8460*/  IMAD.X R26, R26, 0x1, R2, P3 ;  /* 0x000000011a1a7824 */ /* 0x000fe200018e0602 */
[----:B---3--:R-:W-:Y:S01]  /*b8470*/  IADD3 R11, P4, R11, R18, RZ ;  /* 0x000000120b0b7210 */ /* 0x008fe20007f9e0ff */
[----:B------:R-:W-:Y:S03]  /*b8480*/  STL [R1+0x3c88], R23 ;  /* 0x003c881701007387 */ /* 0x000fe60000100800 */
[----:B------:R3:W-:Y:S01]  /*b8490*/  STL [R1+0x3c7c], R26 ;  /* 0x003c7c1a01007387 */ /* 0x0007e20000100800 */
[----:B-1----:R-:W-:Y:S01]  /*b84a0*/  MOV R6, R23 ;  /* 0x0000001700067202 */ /* 0x002fe20000000f00 */
[----:B------:R-:W-:Y:S02]  /*b84b0*/  IMAD.MOV.U32 R7, RZ, RZ, R26 ;  /* 0x000000ffff077224 */ /* 0x000fe400078e001a */
[----:B--2---:R-:W-:Y:S01]  /*b84c0*/  IMAD.X R22, R22, 0x1, R2, P4 ;  /* 0x0000000116167824 */ /* 0x004fe200020e0602 */
[----:B------:R1:W-:Y:S01]  /*b84d0*/  STL [R1+0x3c50], R11 ;  /* 0x003c500b01007387 */ /* 0x0003e20000100800 */
[----:B------:R-:W2:Y:S03]  /*b84e0*/  LDL.LU R34, [R1+0x3bfc] ;  /* 0x003bfc0001227983 */ /* 0x000ea60000300800 */
[----:B------:R4:W-:Y:S04]  /*b84f0*/  LDGSTS.E [R4+0x42080], [R6.64], P1 ;  /* 0x4208000006047fae */ /* 0x0009e80008921844 */
[----:B------:R1:W-:Y:S01]  /*b8500*/  STL [R1+0x3c44], R22 ;  /* 0x003c441601007387 */ /* 0x0003e20000100800 */
[----:B------:R-:W2:Y:S02]  /*b8510*/  LDL.LU R30, [R1+0x3bc4] ;  /* 0x003bc400011e7983 */ /* 0x000ea40000300800 */
[----:B---3--:R-:W3:Y:S02]  /*b8520*/  LDL.LU R26, [R1+0x3bbc] ;  /* 0x003bbc00011a7983 */ /* 0x008ee40000300800 */
[----:B----4-:R-:W-:-:S02]  /*b8530*/  IMAD.MOV.U32 R6, RZ, RZ, R11 ;  /* 0x000000ffff067224 */ /* 0x010fc400078e000b */
[----:B-1----:R-:W4:Y:S01]  /*b8540*/  LDL.LU R11, [R1+0x3bc8] ;  /* 0x003bc800010b7983 */ /* 0x002f220000300800 */
[----:B------:R-:W-:Y:S01]  /*b8550*/  MOV R7, R22 ;  /* 0x0000001600077202 */ /* 0x000fe20000000f00 */
[----:B------:R-:W3:Y:S02]  /*b8560*/  LDL.LU R23, [R1+0x3b84] ;  /* 0x003b840001177983 */ /* 0x000ee40000300800 */
[----:B------:R-:W3:Y:S02]  /*b8570*/  LDL.LU R22, [R1+0x3b90] ;  /* 0x003b900001167983 */ /* 0x000ee40000300800 */
[----:B------:R1:W-:Y:S01]  /*b8580*/  LDGSTS.E [R4+0x42400], [R6.64], P2 ;  /* 0x4240000006047fae */ /* 0x0003e20009121844 */
[-C--:B------:R-:W-:Y:S02]  /*b8590*/  IADD3 R16, P3, R16, R18.reuse, RZ ;  /* 0x0000001210107210 */ /* 0x080fe40007f7e0ff */
[----:B------:R-:W-:Y:S02]  /*b85a0*/  IADD3 R10, P4, R10, R18, RZ ;  /* 0x000000120a0a7210 */ /* 0x000fe40007f9e0ff */
[----:B-1----:R-:W-:Y:S01]  /*b85b0*/  MOV R6, R16 ;  /* 0x0000001000067202 */ /* 0x002fe20000000f00 */
[----:B------:R-:W-:Y:S01]  /*b85c0*/  STL [R1+0x3c48], R16 ;  /* 0x003c481001007387 */ /* 0x000fe20000100800 */
[----:B------:R-:W-:-:S02]  /*b85d0*/  IMAD.X R19, R19, 0x1, R2, P3 ;  /* 0x0000000113137824 */ /* 0x000fc400018e0602 */
[----:B------:R-:W-:Y:S02]  /*b85e0*/  IMAD.X R15, R15, 0x1, R2, P4 ;  /* 0x000000010f0f7824 */ /* 0x000fe400020e0602 */
[----:B------:R-:W-:Y:S01]  /*b85f0*/  IMAD.MOV.U32 R7, RZ, RZ, R19 ;  /* 0x000000ffff077224 */ /* 0x000fe200078e0013 */
[----:B------:R1:W-:Y:S01]  /*b8600*/  STL [R1+0x3c3c], R19 ;  /* 0x003c3c1301007387 */ /* 0x0003e20000100800 */
[----:B------:R1:W-:Y:S02]  /*b8610*/  STL [R1+0x3c10], R10 ;  /* 0x003c100a01007387 */ /* 0x0003e40000100800 */
[----:B------:R1:W-:Y:S01]  /*b8620*/  STL [R1+0x3c04], R15 ;  /* 0x003c040f01007387 */ /* 0x0003e20000100800 */
[----:B------:R1:W-:Y:S04]  /*b8630*/  LDGSTS.E [R4+0x42480], [R6.64], P2 ;  /* 0x4248000006047fae */ /* 0x0003e80009121844 */
[----:B-1----:R-:W3:Y:S01]  /*b8640*/  LDL.LU R19, [R1+0x3b7c] ;  /* 0x003b7c0001137983 */ /* 0x002ee20000300800 */
[----:B------:R-:W-:-:S03]  /*b8650*/  IMAD.MOV.U32 R6, RZ, RZ, R10 ;  /* 0x000000ffff067224 */ /* 0x000fc600078e000a */
[----:B------:R-:W3:Y:S01]  /*b8660*/  LDL.LU R10, [R1+0x3b88] ;  /* 0x003b8800010a7983 */ /* 0x000ee20000300800 */
[----:B------:R-:W-:Y:S01]  /*b8670*/  MOV R7, R15 ;  /* 0x0000000f00077202 */ /* 0x000fe20000000f00 */
[----:B------:R-:W3:Y:S02]  /*b8680*/  LDL.LU R16, [R1+0x3b44] ;  /* 0x003b440001107983 */ /* 0x000ee40000300800 */
[----:B------:R-:W3:Y:S01]  /*b8690*/  LDL.LU R15, [R1+0x3b50] ;  /* 0x003b5000010f7983 */ /* 0x000ee20000300800 */
[----:B------:R-:W-:-:S04]  /*b86a0*/  ISETP.GT.AND P1, PT, R3, 0x28, PT ;  /* 0x000000280300780c */ /* 0x000fc80003f24270 */
[----:B------:R-:W-:-:S04]  /*b86b0*/  SEL R5, RZ, 0x4, !P1 ;  /* 0x00000004ff057807 */ /* 0x000fc80004800000 */
[----:B------:R-:W-:Y:S02]  /*b86c0*/  SEL R5, R5, RZ, !P0 ;  /* 0x000000ff05057207 */ /* 0x000fe40004000000 */
[----:B------:R-:W-:Y:S02]  /*b86d0*/  ISETP.GT.AND P2, PT, R3, 0x2c, PT ;  /* 0x0000002c0300780c */ /* 0x000fe40003f44270 */
[----:B------:R-:W-:Y:S02]  /*b86e0*/  ISETP.NE.U32.AND P1, PT, R5, RZ, PT ;  /* 0x000000ff0500720c */ /* 0x000fe40003f25070 */
[----:B------:R-:W-:Y:S01]  /*b86f0*/  SEL R5, RZ, 0x4, !P2 ;  /* 0x00000004ff057807 */ /* 0x000fe20005000000 */
[-C--:B------:R-:W-:Y:S02]  /*b8700*/  IADD3 R31, P3, R31, R18.reuse, RZ ;  /* 0x000000121f1f7210 */ /* 0x080fe40007f7e0ff */
[----:B------:R-:W-:Y:S02]  /*b8710*/  IADD3 R27, P4, R27, R18, RZ ;  /* 0x000000121b1b7210 */ /* 0x000fe40007f9e0ff */
[----:B------:R-:W-:-:S04]  /*b8720*/  SEL R5, R5, RZ, !P0 ;  /* 0x000000ff05057207 */ /* 0x000fc80004000000 */
[----:B------:R-:W-:Y:S02]  /*b8730*/  ISETP.NE.U32.AND P2, PT, R5, RZ, PT ;  /* 0x000000ff0500720c */ /* 0x000fe40003f45070 */
[----:B------:R1:W-:Y:S04]  /*b8740*/  LDGSTS.E [R4+0x42800], [R6.64], P1 ;  /* 0x4280000006047fae */ /* 0x0003e80008921844 */
[----:B------:R-:W-:Y:S01]  /*b8750*/  STL [R1+0x3c08], R31 ;  /* 0x003c081f01007387 */ /* 0x000fe20000100800 */
[----:B-1----:R-:W-:Y:S01]  /*b8760*/  MOV R6, R31 ;  /* 0x0000001f00067202 */ /* 0x002fe20000000f00 */
[--C-:B--2---:R-:W-:Y:S02]  /*b8770*/  IMAD.X R34, R34, 0x1, R2.reuse, P3 ;  /* 0x0000000122227824 */ /* 0x104fe400018e0602 */
[----:B------:R-:W-:-:S02]  /*b8780*/  IMAD.X R30, R30, 0x1, R2, P4 ;  /* 0x000000011e1e7824 */ /* 0x000fc400020e0602 */
[----:B------:R-:W-:Y:S01]  /*b8790*/  IMAD.MOV.U32 R7, RZ, RZ, R34 ;  /* 0x000000ffff077224 */ /* 0x000fe200078e0022 */
[----:B------:R-:W-:Y:S01]  /*b87a0*/  STL [R1+0x3bfc], R34 ;  /* 0x003bfc2201007387 */ /* 0x000fe20000100800 */
[----:B------:R-:W-:Y:S03]  /*b87b0*/  STL [R1+0x3bd0], R27 ;  /* 0x003bd01b01007387 */ /* 0x000fe60000100800 */
[----:B------:R1:W-:Y:S01]  /*b87c0*/  LDGSTS.E [R4+0x42880], [R6.64], P1 ;  /* 0x4288000006047fae */ /* 0x0003e20008921844 */
[-C--:B----4-:R-:W-:Y:S02]  /*b87d0*/  IADD3 R11, P3, R11, R18.reuse, RZ ;  /* 0x000000120b0b7210 */ /* 0x090fe40007f7e0ff */
[----:B---3--:R-:W-:-:S03]  /*b87e0*/  IADD3 R22, P4, R22, R18, RZ ;  /* 0x0000001216167210 */ /* 0x008fc60007f9e0ff */
[--C-:B------:R-:W-:Y:S02]  /*b87f0*/  IMAD.X R26, R26, 0x1, R2.reuse, P3 ;  /* 0x000000011a1a7824 */ /* 0x100fe400018e0602 */
[----:B-1----:R-:W-:Y:S01]  /*b8800*/  IMAD.MOV.U32 R6, RZ, RZ, R27 ;  /* 0x000000ffff067224 */ /* 0x002fe200078e001b */
[----:B------:R-:W-:Y:S01]  /*b8810*/  MOV R7, R30 ;  /* 0x0000001e00077202 */ /* 0x000fe20000000f00 */
[----:B------:R-:W-:Y:S01]  /*b8820*/  STL [R1+0x3bc4], R30 ;  /* 0x003bc41e01007387 */ /* 0x000fe20000100800 */
[----:B------:R-:W-:Y:S02]  /*b8830*/  STL [R1+0x3bc8], R11 ;  /* 0x003bc80b01007387 */ /* 0x000fe40000100800 */
[----:B------:R-:W-:Y:S02]  /*b8840*/  IMAD.X R23, R23, 0x1, R2, P4 ;  /* 0x0000000117177824 */ /* 0x000fe400020e0602 */
[----:B------:R1:W-:Y:S01]  /*b8850*/  STL [R1+0x3bbc], R26 ;  /* 0x003bbc1a01007387 */ /* 0x0003e20000100800 */
[----:B------:R2:W-:Y:S04]  /*b8860*/  LDGSTS.E [R4+0x42c00], [R6.64], P2 ;  /* 0x42c0000006047fae */ /* 0x0005e80009121844 */
[----:B------:R-:W-:Y:S01]  /*b8870*/  STL [R1+0x3b90], R22 ;  /* 0x003b901601007387 */ /* 0x000fe20000100800 */
[----:B--2---:R-:W-:-:S03]  /*b8880*/  IMAD.MOV.U32 R7, RZ, RZ, R26 ;  /* 0x000000ffff077224 */ /* 0x004fc600078e001a */
[----:B-1----:R-:W2:Y:S01]  /*b8890*/  LDL.LU R26, [R1+0x3b48] ;  /* 0x003b4800011a7983 */ /* 0x002ea20000300800 */
[----:B------:R-:W-:Y:S01]  /*b88a0*/  MOV R6, R11 ;  /* 0x0000000b00067202 */ /* 0x000fe20000000f00 */
[----:B------:R1:W-:Y:S02]  /*b88b0*/  STL [R1+0x3b84], R23 ;  /* 0x003b841701007387 */ /* 0x0003e40000100800 */
[----:B------:R-:W3:Y:S01]  /*b88c0*/  LDL.LU R11, [R1+0x3b10] ;  /* 0x003b1000010b7983 */ /* 0x000ee20000300800 */
[----:B------:R-:W4:Y:S04]  /*b88d0*/  LDL.LU R30, [R1+0x3b3c] ;  /* 0x003b3c00011e7983 */ /* 0x000f280000300800 */
[----:B------:R1:W-:Y:S02]  /*b88e0*/  LDGSTS.E [R4+0x42c80], [R6.64], P2 ;  /* 0x42c8000006047fae */ /* 0x0003e40009121844 */
[----:B-1----:R-:W-:-:S02]  /*b88f0*/  MOV R7, R23 ;  /* 0x0000001700077202 */ /* 0x002fc40000000f00 */
[----:B------:R-:W4:Y:S01]  /*b8900*/  LDL.LU R23, [R1+0x3b04] ;  /* 0x003b040001177983 */ /* 0x000f220000300800 */
[----:B------:R-:W-:-:S04]  /*b8910*/  ISETP.GT.AND P1, PT, R3, 0x30, PT ;  /* 0x000000300300780c */ /* 0x000fc80003f24270 */
[----:B------:R-:W-:-:S04]  /*b8920*/  SEL R5, RZ, 0x4, !P1 ;  /* 0x00000004ff057807 */ /* 0x000fc80004800000 */
[----:B------:R-:W-:-:S04]  /*b8930*/  SEL R5, R5, RZ, !P0 ;  /* 0x000000ff05057207 */ /* 0x000fc80004000000 */
[----:B------:R-:W-:Y:S02]  /*b8940*/  ISETP.NE.U32.AND P1, PT, R5, RZ, PT ;  /* 0x000000ff0500720c */ /* 0x000fe40003f25070 */
[-C--:B------:R-:W-:Y:S01]  /*b8950*/  IADD3 R10, P3, R10, R18.reuse, RZ ;  /* 0x000000120a0a7210 */ /* 0x080fe20007f7e0ff */
[----:B------:R-:W-:Y:S01]  /*b8960*/  IMAD.MOV.U32 R6, RZ, RZ, R22 ;  /* 0x000000ffff067224 */ /* 0x000fe200078e0016 */
[----:B------:R-:W-:-:S03]  /*b8970*/  IADD3 R15, P4, R15, R18, RZ ;  /* 0x000000120f0f7210 */ /* 0x000fc60007f9e0ff */
[--C-:B------:R-:W-:Y:S01]  /*b8980*/  IMAD.X R19, R19, 0x1, R2.reuse, P3 ;  /* 0x0000000113137824 */ /* 0x100fe200018e0602 */
[----:B------:R1:W-:Y:S01]  /*b8990*/  STL [R1+0x3b88], R10 ;  /* 0x003b880a01007387 */ /* 0x0003e20000100800 */
[----:B------:R-:W-:-:S03]  /*b89a0*/  IMAD.X R16, R16, 0x1, R2, P4 ;  /* 0x0000000110107824 */ /* 0x000fc600020e0602 */
[----:B------:R1:W-:Y:S04]  /*b89b0*/  STL [R1+0x3b7c], R19 ;  /* 0x003b7c1301007387 */ /* 0x0003e80000100800 */
[----:B------:R1:W-:Y:S01]  /*b89c0*/  LDGSTS.E [R4+0x43000], [R6.64], P1 ;  /* 0x4300000006047fae */ /* 0x0003e20008921844 */
[----:B------:R-:W-:Y:S01]  /*b89d0*/  STL [R1+0x3b50], R15 ;  /* 0x003b500f01007387 */ /* 0x000fe20000100800 */
[----:B-1----:R-:W-:Y:S02]  /*b89e0*/  MOV R6, R10 ;  /* 0x0000000a00067202 */ /* 0x002fe40000000f00 */
[----:B------:R-:W4:Y:S01]  /*b89f0*/  LDL.LU R10, [R1+0x3b08] ;  /* 0x003b0800010a7983 */ /* 0x000f220000300800 */
[----:B------:R1:W-:Y:S02]  /*b8a00*/  STL [R1+0x3b44], R16 ;  /* 0x003b441001007387 */ /* 0x0003e40000100800 */
[----:B------:R-:W4:Y:S02]  /*b8a10*/  LDL.LU R22, [R1+0x3afc] ;  /* 0x003afc0001167983 */ /* 0x000f240000300800 */
[----:B------:R-:W-:Y:S01]  /*b8a20*/  IMAD.MOV.U32 R7, RZ, RZ, R19 ;  /* 0x000000ffff077224 */ /* 0x000fe200078e0013 */
[----:B------:R-:W4:Y:S01]  /*b8a30*/  LDL.LU R27, [R1+0x3ac4] ;  /* 0x003ac400011b7983 */ /* 0x000f220000300800 */
[----:B------:R-:W4:Y:S03]  /*b8a40*/  LDL.LU R19, [R1+0x3ad0] ;  /* 0x003ad00001137983 */ /* 0x000f260000300800 */
[----:B------:R1:W-:Y:S02]  /*b8a50*/  LDGSTS.E [R4+0x43080], [R6.64], P1 ;  /* 0x4308000006047fae */ /* 0x0003e40008921844 */
[----:B-1----:R-:W-:Y:S01]  /*b8a60*/  MOV R7, R16 ;  /* 0x0000001000077202 */ /* 0x002fe20000000f00 */
[----:B------:R-:W-:Y:S01]  /*b8a70*/  IMAD.MOV.U32 R6, RZ, RZ, R15 ;  /* 0x000000ffff067224 */ /* 0x000fe200078e000f */
[----:B------:R-:W4:Y:S01]  /*b8a80*/  LDL.LU R16, [R1+0x3abc] ;  /* 0x003abc0001107983 */ /* 0x000f220000300800 */
        /* <DEDUP_REMOVED lines=12> */
[----:B---3--:R-:W-:-:S03]  /*b8b50*/  IADD3 R11, P4, R11, R18, RZ ;  /* 0x000000120b0b7210 */ /* 0x008fc60007f9e0ff */
[----:B----4-:R-:W-:Y:S02]  /*b8b60*/  IMAD.X R30, R30, 0x1, R2, P3 ;  /* 0x000000011e1e7824 */ /* 0x010fe400018e0602 */
[----:B-1----:R-:W-:Y:S01]  /*b8b70*/  IMAD.MOV.U32 R6, RZ, RZ, R26 ;  /* 0x000000ffff067224 */ /* 0x002fe200078e001a */
[----:B------:R-:W-:Y:S01]  /*b8b80*/  STL [R1+0x3b48], R26 ;  /* 0x003b481a01007387 */ /* 0x000fe20000100800 */
[----:B------:R-:W-:Y:S02]  /*b8b90*/  IMAD.MOV.U32 R7, RZ, RZ, R30 ;  /* 0x000000ffff077224 */ /* 0x000fe400078e001e */
[----:B------:R1:W-:Y:S01]  /*b8ba0*/  STL [R1+0x3b3c], R30 ;  /* 0x003b3c1e01007387 */ /* 0x0003e20000100800 */
[----:B------:R2:W-:Y:S04]  /*b8bb0*/  STL [R1+0x3b10], R11 ;  /* 0x003b100b01007387 */ /* 0x0005e80000100800 */
[----:B------:R3:W-:Y:S01]  /*b8bc0*/  LDGSTS.E [R4+0x43480], [R6.64], P2 ;  /* 0x4348000006047fae */ /* 0x0007e20009121844 */
[----:B------:R-:W-:-:S05]  /*b8bd0*/  IADD3.X R23, R23, R2, RZ, P4, !PT ;  /* 0x0000000217177210 */ /* 0x000fca00027fe4ff */
[----:B------:R4:W-:Y:S01]  /*b8be0*/  STL [R1+0x3b04], R23 ;  /* 0x003b041701007387 */ /* 0x0009e20000100800 */
[----:B---3--:R-:W-:-:S03]  /*b8bf0*/  IMAD.MOV.U32 R6, RZ, RZ, R11 ;  /* 0x000000ffff067224 */ /* 0x008fc600078e000b */
[----:B-1----:R-:W3:Y:S01]  /*b8c00*/  LDL.LU R30, [R1+0x3e74] ;  /* 0x003e7400011e7983 */ /* 0x002ee20000300800 */
[----:B--2---:R-:W2:Y:S02]  /*b8c10*/  LDL.LU R11, [R1+0x3e80] ;  /* 0x003e8000010b7983 */ /* 0x004ea40000300800 */
[----:B------:R-:W-:-:S05]  /*b8c20*/  IMAD.MOV.U32 R7, RZ, RZ, R23 ;  /* 0x000000ffff077224 */ /* 0x000fca00078e0017 */
[----:B------:R1:W-:Y:S01]  /*b8c30*/  LDGSTS.E [R4+0x43800], [R6.64], P1 ;  /* 0x4380000006047fae */ /* 0x0003e20008921844 */
[----:B------:R-:W-:-:S04]  /*b8c40*/  IADD3 R10, P3, R10, R18, RZ ;  /* 0x000000120a0a7210 */ /* 0x000fc80007f7e0ff */
[----:B------:R-:W-:Y:S01]  /*b8c50*/  IADD3.X R22, R22, R2, RZ, P3, !PT ;  /* 0x0000000216167210 */ /* 0x000fe20001ffe4ff */
[----:B------:R-:W-:Y:S04]  /*b8c60*/  STL [R1+0x3b08], R10 ;  /* 0x003b080a01007387 */ /* 0x000fe80000100800 */
[----:B------:R4:W-:Y:S01]  /*b8c70*/  STL [R1+0x3afc], R22 ;  /* 0x003afc1601007387 */ /* 0x0009e20000100800 */
[----:B------:R-:W3:Y:S02]  /*b8c80*/  LDL.LU R26, [R1+0x3e6c] ;  /* 0x003e6c00011a7983 */ /* 0x000ee40000300800 */
[----:B----4-:R-:W4:Y:S02]  /*b8c90*/  LDL.LU R23, [R1+0x3e78] ;  /* 0x003e780001177983 */ /* 0x010f240000300800 */
[----:B-1----:R-:W-:-:S02]  /*b8ca0*/  IMAD.MOV.U32 R7, RZ, RZ, R22 ;  /* 0x000000ffff077224 */ /* 0x002fc400078e0016 */
[----:B------:R-:W-:Y:S01]  /*b8cb0*/  IMAD.MOV.U32 R6, RZ, RZ, R10 ;  /* 0x000000ffff067224 */ /* 0x000fe200078e000a */
[----:B------:R-:W-:Y:S01]  /*b8cc0*/  ISETP.GT.AND P2, PT, R3, 0x3c, PT ;  /* 0x0000003c0300780c */ /* 0x000fe20003f44270 */
[----:B------:R-:W4:Y:S01]  /*b8cd0*/  LDL.LU R22, [R1+0x3e34] ;  /* 0x003e340001167983 */ /* 0x000f220000300800 */
[----:B------:R-:W4:Y:S02]  /*b8ce0*/  LDL.LU R10, [R1+0x3e40] ;  /* 0x003e4000010a7983 */ /* 0x000f240000300800 */
[----:B------:R-:W-:Y:S01]  /*b8cf0*/  SEL R5, RZ, 0x4, !P2 ;  /* 0x00000004ff057807 */ /* 0x000fe20005000000 */
[----:B------:R1:W-:Y:S03]  /*b8d00*/  LDGSTS.E [R4+0x43880], [R6.64], P1 ;  /* 0x4388000006047fae */ /* 0x0003e60008921844 */
[----:B------:R-:W-:Y:S02]  /*b8d10*/  SEL R5, R5, RZ, !P0 ;  /* 0x000000ff05057207 */ /* 0x000fe40004000000 */
[----:B------:R-:W-:-:S02]  /*b8d20*/  IADD3 R19, P1, R19, R18, RZ ;  /* 0x0000001213137210 */ /* 0x000fc40007f3e0ff */
[----:B------:R-:W-:Y:S02]  /*b8d30*/  ISETP.NE.U32.AND P2, PT, R5, RZ, PT ;  /* 0x000000ff0500720c */ /* 0x000fe40003f45070 */
[----:B------:R-:W-:Y:S02]  /*b8d40*/  IADD3.X R27, R27, R2, RZ, P1, !PT ;  /* 0x000000021b1b7210 */ /* 0x000fe40000ffe4ff */
[----:B------:R-:W-:Y:S01]  /*b8d50*/  IADD3 R15, P3, R15, R18, RZ ;  /* 0x000000120f0f7210 */ /* 0x000fe20007f7e0ff */
[----:B-1----:R-:W-:Y:S01]  /*b8d60*/  IMAD.MOV.U32 R6, RZ, RZ, R19 ;  /* 0x000000ffff067224 */ /* 0x002fe200078e0013 */
[----:B------:R-:W-:-:S03]  /*b8d70*/  MOV R7, R27 ;  /* 0x0000001b00077202 */ /* 0x000fc60000000f00 */
[----:B------:R-:W-:Y:S02]  /*b8d80*/  IMAD.X R16, R16, 0x1, R2, P3 ;  /* 0x0000000110107824 */ /* 0x000fe400018e0602 */
[----:B------:R-:W-:Y:S02]  /*b8d90*/  IMAD.MOV.U32 R40, RZ, RZ, R80 ;  /* 0x000000ffff287224 */ /* 0x000fe400078e0050 */
[----:B------:R-:W-:Y:S01]  /*b8da0*/  IMAD.MOV.U32 R41, RZ, RZ, R77 ;  /* 0x000000ffff297224 */ /* 0x000fe200078e004d */
[----:B------:R-:W-:Y:S01]  /*b8db0*/  MOV R42, R76 ;  /* 0x0000004c002a7202 */ /* 0x000fe20000000f00 */
[----:B------:R-:W-:Y:S01]  /*b8dc0*/  IMAD.MOV.U32 R43, RZ, RZ, R73 ;  /* 0x000000ffff2b7224 */ /* 0x000fe200078e0049 */
[----:B------:R1:W-:Y:S02]  /*b8dd0*/  LDGSTS.E [R4+0x43c00], [R6.64], P2 ;  /* 0x43c0000006047fae */ /* 0x0003e40009121844 */
[----:B-1----:R-:W-:Y:S02]  /*b8de0*/  IMAD.MOV.U32 R6, RZ, RZ, R15 ;  /* 0x000000ffff067224 */ /* 0x002fe400078e000f */
[----:B------:R-:W-:-:S05]  /*b8df0*/  IMAD.MOV.U32 R7, RZ, RZ, R16 ;  /* 0x000000ffff077224 */ /* 0x000fca00078e0010 */
[----:B------:R1:W-:Y:S02]  /*b8e00*/  LDGSTS.E [R4+0x43c80], [R6.64], P2 ;  /* 0x43c8000006047fae */ /* 0x0003e40009121844 */
[----:B-1----:R-:W-:Y:S02]  /*b8e10*/  HMMA.1688.F32.TF32 R4, R244, R70, R40 ;  /* 0x00000046f404723c */ /* 0x002fe40000081028 */
[----:B------:R1:W-:Y:S01]  /*b8e20*/  STL [R1+0x3ad0], R19 ;  /* 0x003ad01301007387 */ /* 0x0003e20000100800 */
[----:B------:R-:W-:Y:S01]  /*b8e30*/  STL [R1+0x3ac4], R27 ;  /* 0x003ac41b01007387 */ /* 0x000fe20000100800 */
[----:B------:R-:W-:Y:S01]  /*b8e40*/  ISETP.GT.AND P1, PT, R3, 0x1, PT ;  /* 0x000000010300780c */ /* 0x000fe20003f24270 */
[----:B------:R-:W-:Y:S01]  /*b8e50*/  STL [R1+0x3ac8], R15 ;  /* 0x003ac80f01007387 */ /* 0x000fe20000100800 */
[----:B------:R-:W-:Y:S01]  /*b8e60*/  STL [R1+0x3abc], R16 ;  /* 0x003abc1001007387 */ /* 0x000fe20000100800 */
[----:B------:R-:W-:Y:S01]  /*b8e70*/  MOV R44, R72 ;  /* 0x00000048002c7202 */ /* 0x000fe20000000f00 */
[----:B------:R-:W-:-:S02]  /*b8e80*/  IMAD.MOV.U32 R45, RZ, RZ, R69 ;  /* 0x000000ffff2d7224 */ /* 0x000fc400078e0045 */
[----:B------:R-:W-:Y:S01]  /*b8e90*/  IMAD.MOV.U32 R46, RZ, RZ, R68 ;  /* 0x000000ffff2e7224 */ /* 0x000fe200078e0044 */
[----:B------:R-:W-:Y:S11]  /*b8ea0*/  MOV R47, R65 ;  /* 0x00000041002f7202 */ /* 0x000ff60000000f00 */
[----:B------:R-:W-:Y:S01]  /*b8eb0*/  @!UPT UIADD3 URZ, URZ, URZ, URZ ;  /* 0x0000003f3f3ff290 */ /* 0x000fe2000fffe03f */
[----:B------:R1:W-:Y:S01]  /*b8ec0*/  STL.64 [R1+0x650], R4 ;  /* 0x0006500401007387 */ /* 0x0003e20000100a00 */
[----:B------:R1:W-:Y:S01]  /*b8ed0*/  STL.64 [R1+0x658], R6 ;  /* 0x0006580601007387 */ /* 0x0003e20000100a00 */
[----:B------:R-:W-:Y:S01]  /*b8ee0*/  LOP3.LUT R248, R248, 0x1f, RZ, 0xc0, !PT ;  /* 0x0000001ff8f87812 */ /* 0x000fe200078ec0ff */
[----:B-1----:R-:W4:Y:S01]  /*b8ef0*/  LDL.LU R19, [R1+0x3e38] ;  /* 0x003e380001137983 */ /* 0x002f220000300800 */
[----:B------:R-:W-:-:S04]  /*b8f00*/  SEL R4, RZ, 0x4, !P1 ;  /* 0x00000004ff047807 */ /* 0x000fc80004800000 */
[----:B------:R-:W-:-:S04]  /*b8f10*/  SEL R4, R4, RZ, !P0 ;  /* 0x000000ff04047207 */ /* 0x000fc80004000000 */
[----:B------:R-:W-:Y:S02]  /*b8f20*/  ISETP.NE.U32.AND P2, PT, R4, RZ, PT ;  /* 0x000000ff0400720c */ /* 0x000fe40003f45070 */
[----:B------:R-:W-:Y:S01]  /*b8f30*/  HMMA.1688.F32.TF32 R4, R244, R66, R44 ;  /* 0x00000042f404723c */ /* 0x000fe2000008102c */
[----:B------:R-:W-:-:S04]  /*b8f40*/  SHF.L.U32 R248, R248, 0x2, RZ ;  /* 0x00000002f8f87819 */ /* 0x000fc800000006ff */
[----:B------:R-:W-:Y:S11]  /*b8f50*/  LOP3.LUT R16, R248, 0x20, RZ, 0x3c, !PT ;  /* 0x00000020f8107812 */ /* 0x000ff600078e3cff */
[----:B------:R-:W-:Y:S07]  /*b8f60*/  @!UPT UIADD3 URZ, URZ, URZ, URZ ;  /* 0x0000003f3f3ff290 */ /* 0x000fee000fffe03f */
[----:B------:R1:W-:Y:S01]  /*b8f70*/  STL.64 [R1+0x610], R4 ;  /* 0x0006100401007387 */ /* 0x0003e20000100a00 */
[----:B------:R2:W-:Y:S02]  /*b8f80*/  STL.64 [R1+0x618], R6 ;  /* 0x0006180601007387 */ /* 0x0005e40000100a00 */
[----:B------:R-:W4:Y:S02]  /*b8f90*/  LDL.LU R15, [R1+0x3e00] ;  /* 0x003e0000010f7983 */ /* 0x000f240000300800 */
[----:B------:R-:W4:Y:S02]  /*b8fa0*/  LDL.LU R27, [R1+0x3e2c] ;  /* 0x003e2c00011b7983 */ /* 0x000f240000300800 */
[----:B-1----:R-:W-:Y:S01]  /*b8fb0*/  IMAD R4, R14, 0x4000, R16 ;  /* 0x000040000e047824 */ /* 0x002fe200078e0210 */
[----:B--2---:R-:W-:-:S05]  /*b8fc0*/  IADD3 R11, P1, R11, R18, RZ ;  /* 0x000000120b0b7210 */ /* 0x004fca0007f3e0ff */
[----:B---3--:R-:W-:Y:S01]  /*b8fd0*/  IMAD.X R30, R30, 0x1, R2, P1 ;  /* 0x000000011e1e7824 */ /* 0x008fe200008e0602 */
[----:B------:R1:W-:Y:S04]  /*b8fe0*/  STL [R1+0x3e80], R11 ;  /* 0x003e800b01007387 */ /* 0x0003e80000100800 */
[----:B------:R-:W-:Y:S01]  /*b8ff0*/  STL [R1+0x3e74], R30 ;  /* 0x003e741e01007387 */ /* 0x000fe20000100800 */
[----:B------:R-:W2:Y:S01]  /*b9000*/  LDL.LU R16, [R1+0x3df4] ;  /* 0x003df40001107983 */ /* 0x000ea20000300800 */
[----:B------:R-:W-:Y:S01]  /*b9010*/  MOV R6, R11 ;  /* 0x0000000b00067202 */ /* 0x000fe20000000f00 */
[----:B------:R-:W-:Y:S01]  /*b9020*/  IMAD.MOV.U32 R7, RZ, RZ, R30 ;  /* 0x000000ffff077224 */ /* 0x000fe200078e001e */
[----:B------:R-:W3:Y:S01]  /*b9030*/  LDL.LU R31, [R1+0x3df8] ;  /* 0x003df800011f7983 */ /* 0x000ee20000300800 */
[----:B-1----:R-:W3:Y:S03]  /*b9040*/  LDL.LU R11, [R1+0x3dc0] ;  /* 0x003dc000010b7983 */ /* 0x002ee60000300800 */
[----:B------:R1:W-:Y:S01]  /*b9050*/  LDGSTS.E [R4+0x40100], [R6.64], P2 ;  /* 0x4010000006047fae */ /* 0x0003e20009121844 */
[----:B----4-:R-:W-:-:S05]  /*b9060*/  IADD3 R23, P3, R23, R18, RZ ;  /* 0x0000001217177210 */ /* 0x010fca0007f7e0ff */
[----:B------:R-:W-:Y:S01]  /*b9070*/  IMAD.X R26, R26, 0x1, R2, P3 ;  /* 0x000000011a1a7824 */ /* 0x000fe200018e0602 */
[----:B------:R-:W-:Y:S01]  /*b9080*/  IADD3 R10, P4, R10, R18, RZ ;  /* 0x000000120a0a7210 */ /* 0x000fe20007f9e0ff */
[----:B------:R4:W-:Y:S03]  /*b9090*/  STL [R1+0x3e78], R23 ;  /* 0x003e781701007387 */ /* 0x0009e60000100800 */
[----:B------:R4:W-:Y:S02]  /*b90a0*/  STL [R1+0x3e6c], R26 ;  /* 0x003e6c1a01007387 */ /* 0x0009e40000100800 */
[----:B-1----:R-:W-:Y:S01]  /*b90b0*/  IMAD.MOV.U32 R6, RZ, RZ, R23 ;  /* 0x000000ffff067224 */ /* 0x002fe200078e0017 */
[----:B------:R-:W-:Y:S01]  /*b90c0*/  IADD3.X R22, R22, R2, RZ, P4, !PT ;  /* 0x0000000216167210 */ /* 0x000fe200027fe4ff */
[----:B------:R-:W-:Y:S01]  /*b90d0*/  IMAD.MOV.U32 R7, RZ, RZ, R26 ;  /* 0x000000ffff077224 */ /* 0x000fe200078e001a */
[----:B------:R-:W-:Y:S01]  /*b90e0*/  STL [R1+0x3e40], R10 ;  /* 0x003e400a01007387 */ /* 0x000fe20000100800 */
[----:B------:R-:W3:Y:S02]  /*b90f0*/  LDL.LU R34, [R1+0x3dec] ;  /* 0x003dec0001227983 */ /* 0x000ee40000300800 */
[----:B------:R1:W-:Y:S01]  /*b9100*/  STL [R1+0x3e34], R22 ;  /* 0x003e341601007387 */ /* 0x0003e20000100800 */
[----:B------:R1:W-:Y:S04]  /*b9110*/  LDGSTS.E [R4+0x40180], [R6.64], P2 ;  /* 0x4018000006047fae */ /* 0x0003e80009121844 */
[----:B----4-:R-:W4:Y:S01]  /*b9120*/  LDL.LU R23, [R1+0x3db4] ;  /* 0x003db40001177983 */ /* 0x010f220000300800 */
[----:B------:R-:W4:Y:S02]  /*b9130*/  LDL.LU R26, [R1+0x3dac] ;  /* 0x003dac00011a7983 */ /* 0x000f240000300800 */
[----:B-1----:R-:W-:-:S02]  /*b9140*/  IMAD.MOV.U32 R7, RZ, RZ, R22 ;  /* 0x000000ffff077224 */ /* 0x002fc400078e0016 */
[----:B------:R-:W4:Y:S01]  /*b9150*/  LDL.LU R22, [R1+0x3db8] ;  /* 0x003db80001167983 */ /* 0x000f220000300800 */
[----:B------:R-:W-:Y:S01]  /*b9160*/  MOV R6, R10 ;  /* 0x0000000a00067202 */ /* 0x000fe20000000f00 */
        /* <DEDUP_REMOVED lines=8> */
[----:B------:R-:W-:-:S05]  /*b91f0*/  IADD3 R19, P3, R19, R18, RZ ;  /* 0x0000001213137210 */ /* 0x000fca0007f7e0ff */
[----:B-1----:R-:W-:Y:S01]  /*b9200*/  IMAD.MOV.U32 R6, RZ, RZ, R19 ;  /* 0x000000ffff067224 */ /* 0x002fe200078e0013 */
[----:B------:R-:W-:Y:S01]  /*b9210*/  STL [R1+0x3e38], R19 ;  /* 0x003e381301007387 */ /* 0x000fe20000100800 */
[----:B------:R-:W-:Y:S01]  /*b9220*/  IADD3 R15, P4, R15, R18, RZ ;  /* 0x000000120f0f7210 */ /* 0x000fe20007f9e0ff */
[----:B------:R-:W-:-:S04]  /*b9230*/  IMAD.X R27, R27, 0x1, R2, P3 ;  /* 0x000000011b1b7824 */ /* 0x000fc800018e0602 */
[----:B------:R-:W-:Y:S01]  /*b9240*/  IMAD.MOV.U32 R7, RZ, RZ, R27 ;  /* 0x000000ffff077224 */ /* 0x000fe200078e001b */
[----:B------:R1:W-:Y:S01]  /*b9250*/  STL [R1+0x3e2c], R27 ;  /* 0x003e2c1b01007387 */ /* 0x0003e20000100800 */
[----:B------:R-:W-:Y:S03]  /*b9260*/  STL [R1+0x3e00], R15 ;  /* 0x003e000f01007387 */ /* 0x000fe60000100800 */
[----:B------:R1:W-:Y:S02]  /*b9270*/  LDGSTS.E [R4+0x40580], [R6.64], P1 ;  /* 0x4058000006047fae */ /* 0x0003e40008921844 */
[----:B-1----:R-:W-:Y:S02]  /*b9280*/  MOV R6, R15 ;  /* 0x0000000f00067202 */ /* 0x002fe40000000f00 */
[----:B------:R-:W-:-:S04]  /*b9290*/  ISETP.GT.AND P2, PT, R3, 0x9, PT ;  /* 0x000000090300780c */ /* 0x000fc80003f44270 */
[----:B------:R-:W-:-:S04]  /*b92a0*/  SEL R5, RZ, 0x4, !P2 ;  /* 0x00000004ff057807 */ /* 0x000fc80005000000 */
[----:B------:R-:W-:Y:S02]  /*b92b0*/  SEL R5, R5, RZ, !P0 ;  /* 0x000000ff05057207 */ /* 0x000fe40004000000 */
[----:B------:R-:W-:Y:S02]  /*b92c0*/  ISETP.GT.AND P1, PT, R3, 0xd, PT ;  /* 0x0000000d0300780c */ /* 0x000fe40003f24270 */
[----:B------:R-:W-:Y:S02]  /*b92d0*/  ISETP.NE.U32.AND P2, PT, R5, RZ, PT ;  /* 0x000000ff0500720c */ /* 0x000fe40003f45070 */
[----:B------:R-:W-:-:S04]  /*b92e0*/  SEL R5, RZ, 0x4, !P1 ;  /* 0x00000004ff057807 */ /* 0x000fc80004800000 */
[----:B------:R-:W-:-:S04]  /*b92f0*/  SEL R5, R5, RZ, !P0 ;  /* 0x000000ff05057207 */ /* 0x000fc80004000000 */
[----:B------:R-:W-:Y:S02]  /*b9300*/  ISETP.NE.U32.AND P1, PT, R5, RZ, PT ;  /* 0x000000ff0500720c */ /* 0x000fe40003f25070 */
[----:B--2---:R-:W-:-:S05]  /*b9310*/  IADD3.X R16, R16, R2, RZ, P4, !PT ;  /* 0x0000000210107210 */ /* 0x004fca00027fe4ff */
[----:B------:R1:W-:Y:S01]  /*b9320*/  STL [R1+0x3df4], R16 ;  /* 0x003df41001007387 */ /* 0x0003e20000100800 */
[----:B------:R-:W-:Y:S02]  /*b9330*/  IMAD.MOV.U32 R7, RZ, RZ, R16 ;  /* 0x000000ffff077224 */ /* 0x000fe400078e0010 */
[----:B------:R-:W2:Y:S01]  /*b9340*/  LDL.LU R27, [R1+0x3d6c] ;  /* 0x003d6c00011b7983 */ /* 0x000ea20000300800 */
[-C--:B---3--:R-:W-:Y:S02]  /*b9350*/  IADD3 R31, P3, R31, R18.reuse, RZ ;  /* 0x000000121f1f7210 */ /* 0x088fe40007f7e0ff */
[----:B------:R-:W-:Y:S01]  /*b9360*/  IADD3 R11, P4, R11, R18, RZ ;  /* 0x000000120b0b7210 */ /* 0x000fe20007f9e0ff */
[----:B------:R3:W-:Y:S04]  /*b9370*/  LDGSTS.E [R4+0x40900], [R6.64], P2 ;  /* 0x4090000006047fae */ /* 0x0007e80009121844 */
[----:B-1----:R-:W2:Y:S01]  /*b9380*/  LDL.LU R16, [R1+0x3d78] ;  /* 0x003d780001107983 */ /* 0x002ea20000300800 */
[----:B------:R-:W2:Y:S02]  /*b9390*/  LDL.LU R19, [R1+0x3d34] ;  /* 0x003d340001137983 */ /* 0x000ea40000300800 */
[----:B------:R-:W2:Y:S02]  /*b93a0*/  LDL.LU R15, [R1+0x3d40] ;  /* 0x003d4000010f7983 */ /* 0x000ea40000300800 */
[----:B------:R-:W-:Y:S02]  /*b93b0*/  STL [R1+0x3df8], R31 ;  /* 0x003df81f01007387 */ /* 0x000fe40000100800 */
[----:B---3--:R-:W-:-:S02]  /*b93c0*/  IMAD.MOV.U32 R6, RZ, RZ, R31 ;  /* 0x000000ffff067224 */ /* 0x008fc400078e001f */
[----:B------:R-:W-:-:S04]  /*b93d0*/  IMAD.X R34, R34, 0x1, R2, P3 ;  /* 0x0000000122227824 */ /* 0x000fc800018e0602 */
[----:B------:R-:W-:Y:S01]  /*b93e0*/  IMAD.MOV.U32 R7, RZ, RZ, R34 ;  /* 0x000000ffff077224 */ /* 0x000fe200078e0022 */
[----:B----4-:R-:W-:Y:S01]  /*b93f0*/  IADD3.X R23, R23, R2, RZ, P4, !PT ;  /* 0x0000000217177210 */ /* 0x010fe200027fe4ff */
[----:B------:R-:W-:Y:S04]  /*b9400*/  STL [R1+0x3dec], R34 ;  /* 0x003dec2201007387 */ /* 0x000fe80000100800 */
[----:B------:R1:W-:Y:S01]  /*b9410*/  LDGSTS.E [R4+0x40980], [R6.64], P2 ;  /* 0x4098000006047fae */ /* 0x0003e20009121844 */
[----:B------:R-:W-:Y:S02]  /*b9420*/  STL [R1+0x3dc0], R11 ;  /* 0x003dc00b01007387 */ /* 0x000fe40000100800 */
[----:B------:R3:W-:Y:S01]  /*b9430*/  STL [R1+0x3db4], R23 ;  /* 0x003db41701007387 */ /* 0x0007e20000100800 */
[----:B------:R-:W-:-:S02]  /*b9440*/  IADD3 R22, P3, R22, R18, RZ ;  /* 0x0000001216167210 */ /* 0x000fc40007f7e0ff */
[----:B-1----:R-:W-:Y:S02]  /*b9450*/  MOV R6, R11 ;  /* 0x0000000b00067202 */ /* 0x002fe40000000f00 */
[----:B------:R-:W-:Y:S01]  /*b9460*/  IADD3 R10, P4, R10, R18, RZ ;  /* 0x000000120a0a7210 */ /* 0x000fe20007f9e0ff */
[----:B------:R-:W-:Y:S02]  /*b9470*/  IMAD.MOV.U32 R7, RZ, RZ, R23 ;  /* 0x000000ffff077224 */ /* 0x000fe400078e0017 */
[----:B------:R-:W-:Y:S01]  /*b9480*/  IMAD.X R26, R26, 0x1, R2, P3 ;  /* 0x000000011a1a7824 */ /* 0x000fe200018e0602 */
[----:B---3--:R-:W3:Y:S01]  /*b9490*/  LDL.LU R23, [R1+0x3d38] ;  /* 0x003d380001177983 */ /* 0x008ee20000300800 */
[----:B------:R-:W3:Y:S01]  /*b94a0*/  LDL.LU R11, [R1+0x3d00] ;  /* 0x003d0000010b7983 */ /* 0x000ee20000300800 */
[----:B------:R-:W-:Y:S01]  /*b94b0*/  IADD3.X R30, R30, R2, RZ, P4, !PT ;  /* 0x000000021e1e7210 */ /* 0x000fe200027fe4ff */
[----:B------:R-:W-:Y:S01]  /*b94c0*/  STL [R1+0x3db8], R22 ;  /* 0x003db81601007387 */ /* 0x000fe20000100800 */
[----:B------:R1:W-:Y:S04]  /*b94d0*/  LDGSTS.E [R4+0x40d00], [R6.64], P1 ;  /* 0x40d0000006047fae */ /* 0x0003e80008921844 */
[----:B------:R1:W-:Y:S01]  /*b94e0*/  STL [R1+0x3dac], R26 ;  /* 0x003dac1a01007387 */ /* 0x0003e20000100800 */
[----:B------:R1:W-:Y:S02]  /*b94f0*/  STL [R1+0x3d80], R10 ;  /* 0x003d800a01007387 */ /* 0x0003e40000100800 */
[----:B-1----:R-:W-:-:S02]  /*b9500*/  IMAD.MOV.U32 R7, RZ, RZ, R26 ;  /* 0x000000ffff077224 */ /* 0x002fc400078e001a */
[----:B------:R-:W-:Y:S01]  /*b9510*/  IMAD.MOV.U32 R6, RZ, RZ, R22 ;  /* 0x000000ffff067224 */ /* 0x000fe200078e0016 */
[----:B------:R-:W3:Y:S01]  /*b9520*/  LDL.LU R26, [R1+0x3d2c] ;  /* 0x003d2c00011a7983 */ /* 0x000ee20000300800 */
[----:B------:R-:W-:Y:S02]  /*b9530*/  STL [R1+0x3d74], R30 ;  /* 0x003d741e01007387 */ /* 0x000fe40000100800 */
[----:B------:R-:W3:Y:S01]  /*b9540*/  LDL.LU R22, [R1+0x3cf4] ;  /* 0x003cf40001167983 */ /* 0x000ee20000300800 */
[----:B------:R-:W-:Y:S01]  /*b9550*/  ISETP.GT.AND P2, PT, R3, 0x11, PT ;  /* 0x000000110300780c */ /* 0x000fe20003f44270 */
[----:B------:R1:W-:Y:S04]  /*b9560*/  LDGSTS.E [R4+0x40d80], [R6.64], P1 ;  /* 0x40d8000006047fae */ /* 0x0003e80008921844 */
[----:B------:R-:W3:Y:S01]  /*b9570*/  LDL.LU R31, [R1+0x3cf8] ;  /* 0x003cf800011f7983 */ /* 0x000ee20000300800 */
[----:B------:R-:W-:-:S04]  /*b9580*/  SEL R5, RZ, 0x4, !P2 ;  /* 0x00000004ff057807 */ /* 0x000fc80005000000 */
[----:B------:R-:W-:-:S04]  /*b9590*/  SEL R5, R5, RZ, !P0 ;  /* 0x000000ff05057207 */ /* 0x000fc80004000000 */
[----:B------:R-:W-:Y:S02]  /*b95a0*/  ISETP.NE.U32.AND P2, PT, R5, RZ, PT ;  /* 0x000000ff0500720c */ /* 0x000fe40003f45070 */
[----:B-1----:R-:W-:Y:S01]  /*b95b0*/  MOV R6, R10 ;  /* 0x0000000a00067202 */ /* 0x002fe20000000f00 */
[----:B------:R-:W-:Y:S01]  /*b95c0*/  IMAD.MOV.U32 R7, RZ, RZ, R30 ;  /* 0x000000ffff077224 */ /* 0x000fe200078e001e */
[----:B------:R-:W3:Y:S09]  /*b95d0*/  LDL.LU R10, [R1+0x3cc0] ;  /* 0x003cc000010a7983 */ /* 0x000ef20000300800 */
[----:B------:R1:W-:Y:S01]  /*b95e0*/  LDGSTS.E [R4+0x41100], [R6.64], P2 ;  /* 0x4110000006047fae */ /* 0x0003e20009121844 */
[----:B------:R-:W-:-:S04]  /*b95f0*/  ISETP.GT.AND P1, PT, R3, 0x15, PT ;  /* 0x000000150300780c */ /* 0x000fc80003f24270 */
[----:B------:R-:W-:-:S04]  /*b9600*/  SEL R5, RZ, 0x4, !P1 ;  /* 0x00000004ff057807 */ /* 0x000fc80004800000 */
[----:B------:R-:W-:-:S04]  /*b9610*/  SEL R5, R5, RZ, !P0 ;  /* 0x000000ff05057207 */ /* 0x000fc80004000000 */
[----:B------:R-:W-:Y:S02]  /*b9620*/  ISETP.NE.U32.AND P1, PT, R5, RZ, PT ;  /* 0x000000ff0500720c */ /* 0x000fe40003f25070 */
[-C--:B--2---:R-:W-:Y:S02]  /*b9630*/  IADD3 R16, P3, R16, R18.reuse, RZ ;  /* 0x0000001210107210 */ /* 0x084fe40007f7e0ff */
[----:B------:R-:W-:-:S03]  /*b9640*/  IADD3 R15, P4, R15, R18, RZ ;  /* 0x000000120f0f7210 */ /* 0x000fc60007f9e0ff */
[----:B------:R-:W-:Y:S01]  /*b9650*/  IMAD.X R27, R27, 0x1, R2, P3 ;  /* 0x000000011b1b7824 */ /* 0x000fe200018e0602 */
[----:B------:R-:W-:Y:S01]  /*b9660*/  IADD3.X R19, R19, R2, RZ, P4, !PT ;  /* 0x0000000213137210 */ /* 0x000fe200027fe4ff */
[----:B------:R2:W-:Y:S01]  /*b9670*/  STL [R1+0x3d78], R16 ;  /* 0x003d781001007387 */ /* 0x0005e20000100800 */
[----:B-1----:R-:W-:Y:S02]  /*b9680*/  IMAD.MOV.U32 R6, RZ, RZ, R16 ;  /* 0x000000ffff067224 */ /* 0x002fe400078e0010 */
[----:B------:R-:W-:Y:S02]  /*b9690*/  IMAD.MOV.U32 R7, RZ, RZ, R27 ;  /* 0x000000ffff077224 */ /* 0x000fe400078e001b */
[----:B------:R-:W-:Y:S01]  /*b96a0*/  STL [R1+0x3d6c], R27 ;  /* 0x003d6c1b01007387 */ /* 0x000fe20000100800 */
[----:B------:R-:W-:Y:S01]  /*b96b0*/  STL [R1+0x3d40], R15 ;  /* 0x003d400f01007387 */ /* 0x000fe20000100800 */
[----:B------:R-:W4:Y:S02]  /*b96c0*/  LDL.LU R34, [R1+0x3cec] ;  /* 0x003cec0001227983 */ /* 0x000f240000300800 */
[----:B------:R1:W-:Y:S01]  /*b96d0*/  STL [R1+0x3d34], R19 ;  /* 0x003d341301007387 */ /* 0x0003e20000100800 */
[----:B------:R1:W-:Y:S04]  /*b96e0*/  LDGSTS.E [R4+0x41180], [R6.64], P2 ;  /* 0x4118000006047fae */ /* 0x0003e80009121844 */
[----:B--2---:R-:W2:Y:S01]  /*b96f0*/  LDL.LU R16, [R1+0x3cb4] ;  /* 0x003cb40001107983 */ /* 0x004ea20000300800 */
[----:B-1----:R-:W-:Y:S01]  /*b9700*/  IMAD.MOV.U32 R7, RZ, RZ, R19 ;  /* 0x000000ffff077224 */ /* 0x002fe200078e0013 */
[----:B------:R-:W-:-:S02]  /*b9710*/  MOV R6, R15 ;  /* 0x0000000f00067202 */ /* 0x000fc40000000f00 */
[----:B------:R-:W2:Y:S01]  /*b9720*/  LDL.LU R19, [R1+0x3cac] ;  /* 0x003cac0001137983 */ /* 0x000ea20000300800 */
[----:B------:R-:W2:Y:S02]  /*b9730*/  LDL.LU R15, [R1+0x3cb8] ;  /* 0x003cb800010f7983 */ /* 0x000ea40000300800 */
[----:B------:R-:W2:Y:S02]  /*b9740*/  LDL.LU R30, [R1+0x3c74] ;  /* 0x003c7400011e7983 */ /* 0x000ea40000300800 */
[----:B------:R-:W2:Y:S01]  /*b9750*/  LDL.LU R27, [R1+0x3c80] ;  /* 0x003c8000011b7983 */ /* 0x000ea20000300800 */
[----:B------:R1:W-:Y:S01]  /*b9760*/  LDGSTS.E [R4+0x41500], [R6.64], P1 ;  /* 0x4150000006047fae */ /* 0x0003e20008921844 */
[-C--:B---3--:R-:W-:Y:S02]  /*b9770*/  IADD3 R23, P3, R23, R18.reuse, RZ ;  /* 0x0000001217177210 */ /* 0x088fe40007f7e0ff */
[----:B------:R-:W-:-:S03]  /*b9780*/  IADD3 R11, P4, R11, R18, RZ ;  /* 0x000000120b0b7210 */ /* 0x000fc60007f9e0ff */
[----:B------:R-:W-:Y:S01]  /*b9790*/  STL [R1+0x3d38], R23 ;  /* 0x003d381701007387 */ /* 0x000fe20000100800 */
[----:B-1----:R-:W-:Y:S02]  /*b97a0*/  IMAD.MOV.U32 R6, RZ, RZ, R23 ;  /* 0x000000ffff067224 */ /* 0x002fe400078e0017 */
[----:B------:R-:W-:Y:S01]  /*b97b0*/  IMAD.X R26, R26, 0x1, R2, P3 ;  /* 0x000000011a1a7824 */ /* 0x000fe200018e0602 */
[----:B------:R-:W-:-:S03]  /*b97c0*/  IADD3.X R22, R22, R2, RZ, P4, !PT ;  /* 0x0000000216167210 */ /* 0x000fc600027fe4ff */
[----:B------:R-:W-:Y:S01]  /*b97d0*/  IMAD.MOV.U32 R7, RZ, RZ, R26 ;  /* 0x000000ffff077224 */ /* 0x000fe200078e001a */
[----:B------:R1:W-:Y:S01]  /*b97e0*/  STL [R1+0x3d2c], R26 ;  /* 0x003d2c1a01007387 */ /* 0x0003e20000100800 */
[----:B------:R-:W-:Y:S02]  /*b97f0*/  STL [R1+0x3d00], R11 ;  /* 0x003d000b01007387 */ /* 0x000fe40000100800 */
[----:B------:R3:W-:Y:S01]  /*b9800*/  STL [R1+0x3cf4], R22 ;  /* 0x003cf41601007387 */ /* 0x0007e20000100800 */
[----:B------:R3:W-:Y:S04]  /*b9810*/  LDGSTS.E [R4+0x41580], [R6.64], P1 ;  /* 0x4158000006047fae */ /* 0x0007e80008921844 */
[----:B-1----:R-:W2:Y:S01]  /*b9820*/  LDL.LU R26, [R1+0x3c6c] ;  /* 0x003c6c00011a7983 */ /* 0x002ea20000300800 */
[----:B------:R-:W2:Y:S02]  /*b9830*/  LDL.LU R23, [R1+0x3c78] ;  /* 0x003c780001177983 */ /* 0x000ea40000300800 */
[----:B---3--:R-:W-:Y:S01]  /*b9840*/  IMAD.MOV.U32 R7, RZ, RZ, R22 ;  /* 0x000000ffff077224 */ /* 0x008fe200078e0016 */
[----:B------:R-:W-:Y:S01]  /*b9850*/  MOV R6, R11 ;  /* 0x0000000b00067202 */ /* 0x000fe20000000f00 */
[----:B------:R-:W3:Y:S01]  /*b9860*/  LDL.LU R22, [R1+0x3c34] ;  /* 0x003c340001167983 */ /* 0x000ee20000300800 */
[----:B------:R-:W3:Y:S01]  /*b9870*/  LDL.LU R11, [R1+0x3c40] ;  /* 0x003c4000010b7983 */ /* 0x000ee20000300800 */
[----:B------:R-:W-:-:S04]  /*b9880*/  ISETP.GT.AND P2, PT, R3, 0x19, PT ;  /* 0x000000190300780c */ /* 0x000fc80003f44270 */
[----:B------:R-:W-:-:S04]  /*b9890*/  SEL R5, RZ, 0x4, !P2 ;  /* 0x00000004ff057807 */ /* 0x000fc80005000000 */
[----:B------:R-:W-:Y:S02]  /*b98a0*/  SEL R5, R5, RZ, !P0 ;  /* 0x000000ff05057207 */ /* 0x000fe40004000000 */
[----:B------:R-:W-:Y:S02]  /*b98b0*/  ISETP.GT.AND P1, PT, R3, 0x1d, PT ;  /* 0x0000001d0300780c */ /* 0x000fe40003f24270 */
[----:B------:R-:W-:Y:S02]  /*b98c0*/  ISETP.NE.U32.AND P2, PT, R5, RZ, PT ;  /* 0x000000ff0500720c */ /* 0x000fe40003f45070 */
[----:B------:R-:W-:Y:S01]  /*b98d0*/  SEL R5, RZ, 0x4, !P1 ;  /* 0x00000004ff057807 */ /* 0x000fe20004800000 */
[----:B------:R-:W-:-:S03]  /*b98e0*/  IADD3 R31, P3, R31, R18, RZ ;  /* 0x000000121f1f7210 */ /* 0x000fc60007f7e0ff */
[----:B------:R-:W-:Y:S02]  /*b98f0*/  SEL R5, R5, RZ, !P0 ;  /* 0x000000ff05057207 */ /* 0x000fe40004000000 */
[----:B------:R-:W-:Y:S02]  /*b9900*/  IADD3 R10, P4, R10, R18, RZ ;  /* 0x000000120a0a7210 */ /* 0x000fe40007f9e0ff */
[----:B------:R-:W-:-:S03]  /*b9910*/  ISETP.NE.U32.AND P1, PT, R5, RZ, PT ;  /* 0x000000ff0500720c */ /* 0x000fc60003f25070 */
[----:B------:R1:W-:Y:S04]  /*b9920*/  LDGSTS.E [R4+0x41900], [R6.64], P2 ;  /* 0x4190000006047fae */ /* 0x0003e80009121844 */
[----:B------:R-:W-:Y:S01]  /*b9930*/  STL [R1+0x3cf8], R31 ;  /* 0x003cf81f01007387 */ /* 0x000fe20000100800 */
[----:B-1----:R-:W-:Y:S02]  /*b9940*/  IMAD.MOV.U32 R6, RZ, RZ, R31 ;  /* 0x000000ffff067224 */ /* 0x002fe400078e001f */
[----:B----4-:R-:W-:Y:S01]  /*b9950*/  IMAD.X R34, R34, 0x1, R2, P3 ;  /* 0x0000000122227824 */ /* 0x010fe200018e0602 */
[----:B--2---:R-:W-:-:S03]  /*b9960*/  IADD3.X R16, R16, R2, RZ, P4, !PT ;  /* 0x0000000210107210 */ /* 0x004fc600027fe4ff */
[----:B------:R-:W-:Y:S01]  /*b9970*/  IMAD.MOV.U32 R7, RZ, RZ, R34 ;  /* 0x000000ffff077224 */ /* 0x000fe200078e0022 */
[----:B------:R-:W-:Y:S01]  /*b9980*/  STL [R1+0x3cec], R34 ;  /* 0x003cec2201007387 */ /* 0x000fe20000100800 */
[----:B------:R-:W-:Y:S02]  /*b9990*/  STL [R1+0x3cc0], R10 ;  /* 0x003cc00a01007387 */ /* 0x000fe40000100800 */
[----:B------:R1:W-:Y:S01]  /*b99a0*/  STL [R1+0x3cb4], R16 ;  /* 0x003cb41001007387 */ /* 0x0003e20000100800 */
[----:B------:R2:W-:Y:S01]  /*b99b0*/  LDGSTS.E [R4+0x41980], [R6.64], P2 ;  /* 0x4198000006047fae */ /* 0x0005e20009121844 */
[-C--:B------:R-:W-:Y:S02]  /*b99c0*/  IADD3 R15, P3, R15, R18.reuse, RZ ;  /* 0x000000120f0f7210 */ /* 0x080fe40007f7e0ff */
[----:B------:R-:W-:Y:S02]  /*b99d0*/  IADD3 R27, P4, R27, R18, RZ ;  /* 0x000000121b1b7210 */ /* 0x000fe40007f9e0ff */
[----:B--2---:R-:W-:Y:S01]  /*b99e0*/  MOV R6, R10 ;  /* 0x0000000a00067202 */ /* 0x004fe20000000f00 */
[----:B------:R-:W-:-:S02]  /*b99f0*/  IMAD.MOV.U32 R7, RZ, RZ, R16 ;  /* 0x000000ffff077224 */ /* 0x000fc400078e0010 */
[----:B------:R-:W-:Y:S01]  /*b9a00*/  IMAD.X R19, R19, 0x1, R2, P3 ;  /* 0x0000000113137824 */ /* 0x000fe200018e0602 */
[----:B-1----:R-:W2:Y:S01]  /*b9a10*/  LDL.LU R16, [R1+0x3c38] ;  /* 0x003c380001107983 */ /* 0x002ea20000300800 */
[----:B------:R-:W4:Y:S02]  /*b9a20*/  LDL.LU R10, [R1+0x3c00] ;  /* 0x003c0000010a7983 */ /* 0x000f240000300800 */
[----:B------:R-:W-:Y:S01]  /*b9a30*/  STL [R1+0x3cb8], R15 ;  /* 0x003cb80f01007387 */ /* 0x000fe20000100800 */
[----:B------:R1:W-:Y:S01]  /*b9a40*/  LDGSTS.E [R4+0x41d00], [R6.64], P1 ;  /* 0x41d0000006047fae */ /* 0x0003e20008921844 */
[----:B------:R-:W-:-:S03]  /*b9a50*/  IADD3.X R30, R30, R2, RZ, P4, !PT ;  /* 0x000000021e1e7210 */ /* 0x000fc600027fe4ff */
[----:B------:R1:W-:Y:S01]  /*b9a60*/  STL [R1+0x3cac], R19 ;  /* 0x003cac1301007387 */ /* 0x0003e20000100800 */
[----:B------:R1:W-:Y:S02]  /*b9a70*/  STL [R1+0x3c80], R27 ;  /* 0x003c801b01007387 */ /* 0x0003e40000100800 */
[----:B-1----:R-:W-:Y:S02]  /*b9a80*/  IMAD.MOV.U32 R7, RZ, RZ, R19 ;  /* 0x000000ffff077224 */ /* 0x002fe400078e0013 */
[----:B------:R-:W4:Y:S01]  /*b9a90*/  LDL.LU R19, [R1+0x3c2c] ;  /* 0x003c2c0001137983 */ /* 0x000f220000300800 */
[----:B------:R-:W-:Y:S02]  /*b9aa0*/  IMAD.MOV.U32 R6, RZ, RZ, R15 ;  /* 0x000000ffff067224 */ /* 0x000fe400078e000f */
[----:B------:R1:W-:Y:S02]  /*b9ab0*/  STL [R1+0x3c74], R30 ;  /* 0x003c741e01007387 */ /* 0x0003e40000100800 */
[----:B------:R-:W4:Y:S01]  /*b9ac0*/  LDL.LU R15, [R1+0x3bf4] ;  /* 0x003bf400010f7983 */ /* 0x000f220000300800 */
[----:B------:R-:W-:Y:S01]  /*b9ad0*/  ISETP.GT.AND P2, PT, R3, 0x21, PT ;  /* 0x000000210300780c */ /* 0x000fe20003f44270 */
[----:B------:R-:W4:Y:S04]  /*b9ae0*/  LDL.LU R31, [R1+0x3bf8] ;  /* 0x003bf800011f7983 */ /* 0x000f280000300800 */
[----:B------:R1:W-:Y:S01]  /*b9af0*/  LDGSTS.E [R4+0x41d80], [R6.64], P1 ;  /* 0x41d8000006047fae */ /* 0x0003e20008921844 */
[----:B------:R-:W-:-:S04]  /*b9b00*/  SEL R5, RZ, 0x4, !P2 ;  /* 0x00000004ff057807 */ /* 0x000fc80005000000 */
[----:B------:R-:W-:-:S04]  /*b9b10*/  SEL R5, R5, RZ, !P0 ;  /* 0x000000ff05057207 */ /* 0x000fc80004000000 */
[----:B------:R-:W-:Y:S02]  /*b9b20*/  ISETP.NE.U32.AND P2, PT, R5, RZ, PT ;  /* 0x000000ff0500720c */ /* 0x000fe40003f45070 */
[----:B-1----:R-:W-:Y:S01]  /*b9b30*/  MOV R6, R27 ;  /* 0x0000001b00067202 */ /* 0x002fe20000000f00 */
[----:B------:R-:W-:Y:S01]  /*b9b40*/  IMAD.MOV.U32 R7, RZ, RZ, R30 ;  /* 0x000000ffff077224 */ /* 0x000fe200078e001e */
[----:B------:R-:W4:Y:S09]  /*b9b50*/  LDL.LU R27, [R1+0x3bc0] ;  /* 0x003bc000011b7983 */ /* 0x000f320000300800 */
[----:B------:R1:W-:Y:S01]  /*b9b60*/  LDGSTS.E [R4+0x42100], [R6.64], P2 ;  /* 0x4210000006047fae */ /* 0x0003e20009121844 */
[----:B------:R-:W-:-:S05]  /*b9b70*/  IADD3 R23, P3, R23, R18, RZ ;  /* 0x0000001217177210 */ /* 0x000fca0007f7e0ff */
[----:B------:R-:W-:Y:S01]  /*b9b80*/  IMAD.X R26, R26, 0x1, R2, P3 ;  /* 0x000000011a1a7824 */ /* 0x000fe200018e0602 */
[----:B---3--:R-:W-:Y:S01]  /*b9b90*/  IADD3 R11, P4, R11, R18, RZ ;  /* 0x000000120b0b7210 */ /* 0x008fe20007f9e0ff */
[----:B------:R3:W-:Y:S03]  /*b9ba0*/  STL [R1+0x3c78], R23 ;  /* 0x003c781701007387 */ /* 0x0007e60000100800 */
[----:B------:R-:W-:Y:S02]  /*b9bb0*/  STL [R1+0x3c6c], R26 ;  /* 0x003c6c1a01007387 */ /* 0x000fe40000100800 */
[----:B-1----:R-:W-:Y:S01]  /*b9bc0*/  IMAD.MOV.U32 R6, RZ, RZ, R23 ;  /* 0x000000ffff067224 */ /* 0x002fe200078e0017 */
[----:B------:R-:W-:Y:S01]  /*b9bd0*/  IADD3.X R22, R22, R2, RZ, P4, !PT ;  /* 0x0000000216167210 */ /* 0x000fe200027fe4ff */
[----:B------:R-:W-:Y:S01]  /*b9be0*/  IMAD.MOV.U32 R7, RZ, RZ, R26 ;  /* 0x000000ffff077224 */ /* 0x000fe200078e001a */
[----:B------:R1:W-:Y:S01]  /*b9bf0*/  STL [R1+0x3c40], R11 ;  /* 0x003c400b01007387 */ /* 0x0003e20000100800 */
[----:B------:R-:W4:Y:S02]  /*b9c00*/  LDL.LU R34, [R1+0x3bec] ;  /* 0x003bec0001227983 */ /* 0x000f240000300800 */
[----:B------:R1:W-:Y:S02]  /*b9c10*/  STL [R1+0x3c34], R22 ;  /* 0x003c341601007387 */ /* 0x0003e40000100800 */
[----:B------:R-:W4:Y:S01]  /*b9c20*/  LDL.LU R30, [R1+0x3bb4] ;  /* 0x003bb400011e7983 */ /* 0x000f220000300800 */
[----:B------:R1:W-:Y:S04]  /*b9c30*/  LDGSTS.E [R4+0x42180], [R6.64], P2 ;  /* 0x4218000006047fae */ /* 0x0003e80009121844 */
[----:B---3--:R-:W4:Y:S01]  /*b9c40*/  LDL.LU R23, [R1+0x3bac] ;  /* 0x003bac0001177983 */ /* 0x008f220000300800 */
[----:B-1----:R-:W-:-:S03]  /*b9c50*/  MOV R6, R11 ;  /* 0x0000000b00067202 */ /* 0x002fc60000000f00 */
[----:B------:R-:W4:Y:S01]  /*b9c60*/  LDL.LU R11, [R1+0x3bb8] ;  /* 0x003bb800010b7983 */ /* 0x000f220000300800 */
[----:B------:R-:W-:Y:S02]  /*b9c70*/  IMAD.MOV.U32 R7, RZ, RZ, R22 ;  /* 0x000000ffff077224 */ /* 0x000fe400078e0016 */
        /* <DEDUP_REMOVED lines=13> */
[----:B----4-:R-:W-:-:S03]  /*b9d50*/  IADD3 R10, P4, R10, R18, RZ ;  /* 0x000000120a0a7210 */ /* 0x010fc60007f9e0ff */
[----:B-1----:R-:W-:Y:S01]  /*b9d60*/  IMAD.MOV.U32 R6, RZ, RZ, R16 ;  /* 0x000000ffff067224 */ /* 0x002fe200078e0010 */
[----:B------:R-:W-:Y:S01]  /*b9d70*/  STL [R1+0x3c38], R16 ;  /* 0x003c381001007387 */ /* 0x000fe20000100800 */
[----:B------:R-:W-:Y:S01]  /*b9d80*/  IMAD.X R19, R19, 0x1, R2, P3 ;  /* 0x0000000113137824 */ /* 0x000fe200018e0602 */
[----:B------:R-:W-:-:S03]  /*b9d90*/  IADD3.X R15, R15, R2, RZ, P4, !PT ;  /* 0x000000020f0f7210 */ /* 0x000fc600027fe4ff */
[----:B------:R-:W-:Y:S01]  /*b9da0*/  IMAD.MOV.U32 R7, RZ, RZ, R19 ;  /* 0x000000ffff077224 */ /* 0x000fe200078e0013 */
[----:B------:R1:W-:Y:S01]  /*b9db0*/  STL [R1+0x3c2c], R19 ;  /* 0x003c2c1301007387 */ /* 0x0003e20000100800 */
[----:B------:R2:W-:Y:S02]  /*b9dc0*/  STL [R1+0x3c00], R10 ;  /* 0x003c000a01007387 */ /* 0x0005e40000100800 */
[----:B------:R4:W-:Y:S01]  /*b9dd0*/  STL [R1+0x3bf4], R15 ;  /* 0x003bf40f01007387 */ /* 0x0009e20000100800 */
[----:B------:R2:W-:Y:S04]  /*b9de0*/  LDGSTS.E [R4+0x42580], [R6.64], P1 ;  /* 0x4258000006047fae */ /* 0x0005e80008921844 */
[----:B-1----:R-:W3:Y:S01]  /*b9df0*/  LDL.LU R19, [R1+0x3b6c] ;  /* 0x003b6c0001137983 */ /* 0x002ee20000300800 */
[----:B--2---:R-:W-:-:S03]  /*b9e00*/  MOV R6, R10 ;  /* 0x0000000a00067202 */ /* 0x004fc60000000f00 */
[----:B------:R-:W2:Y:S01]  /*b9e10*/  LDL.LU R10, [R1+0x3b78] ;  /* 0x003b7800010a7983 */ /* 0x000ea20000300800 */
[----:B------:R-:W-:Y:S02]  /*b9e20*/  IMAD.MOV.U32 R7, RZ, RZ, R15 ;  /* 0x000000ffff077224 */ /* 0x000fe400078e000f */
[----:B------:R-:W3:Y:S02]  /*b9e30*/  LDL.LU R16, [R1+0x3b34] ;  /* 0x003b340001107983 */ /* 0x000ee40000300800 */
[----:B----4-:R-:W4:Y:S01]  /*b9e40*/  LDL.LU R15, [R1+0x3b40] ;  /* 0x003b4000010f7983 */ /* 0x010f220000300800 */
[----:B------:R-:W-:Y:S02]  /*b9e50*/  ISETP.GT.AND P1, PT, R3, 0x2d, PT ;  /* 0x0000002d0300780c */ /* 0x000fe40003f24270 */
[-C--:B------:R-:W-:Y:S02]  /*b9e60*/  IADD3 R31, P3, R31, R18.reuse, RZ ;  /* 0x000000121f1f7210 */ /* 0x080fe40007f7e0ff */
[----:B------:R-:W-:Y:S01]  /*b9e70*/  IADD3 R27, P4, R27, R18, RZ ;  /* 0x000000121b1b7210 */ /* 0x000fe20007f9e0ff */
[----:B------:R1:W-:Y:S01]  /*b9e80*/  LDGSTS.E [R4+0x42900], [R6.64], P2 ;  /* 0x4290000006047fae */ /* 0x0003e20009121844 */
[----:B------:R-:W-:-:S04]  /*b9e90*/  SEL R5, RZ, 0x4, !P1 ;  /* 0x00000004ff057807 */ /* 0x000fc80004800000 */
[----:B------:R-:W-:-:S04]  /*b9ea0*/  SEL R5, R5, RZ, !P0 ;  /* 0x000000ff05057207 */ /* 0x000fc80004000000 */
[----:B------:R-:W-:Y:S01]  /*b9eb0*/  ISETP.NE.U32.AND P1, PT, R5, RZ, PT ;  /* 0x000000ff0500720c */ /* 0x000fe20003f25070 */
[----:B-1----:R-:W-:Y:S02]  /*b9ec0*/  IMAD.MOV.U32 R6, RZ, RZ, R31 ;  /* 0x000000ffff067224 */ /* 0x002fe400078e001f */
[----:B------:R-:W-:Y:S01]  /*b9ed0*/  IMAD.X R34, R34, 0x1, R2, P3 ;  /* 0x0000000122227824 */ /* 0x000fe200018e0602 */
[----:B------:R-:W-:-:S03]  /*b9ee0*/  IADD3.X R30, R30, R2, RZ, P4, !PT ;  /* 0x000000021e1e7210 */ /* 0x000fc600027fe4ff */
[----:B------:R-:W-:Y:S01]  /*b9ef0*/  IMAD.MOV.U32 R7, RZ, RZ, R34 ;  /* 0x000000ffff077224 */ /* 0x000fe200078e0022 */
[----:B------:R-:W-:Y:S01]  /*b9f00*/  STL [R1+0x3bf8], R31 ;  /* 0x003bf81f01007387 */ /* 0x000fe20000100800 */
[----:B------:R-:W-:Y:S03]  /*b9f10*/  STL [R1+0x3bec], R34 ;  /* 0x003bec2201007387 */ /* 0x000fe60000100800 */
[----:B------:R1:W-:Y:S01]  /*b9f20*/  LDGSTS.E [R4+0x42980], [R6.64], P2 ;  /* 0x4298000006047fae */ /* 0x0003e20009121844 */
[----:B------:R-:W-:Y:S01]  /*b9f30*/  STL [R1+0x3bc0], R27 ;  /* 0x003bc01b01007387 */ /* 0x000fe20000100800 */
[-C--:B------:R-:W-:Y:S02]  /*b9f40*/  IADD3 R11, P3, R11, R18.reuse, RZ ;  /* 0x000000120b0b7210 */ /* 0x080fe40007f7e0ff */
[----:B------:R-:W-:Y:S02]  /*b9f50*/  IADD3 R22, P4, R22, R18, RZ ;  /* 0x0000001216167210 */ /* 0x000fe40007f9e0ff */
[----:B-1----:R-:W-:Y:S01]  /*b9f60*/  MOV R6, R27 ;  /* 0x0000001b00067202 */ /* 0x002fe20000000f00 */
[----:B------:R-:W-:-:S02]  /*b9f70*/  IMAD.MOV.U32 R7, RZ, RZ, R30 ;  /* 0x000000ffff077224 */ /* 0x000fc400078e001e */
[----:B------:R-:W-:Y:S01]  /*b9f80*/  IMAD.X R23, R23, 0x1, R2, P3 ;  /* 0x0000000117177824 */ /* 0x000fe200018e0602 */
[----:B------:R-:W-:Y:S01]  /*b9f90*/  STL [R1+0x3bb4], R30 ;  /* 0x003bb41e01007387 */ /* 0x000fe20000100800 */
[----:B------:R-:W-:Y:S01]  /*b9fa0*/  IADD3.X R26, R26, R2, RZ, P4, !PT ;  /* 0x000000021a1a7210 */ /* 0x000fe200027fe4ff */
[----:B------:R-:W-:Y:S02]  /*b9fb0*/  STL [R1+0x3bb8], R11 ;  /* 0x003bb80b01007387 */ /* 0x000fe40000100800 */
[----:B------:R1:W-:Y:S04]  /*b9fc0*/  LDGSTS.E [R4+0x42d00], [R6.64], P1 ;  /* 0x42d0000006047fae */ /* 0x0003e80008921844 */
[----:B------:R1:W-:Y:S01]  /*b9fd0*/  STL [R1+0x3bac], R23 ;  /* 0x003bac1701007387 */ /* 0x0003e20000100800 */
[----:B------:R1:W-:Y:S02]  /*b9fe0*/  STL [R1+0x3b80], R22 ;  /* 0x003b801601007387 */ /* 0x0003e40000100800 */
[----:B-1----:R-:W-:-:S02]  /*b9ff0*/  IMAD.MOV.U32 R7, RZ, RZ, R23 ;  /* 0x000000ffff077224 */ /* 0x002fc400078e0017 */
[----:B------:R-:W-:Y:S01]  /*ba000*/  IMAD.MOV.U32 R6, RZ, RZ, R11 ;  /* 0x000000ffff067224 */ /* 0x000fe200078e000b */
[----:B------:R-:W3:Y:S01]  /*ba010*/  LDL.LU R23, [R1+0x3b38] ;  /* 0x003b380001177983 */ /* 0x000ee20000300800 */
[----:B------:R-:W-:Y:S02]  /*ba020*/  STL [R1+0x3b74], R26 ;  /* 0x003b741a01007387 */ /* 0x000fe40000100800 */
[----:B------:R-:W3:Y:S02]  /*ba030*/  LDL.LU R11, [R1+0x3b00] ;  /* 0x003b0000010b7983 */ /* 0x000ee40000300800 */
[----:B------:R-:W3:Y:S01]  /*ba040*/  LDL.LU R27, [R1+0x3b2c] ;  /* 0x003b2c00011b7983 */ /* 0x000ee20000300800 */
[----:B------:R1:W-:Y:S02]  /*ba050*/  LDGSTS.E [R4+0x42d80], [R6.64], P1 ;  /* 0x42d8000006047fae */ /* 0x0003e40008921844 */
[----:B-1----:R-:W-:Y:S02]  /*ba060*/  MOV R6, R22 ;  /* 0x0000001600067202 */ /* 0x002fe40000000f00 */
[----:B------:R-:W3:Y:S01]  /*ba070*/  LDL.LU R22, [R1+0x3af4] ;  /* 0x003af40001167983 */ /* 0x000ee20000300800 */
[----:B------:R-:W-:-:S04]  /*ba080*/  ISETP.GT.AND P2, PT, R3, 0x31, PT ;  /* 0x000000310300780c */ /* 0x000fc80003f44270 */
[----:B------:R-:W-:-:S04]  /*ba090*/  SEL R5, RZ, 0x4, !P2 ;  /* 0x00000004ff057807 */ /* 0x000fc80005000000 */
[----:B------:R-:W-:-:S04]  /*ba0a0*/  SEL R5, R5, RZ, !P0 ;  /* 0x000000ff05057207 */ /* 0x000fc80004000000 */
[----:B------:R-:W-:Y:S01]  /*ba0b0*/  ISETP.NE.U32.AND P2, PT, R5, RZ, PT ;  /* 0x000000ff0500720c */ /* 0x000fe20003f45070 */
[----:B------:R-:W-:Y:S11]  /*ba0c0*/  IMAD.MOV.U32 R7, RZ, RZ, R26 ;  /* 0x000000ffff077224 */ /* 0x000ff600078e001a */
[----:B------:R-:W-:Y:S01]  /*ba0d0*/  @!UPT UIADD3 URZ, URZ, URZ, URZ ;  /* 0x0000003f3f3ff290 */ /* 0x000fe2000fffe03f */
[----:B------:R1:W-:Y:S01]  /*ba0e0*/  LDGSTS.E [R4+0x43100], [R6.64], P2 ;  /* 0x4310000006047fae */ /* 0x0003e20009121844 */
[----:B------:R-:W-:Y:S01]  /*ba0f0*/  IMAD.MOV.U32 R43, RZ, RZ, R12 ;  /* 0x000000ffff2b7224 */ /* 0x000fe200078e000c */
[----:B------:R-:W-:-:S04]  /*ba100*/  ISETP.GT.AND P1, PT, R3, 0x35, PT ;  /* 0x000000350300780c */ /* 0x000fc80003f24270 */
[----:B------:R-:W-:-:S04]  /*ba110*/  SEL R5, RZ, 0x4, !P1 ;  /* 0x00000004ff057807 */ /* 0x000fc80004800000 */
[----:B------:R-:W-:-:S04]  /*ba120*/  SEL R5, R5, RZ, !P0 ;  /* 0x000000ff05057207 */ /* 0x000fc80004000000 */
[----:B------:R-:W-:Y:S02]  /*ba130*/  ISETP.NE.U32.AND P1, PT, R5, RZ, PT ;  /* 0x000000ff0500720c */ /* 0x000fe40003f25070 */
[-C--:B--2---:R-:W-:Y:S02]  /*ba140*/  IADD3 R10, P3, R10, R18.reuse, RZ ;  /* 0x000000120a0a7210 */ /* 0x084fe40007f7e0ff */
[----:B----4-:R-:W-:-:S03]  /*ba150*/  IADD3 R15, P4, R15, R18, RZ ;  /* 0x000000120f0f7210 */ /* 0x010fc60007f9e0ff */
[----:B---3--:R-:W-:Y:S01]  /*ba160*/  IMAD.X R19, R19, 0x1, R2, P3 ;  /* 0x0000000113137824 */ /* 0x008fe200018e0602 */
[----:B------:R2:W-:Y:S01]  /*ba170*/  STL [R1+0x3b78], R10 ;  /* 0x003b780a01007387 */ /* 0x0005e20000100800 */
[----:B------:R-:W-:Y:S01]  /*ba180*/  IADD3.X R16, R16, R2, RZ, P4, !PT ;  /* 0x0000000210107210 */ /* 0x000fe200027fe4ff */
[----:B-1----:R-:W-:Y:S02]  /*ba190*/  IMAD.MOV.U32 R6, RZ, RZ, R10 ;  /* 0x000000ffff067224 */ /* 0x002fe400078e000a */
[----:B------:R1:W-:Y:S01]  /*ba1a0*/  STL [R1+0x3b6c], R19 ;  /* 0x003b6c1301007387 */ /* 0x0003e20000100800 */
[----:B------:R-:W-:Y:S02]  /*ba1b0*/  STL [R1+0x3b40], R15 ;  /* 0x003b400f01007387 */ /* 0x000fe40000100800 */
[----:B------:R-:W-:Y:S01]  /*ba1c0*/  IMAD.MOV.U32 R7, RZ, RZ, R19 ;  /* 0x000000ffff077224 */ /* 0x000fe200078e0013 */
[----:B--2---:R-:W2:Y:S01]  /*ba1d0*/  LDL.LU R10, [R1+0x3af8] ;  /* 0x003af800010a7983 */ /* 0x004ea20000300800 */
[----:B------:R3:W-:Y:S03]  /*ba1e0*/  STL [R1+0x3b34], R16 ;  /* 0x003b341001007387 */ /* 0x0007e60000100800 */
[----:B------:R4:W-:Y:S04]  /*ba1f0*/  LDGSTS.E [R4+0x43180], [R6.64], P2 ;  /* 0x4318000006047fae */ /* 0x0009e80009121844 */
[----:B-1----:R-:W2:Y:S01]  /*ba200*/  LDL.LU R19, [R1+0x3aec] ;  /* 0x003aec0001137983 */ /* 0x002ea20000300800 */
[----:B------:R-:W2:Y:S02]  /*ba210*/  LDL.LU R26, [R1+0x3ab4] ;  /* 0x003ab400011a7983 */ /* 0x000ea40000300800 */
[----:B----4-:R-:W-:-:S02]  /*ba220*/  IMAD.MOV.U32 R7, RZ, RZ, R16 ;  /* 0x000000ffff077224 */ /* 0x010fc400078e0010 */
[----:B---3--:R-:W3:Y:S01]  /*ba230*/  LDL.LU R16, [R1+0x3ac0] ;  /* 0x003ac00001107983 */ /* 0x008ee20000300800 */
[----:B------:R-:W-:Y:S02]  /*ba240*/  MOV R6, R15 ;  /* 0x0000000f00067202 */ /* 0x000fe40000000f00 */
[----:B------:R-:W4:Y:S02]  /*ba250*/  LDL.LU R15, [R1+0x3aac] ;  /* 0x003aac00010f7983 */ /* 0x000f240000300800 */
[----:B------:R-:W4:Y:S01]  /*ba260*/  LDL.LU R12, [R1+0x3ab8] ;  /* 0x003ab800010c7983 */ /* 0x000f220000300800 */
[----:B------:R1:W-:Y:S01]  /*ba270*/  LDGSTS.E [R4+0x43500], [R6.64], P1 ;  /* 0x4350000006047fae */ /* 0x0003e20008921844 */
[-C--:B------:R-:W-:Y:S02]  /*ba280*/  IADD3 R23, P3, R23, R18.reuse, RZ ;  /* 0x0000001217177210 */ /* 0x080fe40007f7e0ff */
[----:B------:R-:W-:Y:S02]  /*ba290*/  IADD3 R11, P4, R11, R18, RZ ;  /* 0x000000120b0b7210 */ /* 0x000fe40007f9e0ff */
[----:B------:R-:W-:Y:S01]  /*ba2a0*/  IADD3.X R27, R27, R2, RZ, P3, !PT ;  /* 0x000000021b1b7210 */ /* 0x000fe20001ffe4ff */
[----:B-1----:R-:W-:Y:S01]  /*ba2b0*/  IMAD.MOV.U32 R6, RZ, RZ, R23 ;  /* 0x000000ffff067224 */ /* 0x002fe200078e0017 */
[----:B------:R-:W-:Y:S02]  /*ba2c0*/  STL [R1+0x3b38], R23 ;  /* 0x003b381701007387 */ /* 0x000fe40000100800 */
[----:B------:R-:W-:Y:S01]  /*ba2d0*/  MOV R7, R27 ;  /* 0x0000001b00077202 */ /* 0x000fe20000000f00 */
[----:B------:R1:W-:Y:S01]  /*ba2e0*/  STL [R1+0x3b2c], R27 ;  /* 0x003b2c1b01007387 */ /* 0x0003e20000100800 */
[----:B------:R1:W-:Y:S04]  /*ba2f0*/  STL [R1+0x3b00], R11 ;  /* 0x003b000b01007387 */ /* 0x0003e80000100800 */
[----:B------:R1:W-:Y:S01]  /*ba300*/  LDGSTS.E [R4+0x43580], [R6.64], P1 ;  /* 0x4358000006047fae */ /* 0x0003e20008921844 */
[----:B------:R-:W-:-:S05]  /*ba310*/  IMAD.X R22, R22, 0x1, R2, P4 ;  /* 0x0000000116167824 */ /* 0x000fca00020e0602 */
[----:B------:R2:W-:Y:S01]  /*ba320*/  STL [R1+0x3af4], R22 ;  /* 0x003af41601007387 */ /* 0x0005e20000100800 */
[----:B-1----:R-:W-:-:S03]  /*ba330*/  IMAD.MOV.U32 R6, RZ, RZ, R11 ;  /* 0x000000ffff067224 */ /* 0x002fc600078e000b */
[----:B------:R-:W4:Y:S01]  /*ba340*/  LDL.LU R27, [R1+0x3e64] ;  /* 0x003e6400011b7983 */ /* 0x000f220000300800 */
[----:B------:R-:W4:Y:S01]  /*ba350*/  LDL.LU R11, [R1+0x3e70] ;  /* 0x003e7000010b7983 */ /* 0x000f220000300800 */
[----:B------:R-:W-:-:S04]  /*ba360*/  ISETP.GT.AND P2, PT, R3, 0x39, PT ;  /* 0x000000390300780c */ /* 0x000fc80003f44270 */
[----:B------:R-:W-:-:S04]  /*ba370*/  SEL R5, RZ, 0x4, !P2 ;  /* 0x00000004ff057807 */ /* 0x000fc80005000000 */
[----:B------:R-:W-:-:S04]  /*ba380*/  SEL R5, R5, RZ, !P0 ;  /* 0x000000ff05057207 */ /* 0x000fc80004000000 */
[----:B------:R-:W-:Y:S02]  /*ba390*/  ISETP.NE.U32.AND P2, PT, R5, RZ, PT ;  /* 0x000000ff0500720c */ /* 0x000fe40003f45070 */
[----:B------:R-:W-:Y:S02]  /*ba3a0*/  MOV R7, R22 ;  /* 0x0000001600077202 */ /* 0x000fe40000000f00 */
[----:B------:R-:W-:-:S04]  /*ba3b0*/  ISETP.GT.AND P1, PT, R3, 0x3d, PT ;  /* 0x0000003d0300780c */ /* 0x000fc80003f24270 */
[----:B------:R-:W-:-:S05]  /*ba3c0*/  SEL R5, RZ, 0x4, !P1 ;  /* 0x00000004ff057807 */ /* 0x000fca0004800000 */
[----:B------:R1:W-:Y:S01]  /*ba3d0*/  LDGSTS.E [R4+0x43900], [R6.64], P2 ;  /* 0x4390000006047fae */ /* 0x0003e20009121844 */
[----:B------:R-:W-:-:S04]  /*ba3e0*/  SEL R5, R5, RZ, !P0 ;  /* 0x000000ff05057207 */ /* 0x000fc80004000000 */
[----:B------:R-:W-:Y:S01]  /*ba3f0*/  ISETP.NE.U32.AND P1, PT, R5, RZ, PT ;  /* 0x000000ff0500720c */ /* 0x000fe20003f25070 */
[----:B------:R-:W-:Y:S01]  /*ba400*/  IMAD.MOV.U32 R40, RZ, RZ, R64 ;  /* 0x000000ffff287224 */ /* 0x000fe200078e0040 */
[----:B------:R-:W-:Y:S01]  /*ba410*/  MOV R41, R61 ;  /* 0x0000003d00297202 */ /* 0x000fe20000000f00 */
[----:B------:R-:W-:Y:S02]  /*ba420*/  IMAD.MOV.U32 R42, RZ, RZ, R60 ;  /* 0x000000ffff2a7224 */ /* 0x000fe400078e003c */
[----:B------:R-:W-:Y:S02]  /*ba430*/  IMAD.MOV.U32 R44, RZ, RZ, R56 ;  /* 0x000000ffff2c7224 */ /* 0x000fe400078e0038 */
[----:B------:R-:W-:Y:S01]  /*ba440*/  IMAD.MOV.U32 R45, RZ, RZ, R33 ;  /* 0x000000ffff2d7224 */ /* 0x000fe200078e0021 */
[----:B------:R-:W-:Y:S01]  /*ba450*/  MOV R46, R32 ;  /* 0x00000020002e7202 */ /* 0x000fe20000000f00 */
[----:B------:R-:W-:Y:S01]  /*ba460*/  IMAD.MOV.U32 R47, RZ, RZ, R29 ;  /* 0x000000ffff2f7224 */ /* 0x000fe200078e001d */
[----:B------:R-:W-:Y:S01]  /*ba470*/  HMMA.1688.F32.TF32 R32, R244, R62, R40 ;  /* 0x0000003ef420723c */ /* 0x000fe20000081028 */
[----:B------:R-:W-:Y:S01]  /*ba480*/  IMAD.SHL.U32 R249, R249, 0x4, RZ ;  /* 0x00000004f9f97824 */ /* 0x000fe200078e00ff */
[----:B--2---:R-:W-:-:S05]  /*ba490*/  IADD3 R10, P3, R10, R18, RZ ;  /* 0x000000120a0a7210 */ /* 0x004fca0007f7e0ff */
[----:B------:R-:W-:Y:S02]  /*ba4a0*/  IMAD.X R19, R19, 0x1, R2, P3 ;  /* 0x0000000113137824 */ /* 0x000fe400018e0602 */
[----:B-1----:R-:W-:-:S03]  /*ba4b0*/  IMAD.MOV.U32 R6, RZ, RZ, R10 ;  /* 0x000000ffff067224 */ /* 0x002fc600078e000a */
[----:B------:R-:W-:-:S05]  /*ba4c0*/  MOV R7, R19 ;  /* 0x0000001300077202 */ /* 0x000fca0000000f00 */
[----:B------:R1:W-:Y:S01]  /*ba4d0*/  LDGSTS.E [R4+0x43980], [R6.64], P2 ;  /* 0x4398000006047fae */ /* 0x0003e20009121844 */
[-C--:B---3--:R-:W-:Y:S02]  /*ba4e0*/  IADD3 R16, P2, R16, R18.reuse, RZ ;  /* 0x0000001210107210 */ /* 0x088fe40007f5e0ff */
[----:B----4-:R-:W-:-:S03]  /*ba4f0*/  IADD3 R12, P3, R12, R18, RZ ;  /* 0x000000120c0c7210 */ /* 0x010fc60007f7e0ff */
[--C-:B------:R-:W-:Y:S02]  /*ba500*/  IMAD.X R26, R26, 0x1, R2.reuse, P2 ;  /* 0x000000011a1a7824 */ /* 0x100fe400010e0602 */
[----:B------:R-:W-:Y:S01]  /*ba510*/  IMAD.X R15, R15, 0x1, R2, P3 ;  /* 0x000000010f0f7824 */ /* 0x000fe200018e0602 */
[----:B-1----:R-:W-:Y:S01]  /*ba520*/  MOV R6, R16 ;  /* 0x0000001000067202 */ /* 0x002fe20000000f00 */
[----:B------:R-:W-:Y:S01]  /*ba530*/  IMAD.MOV.U32 R7, RZ, RZ, R26 ;  /* 0x000000ffff077224 */ /* 0x000fe200078e001a */
[----:B------:R-:W-:Y:S01]  /*ba540*/  STL [R1+0x3af8], R10 ;  /* 0x003af80a01007387 */ /* 0x000fe20000100800 */
[----:B------:R1:W-:Y:S02]  /*ba550*/  STL [R1+0x3aec], R19 ;  /* 0x003aec1301007387 */ /* 0x0003e40000100800 */
[----:B------:R-:W2:Y:S02]  /*ba560*/  LDL.LU R23, [R1+0x3e5c] ;  /* 0x003e5c0001177983 */ /* 0x000ea40000300800 */
[----:B------:R-:W3:Y:S01]  /*ba570*/  LDL.LU R22, [R1+0x3e68] ;  /* 0x003e680001167983 */ /* 0x000ee20000300800 */
[----:B------:R4:W-:Y:S04]  /*ba580*/  LDGSTS.E [R4+0x43d00], [R6.64], P1 ;  /* 0x43d0000006047fae */ /* 0x0009e80008921844 */
[----:B-1----:R-:W2:Y:S01]  /*ba590*/  LDL.LU R19, [R1+0x3e24] ;  /* 0x003e240001137983 */ /* 0x002ea20000300800 */
[----:B------:R-:W2:Y:S02]  /*ba5a0*/  LDL.LU R10, [R1+0x3e30] ;  /* 0x003e3000010a7983 */ /* 0x000ea40000300800 */
[----:B----4-:R-:W-:Y:S01]  /*ba5b0*/  IMAD.MOV.U32 R6, RZ, RZ, R12 ;  /* 0x000000ffff067224 */ /* 0x010fe200078e000c */
[----:B------:R-:W-:-:S05]  /*ba5c0*/  MOV R7, R15 ;  /* 0x0000000f00077202 */ /* 0x000fca0000000f00 */
[----:B------:R1:W-:Y:S01]  /*ba5d0*/  LDGSTS.E [R4+0x43d80], [R6.64], P1 ;  /* 0x43d8000006047fae */ /* 0x0003e20008921844 */
[----:B------:R-:W-:-:S04]  /*ba5e0*/  ISETP.GT.AND P1, PT, R3, 0x2, PT ;  /* 0x000000020300780c */ /* 0x000fc80003f24270 */
[----:B-1----:R-:W-:-:S04]  /*ba5f0*/  SEL R4, RZ, 0x4, !P1 ;  /* 0x00000004ff047807 */ /* 0x002fc80004800000 */
[----:B------:R-:W-:-:S04]  /*ba600*/  SEL R4, R4, RZ, !P0 ;  /* 0x000000ff04047207 */ /* 0x000fc80004000000 */
[----:B------:R-:W-:Y:S02]  /*ba610*/  ISETP.NE.U32.AND P2, PT, R4, RZ, PT ;  /* 0x000000ff0400720c */ /* 0x000fe40003f45070 */
[----:B------:R-:W-:Y:S01]  /*ba620*/  HMMA.1688.F32.TF32 R4, R244, R58, R44 ;  /* 0x0000003af404723c */ /* 0x000fe2000008102c */
[----:B------:R1:W-:Y:S01]  /*ba630*/  STL [R1+0x3ac0], R16 ;  /* 0x003ac01001007387 */ /* 0x0003e20000100800 */
[----:B------:R-:W-:Y:S02]  /*ba640*/  STL [R1+0x3ab4], R26 ;  /* 0x003ab41a01007387 */ /* 0x000fe40000100800 */
[----:B------:R-:W-:Y:S02]  /*ba650*/  STL [R1+0x3ab8], R12 ;  /* 0x003ab80c01007387 */ /* 0x000fe40000100800 */
[----:B------:R4:W-:Y:S01]  /*ba660*/  STL [R1+0x3aac], R15 ;  /* 0x003aac0f01007387 */ /* 0x0009e20000100800 */
[----:B------:R-:W-:Y:S01]  /*ba670*/  STL.64 [R1+0x4f0], R32 ;  /* 0x0004f02001007387 */ /* 0x000fe20000100a00 */
[----:B------:R-:W-:Y:S01]  /*ba680*/  IADD3 R11, P1, R11, R18, RZ ;  /* 0x000000120b0b7210 */ /* 0x000fe20007f3e0ff */
[----:B------:R-:W-:Y:S02]  /*ba690*/  STL.64 [R1+0x4f8], R34 ;  /* 0x0004f82201007387 */ /* 0x000fe40000100a00 */
[----:B-1----:R-:W2:Y:S02]  /*ba6a0*/  LDL.LU R16, [R1+0x3e28] ;  /* 0x003e280001107983 */ /* 0x002ea40000300800 */
[----:B------:R-:W-:Y:S01]  /*ba6b0*/  IMAD.X R27, R27, 0x1, R2, P1 ;  /* 0x000000011b1b7824 */ /* 0x000fe200008e0602 */
[----:B----4-:R-:W-:-:S09]  /*ba6c0*/  LOP3.LUT R15, R249, 0x40, RZ, 0x3c, !PT ;  /* 0x00000040f90f7812 */ /* 0x010fd200078e3cff */
[----:B------:R1:W-:Y:S01]  /*ba6d0*/  STL.64 [R1+0x4b0], R4 ;  /* 0x0004b00401007387 */ /* 0x0003e20000100a00 */
[----:B------:R4:W-:Y:S02]  /*ba6e0*/  STL.64 [R1+0x4b8], R6 ;  /* 0x0004b80601007387 */ /* 0x0009e40000100a00 */
[----:B------:R-:W2:Y:S02]  /*ba6f0*/  LDL.LU R12, [R1+0x3df0] ;  /* 0x003df000010c7983 */ /* 0x000ea40000300800 */
[----:B------:R-:W2:Y:S01]  /*ba700*/  LDL.LU R26, [R1+0x3e1c] ;  /* 0x003e1c00011a7983 */ /* 0x000ea20000300800 */
[----:B------:R4:W-:Y:S01]  /*ba710*/  STL [R1+0x3e70], R11 ;  /* 0x003e700b01007387 */ /* 0x0009e20000100800 */
[----:B------:R-:W-:Y:S01]  /*ba720*/  STL [R1+0x3e64], R27 ;  /* 0x003e641b01007387 */ /* 0x000fe20000100800 */
[----:B-1----:R-:W-:Y:S02]  /*ba730*/  LEA R4, R14, R15, 0xe ;  /* 0x0000000f0e047211 */ /* 0x002fe400078e70ff */
[----:B------:R-:W2:Y:S01]  /*ba740*/  LDL.LU R15, [R1+0x3de4] ;  /* 0x003de400010f7983 */ /* 0x000ea20000300800 */
[----:B----4-:R-:W-:-:S02]  /*ba750*/  IMAD.MOV.U32 R6, RZ, RZ, R11 ;  /* 0x000000ffff067224 */ /* 0x010fc400078e000b */
[----:B------:R-:W-:Y:S02]  /*ba760*/  IMAD.MOV.U32 R7, RZ, RZ, R27 ;  /* 0x000000ffff077224 */ /* 0x000fe400078e001b */
[----:B------:R-:W2:Y:S01]  /*ba770*/  LDL.LU R29, [R1+0x3de8] ;  /* 0x003de800011d7983 */ /* 0x000ea20000300800 */
[----:B------:R-:W2:Y:S04]  /*ba780*/  LDL.LU R11, [R1+0x3db0] ;  /* 0x003db000010b7983 */ /* 0x000ea80000300800 */
[----:B------:R1:W-:Y:S01]  /*ba790*/  LDGSTS.E [R4+0x40200], [R6.64], P2 ;  /* 0x4020000006047fae */ /* 0x0003e20009121844 */
[----:B------:R-:W-:-:S04]  /*ba7a0*/  ISETP.GT.AND P1, PT, R3, 0x6, PT ;  /* 0x000000060300780c */ /* 0x000fc80003f24270 */
[----:B------:R-:W-:-:S04]  /*ba7b0*/  SEL R5, RZ, 0x4, !P1 ;  /* 0x00000004ff057807 */ /* 0x000fc80004800000 */
[----:B------:R-:W-:-:S04]  /*ba7c0*/  SEL R5, R5, RZ, !P0 ;  /* 0x000000ff05057207 */ /* 0x000fc80004000000 */
[----:B------:R-:W-:Y:S02]  /*ba7d0*/  ISETP.NE.U32.AND P1, PT, R5, RZ, PT ;  /* 0x000000ff0500720c */ /* 0x000fe40003f25070 */
[----:B---3--:R-:W-:-:S04]  /*ba7e0*/  IADD3 R22, P3, R22, R18, RZ ;  /* 0x0000001216167210 */ /* 0x008fc80007f7e0ff */
[----:B--2---:R-:W-:Y:S01]  /*ba7f0*/  IADD3.X R23, R23, R2, RZ, P3, !PT ;  /* 0x0000000217177210 */ /* 0x004fe20001ffe4ff */
[----:B------:R2:W-:Y:S01]  /*ba800*/  STL [R1+0x3e68], R22 ;  /* 0x003e681601007387 */ /* 0x0005e20000100800 */
[----:B------:R-:W-:-:S03]  /*ba810*/  IADD3 R10, P4, R10, R18, RZ ;  /* 0x000000120a0a7210 */ /* 0x000fc60007f9e0ff */
[----:B------:R3:W-:Y:S01]  /*ba820*/  STL [R1+0x3e5c], R23 ;  /* 0x003e5c1701007387 */ /* 0x0007e20000100800 */
[----:B-1----:R-:W-:Y:S01]  /*ba830*/  IMAD.MOV.U32 R6, RZ, RZ, R22 ;  /* 0x000000ffff067224 */ /* 0x002fe200078e0016 */
[----:B------:R-:W-:Y:S01]  /*ba840*/  MOV R7, R23 ;  /* 0x0000001700077202 */ /* 0x000fe20000000f00 */
[----:B------:R-:W-:Y:S01]  /*ba850*/  IMAD.X R19, R19, 0x1, R2, P4 ;  /* 0x0000000113137824 */ /* 0x000fe200020e0602 */
[----:B------:R-:W-:Y:S01]  /*ba860*/  STL [R1+0x3e30], R10 ;  /* 0x003e300a01007387 */ /* 0x000fe20000100800 */
[----:B------:R-:W4:Y:S03]  /*ba870*/  LDL.LU R30, [R1+0x3ddc] ;  /* 0x003ddc00011e7983 */ /* 0x000f260000300800 */
[----:B------:R1:W-:Y:S04]  /*ba880*/  LDGSTS.E [R4+0x40280], [R6.64], P2 ;  /* 0x4028000006047fae */ /* 0x0003e80009121844 */
[----:B------:R1:W-:Y:S01]  /*ba890*/  STL [R1+0x3e24], R19 ;  /* 0x003e241301007387 */ /* 0x0003e20000100800 */
[----:B--2---:R-:W2:Y:S02]  /*ba8a0*/  LDL.LU R22, [R1+0x3da4] ;  /* 0x003da40001167983 */ /* 0x004ea40000300800 */
[----:B---3--:R-:W3:Y:S02]  /*ba8b0*/  LDL.LU R23, [R1+0x3d9c] ;  /* 0x003d9c0001177983 */ /* 0x008ee40000300800 */
[----:B-1----:R-:W-:-:S02]  /*ba8c0*/  IMAD.MOV.U32 R7, RZ, RZ, R19 ;  /* 0x000000ffff077224 */ /* 0x002fc400078e0013 */
[----:B------:R-:W-:Y:S01]  /*ba8d0*/  IMAD.MOV.U32 R6, RZ, RZ, R10 ;  /* 0x000000ffff067224 */ /* 0x000fe200078e000a */
[----:B------:R-:W3:Y:S01]  /*ba8e0*/  LDL.LU R19, [R1+0x3da8] ;  /* 0x003da80001137983 */ /* 0x000ee20000300800 */
[----:B------:R-:W3:Y:S02]  /*ba8f0*/  LDL.LU R27, [R1+0x3d64] ;  /* 0x003d6400011b7983 */ /* 0x000ee40000300800 */
[----:B------:R-:W3:Y:S01]  /*ba900*/  LDL.LU R10, [R1+0x3d70] ;  /* 0x003d7000010a7983 */ /* 0x000ee20000300800 */
[----:B------:R1:W-:Y:S01]  /*ba910*/  LDGSTS.E [R4+0x40600], [R6.64], P1 ;  /* 0x4060000006047fae */ /* 0x0003e20008921844 */
[----:B------:R-:W-:-:S05]  /*ba920*/  IADD3 R16, P3, R16, R18, RZ ;  /* 0x0000001210107210 */ /* 0x000fca0007f7e0ff */
[----:B-1----:R-:W-:Y:S01]  /*ba930*/  IMAD.MOV.U32 R6, RZ, RZ, R16 ;  /* 0x000000ffff067224 */ /* 0x002fe200078e0010 */
[----:B------:R-:W-:Y:S01]  /*ba940*/  STL [R1+0x3e28], R16 ;  /* 0x003e281001007387 */ /* 0x000fe20000100800 */
[----:B------:R-:W-:Y:S02]  /*ba950*/  IADD3 R12, P4, R12, R18, RZ ;  /* 0x000000120c0c7210 */ /* 0x000fe40007f9e0ff */
[----:B------:R-:W-:-:S04]  /*ba960*/  IADD3.X R26, R26, R2, RZ, P3, !PT ;  /* 0x000000021a1a7210 */ /* 0x000fc80001ffe4ff */
[----:B------:R-:W-:Y:S01]  /*ba970*/  MOV R7, R26 ;  /* 0x0000001a00077202 */ /* 0x000fe20000000f00 */
[----:B------:R1:W-:Y:S01]  /*ba980*/  STL [R1+0x3e1c], R26 ;  /* 0x003e1c1a01007387 */ /* 0x0003e20000100800 */
[----:B------:R-:W-:Y:S03]  /*ba990*/  STL [R1+0x3df0], R12 ;  /* 0x003df00c01007387 */ /* 0x000fe60000100800 */
[----:B------:R1:W-:Y:S01]  /*ba9a0*/  LDGSTS.E [R4+0x40680], [R6.64], P1 ;  /* 0x4068000006047fae */ /* 0x0003e20008921844 */
[----:B------:R-:W-:-:S05]  /*ba9b0*/  IMAD.X R15, R15, 0x1, R2, P4 ;  /* 0x000000010f0f7824 */ /* 0x000fca00020e0602 */
[----:B------:R1:W-:Y:S02]  /*ba9c0*/  STL [R1+0x3de4], R15 ;  /* 0x003de40f01007387 */ /* 0x0003e40000100800 */
[----:B-1----:R-:W3:Y:S02]  /*ba9d0*/  LDL.LU R26, [R1+0x3d5c] ;  /* 0x003d5c00011a7983 */ /* 0x002ee40000300800 */
[----:B------:R-:W-:Y:S02]  /*ba9e0*/  IMAD.MOV.U32 R7, RZ, RZ, R15 ;  /* 0x000000ffff077224 */ /* 0x000fe400078e000f */
[----:B------:R-:W-:Y:S01]  /*ba9f0*/  IMAD.MOV.U32 R6, RZ, RZ, R12 ;  /* 0x000000ffff067224 */ /* 0x000fe200078e000c */
[----:B------:R-:W3:Y:S01]  /*baa00*/  LDL.LU R15, [R1+0x3d68] ;  /* 0x003d6800010f7983 */ /* 0x000ee20000300800 */
        /* <DEDUP_REMOVED lines=14> */
[----:B-1----:R-:W-:Y:S01]  /*baaf0*/  IMAD.MOV.U32 R6, RZ, RZ, R29 ;  /* 0x000000ffff067224 */ /* 0x002fe200078e001d */
[----:B----4-:R-:W-:-:S04]  /*bab00*/  IADD3.X R30, R30, R2, RZ, P3, !PT ;  /* 0x000000021e1e7210 */ /* 0x010fc80001ffe4ff */
[----:B------:R-:W-:Y:S01]  /*bab10*/  MOV R7, R30 ;  /* 0x0000001e00077202 */ /* 0x000fe20000000f00 */
[----:B--2---:R-:W-:Y:S01]  /*bab20*/  IMAD.X R22, R22, 0x1, R2, P4 ;  /* 0x0000000116167824 */ /* 0x004fe200020e0602 */
[----:B------:R-:W-:Y:S04]  /*bab30*/  STL [R1+0x3ddc], R30 ;  /* 0x003ddc1e01007387 */ /* 0x000fe80000100800 */
[----:B------:R1:W-:Y:S01]  /*bab40*/  LDGSTS.E [R4+0x40a80], [R6.64], P2 ;  /* 0x40a8000006047fae */ /* 0x0003e20009121844 */
[----:B------:R-:W-:Y:S02]  /*bab50*/  STL [R1+0x3db0], R11 ;  /* 0x003db00b01007387 */ /* 0x000fe40000100800 */
[----:B------:R2:W-:Y:S01]  /*bab60*/  STL [R1+0x3da4], R22 ;  /* 0x003da41601007387 */ /* 0x0005e20000100800 */
[----:B---3--:R-:W-:-:S02]  /*bab70*/  IADD3 R19, P3, R19, R18, RZ ;  /* 0x0000001213137210 */ /* 0x008fc40007f7e0ff */
[----:B------:R-:W-:Y:S01]  /*bab80*/  IADD3 R10, P4, R10, R18, RZ ;  /* 0x000000120a0a7210 */ /* 0x000fe20007f9e0ff */
[----:B-1----:R-:W-:Y:S02]  /*bab90*/  IMAD.MOV.U32 R6, RZ, RZ, R11 ;  /* 0x000000ffff067224 */ /* 0x002fe400078e000b */
[----:B------:R-:W-:Y:S01]  /*baba0*/  IMAD.MOV.U32 R7, RZ, RZ, R22 ;  /* 0x000000ffff077224 */ /* 0x000fe200078e0016 */
[----:B------:R-:W-:Y:S01]  /*babb0*/  IADD3.X R23, R23, R2, RZ, P3, !PT ;  /* 0x0000000217177210 */ /* 0x000fe20001ffe4ff */
[----:B--2---:R-:W2:Y:S01]  /*babc0*/  LDL.LU R22, [R1+0x3d28] ;  /* 0x003d280001167983 */ /* 0x004ea20000300800 */
[----:B------:R-:W3:Y:S02]  /*babd0*/  LDL.LU R11, [R1+0x3cf0] ;  /* 0x003cf000010b7983 */ /* 0x000ee40000300800 */
[----:B------:R-:W-:Y:S02]  /*babe0*/  IMAD.X R27, R27, 0x1, R2, P4 ;  /* 0x000000011b1b7824 */ /* 0x000fe400020e0602 */
[----:B------:R-:W-:Y:S01]  /*babf0*/  STL [R1+0x3da8], R19 ;  /* 0x003da81301007387 */ /* 0x000fe20000100800 */
[----:B------:R1:W-:Y:S04]  /*bac00*/  LDGSTS.E [R4+0x40e00], [R6.64], P1 ;  /* 0x40e0000006047fae */ /* 0x0003e80008921844 */
[----:B------:R4:W-:Y:S01]  /*bac10*/  STL [R1+0x3d9c], R23 ;  /* 0x003d9c1701007387 */ /* 0x0009e20000100800 */
[----:B------:R1:W-:Y:S02]  /*bac20*/  STL [R1+0x3d70], R10 ;  /* 0x003d700a01007387 */ /* 0x0003e40000100800 */
[----:B-1----:R-:W-:Y:S01]  /*bac30*/  MOV R7, R23 ;  /* 0x0000001700077202 */ /* 0x002fe20000000f00 */
[----:B------:R-:W-:Y:S01]  /*bac40*/  IMAD.MOV.U32 R6, RZ, RZ, R19 ;  /* 0x000000ffff067224 */ /* 0x000fe200078e0013 */
[----:B----4-:R-:W4:Y:S01]  /*bac50*/  LDL.LU R23, [R1+0x3d1c] ;  /* 0x003d1c0001177983 */ /* 0x010f220000300800 */
[----:B------:R-:W-:Y:S02]  /*bac60*/  STL [R1+0x3d64], R27 ;  /* 0x003d641b01007387 */ /* 0x000fe40000100800 */
[----:B------:R-:W4:Y:S01]  /*bac70*/  LDL.LU R19, [R1+0x3ce4] ;  /* 0x003ce40001137983 */ /* 0x000f220000300800 */
[----:B------:R-:W-:Y:S01]  /*bac80*/  ISETP.GT.AND P2, PT, R3, 0x12, PT ;  /* 0x000000120300780c */ /* 0x000fe20003f44270 */
[----:B------:R1:W-:Y:S04]  /*bac90*/  LDGSTS.E [R4+0x40e80], [R6.64], P1 ;  /* 0x40e8000006047fae */ /* 0x0003e80008921844 */
[----:B------:R-:W4:Y:S01]  /*baca0*/  LDL.LU R29, [R1+0x3ce8] ;  /* 0x003ce800011d7983 */ /* 0x000f220000300800 */
[----:B------:R-:W-:-:S04]  /*bacb0*/  SEL R5, RZ, 0x4, !P2 ;  /* 0x00000004ff057807 */ /* 0x000fc80005000000 */
[----:B------:R-:W-:-:S04]  /*bacc0*/  SEL R5, R5, RZ, !P0 ;  /* 0x000000ff05057207 */ /* 0x000fc80004000000 */
[----:B------:R-:W-:Y:S01]  /*bacd0*/  ISETP.NE.U32.AND P2, PT, R5, RZ, PT ;  /* 0x000000ff0500720c */ /* 0x000fe20003f45070 */
[----:B-1----:R-:W-:Y:S02]  /*bace0*/  IMAD.MOV.U32 R6, RZ, RZ, R10 ;  /* 0x000000ffff067224 */ /* 0x002fe400078e000a */
[----:B------:R-:W-:Y:S01]  /*bacf0*/  IMAD.MOV.U32 R7, RZ, RZ, R27 ;  /* 0x000000ffff077224 */ /* 0x000fe200078e001b */
[----:B------:R-:W4:Y:S09]  /*bad00*/  LDL.LU R10, [R1+0x3cb0] ;  /* 0x003cb000010a7983 */ /* 0x000f320000300800 */
[----:B------:R1:W-:Y:S01]  /*bad10*/  LDGSTS.E [R4+0x41200], [R6.64], P2 ;  /* 0x4120000006047fae */ /* 0x0003e20009121844 */
[----:B------:R-:W-:-:S02]  /*bad20*/  IADD3 R15, P3, R15, R18, RZ ;  /* 0x000000120f0f7210 */ /* 0x000fc40007f7e0ff */
[----:B------:R-:W-:Y:S02]  /*bad30*/  IADD3 R12, P4, R12, R18, RZ ;  /* 0x000000120c0c7210 */ /* 0x000fe40007f9e0ff */
[----:B------:R-:W-:Y:S01]  /*bad40*/  IADD3.X R26, R26, R2, RZ, P3, !PT ;  /* 0x000000021a1a7210 */ /* 0x000fe20001ffe4ff */
[----:B------:R1:W-:Y:S02]  /*bad50*/  STL [R1+0x3d68], R15 ;  /* 0x003d680f01007387 */ /* 0x0003e40000100800 */
[----:B-1----:R-:W-:Y:S02]  /*bad60*/  IMAD.MOV.U32 R6, RZ, RZ, R15 ;  /* 0x000000ffff067224 */ /* 0x002fe400078e000f */
[----:B------:R-:W-:Y:S01]  /*bad70*/  IMAD.X R16, R16, 0x1, R2, P4 ;  /* 0x0000000110107824 */ /* 0x000fe200020e0602 */
[----:B------:R-:W-:Y:S01]  /*bad80*/  MOV R7, R26 ;  /* 0x0000001a00077202 */ /* 0x000fe20000000f00 */
[----:B------:R-:W-:Y:S01]  /*bad90*/  STL [R1+0x3d5c], R26 ;  /* 0x003d5c1a01007387 */ /* 0x000fe20000100800 */
[----:B------:R-:W-:Y:S02]  /*bada0*/  STL [R1+0x3d30], R12 ;  /* 0x003d300c01007387 */ /* 0x000fe40000100800 */
[----:B------:R-:W4:Y:S02]  /*badb0*/  LDL.LU R30, [R1+0x3cdc] ;  /* 0x003cdc00011e7983 */ /* 0x000f240000300800 */
[----:B------:R1:W-:Y:S01]  /*badc0*/  STL [R1+0x3d24], R16 ;  /* 0x003d241001007387 */ /* 0x0003e20000100800 */
[----:B------:R1:W-:Y:S04]  /*badd0*/  LDGSTS.E [R4+0x41280], [R6.64], P2 ;  /* 0x4128000006047fae */ /* 0x0003e80009121844 */
[----:B------:R-:W4:Y:S01]  /*bade0*/  LDL.LU R15, [R1+0x3ca4] ;  /* 0x003ca400010f7983 */ /* 0x000f220000300800 */
[----:B-1----:R-:W-:-:S02]  /*badf0*/  IMAD.MOV.U32 R7, RZ, RZ, R16 ;  /* 0x000000ffff077224 */ /* 0x002fc400078e0010 */
        /* <DEDUP_REMOVED lines=8> */
[----:B------:R-:W-:Y:S02]  /*bae80*/  ISETP.NE.U32.AND P1, PT, R5, RZ, PT ;  /* 0x000000ff0500720c */ /* 0x000fe40003f25070 */
[----:B------:R-:W-:-:S11]  /*bae90*/  ISETP.GT.AND P2, PT, R3, 0x1a, PT ;  /* 0x0000001a0300780c */ /* 0x000fd60003f44270 */
[----:B------:R1:W-:Y:S01]  /*baea0*/  LDGSTS.E [R4+0x41600], [R6.64], P1 ;  /* 0x4160000006047fae */ /* 0x0003e20008921844 */
[----:B------:R-:W-:-:S04]  /*baeb0*/  SEL R5, RZ, 0x4, !P2 ;  /* 0x00000004ff057807 */ /* 0x000fc80005000000 */
[----:B------:R-:W-:-:S04]  /*baec0*/  SEL R5, R5, RZ, !P0 ;  /* 0x000000ff05057207 */ /* 0x000fc80004000000 */
[----:B------:R-:W-:Y:S02]  /*baed0*/  ISETP.NE.U32.AND P2, PT, R5, RZ, PT ;  /* 0x000000ff0500720c */ /* 0x000fe40003f45070 */
[-C--:B--2---:R-:W-:Y:S02]  /*baee0*/  IADD3 R22, P3, R22, R18.reuse, RZ ;  /* 0x0000001216167210 */ /* 0x084fe40007f7e0ff */
[----:B---3--:R-:W-:-:S03]  /*baef0*/  IADD3 R11, P4, R11, R18, RZ ;  /* 0x000000120b0b7210 */ /* 0x008fc60007f9e0ff */
[----:B------:R-:W-:Y:S01]  /*baf00*/  STL [R1+0x3d28], R22 ;  /* 0x003d281601007387 */ /* 0x000fe20000100800 */
[----:B-1----:R-:W-:Y:S01]  /*baf10*/  IMAD.MOV.U32 R6, RZ, RZ, R22 ;  /* 0x000000ffff067224 */ /* 0x002fe200078e0016 */
[----:B----4-:R-:W-:Y:S01]  /*baf20*/  IADD3.X R23, R23, R2, RZ, P3, !PT ;  /* 0x0000000217177210 */ /* 0x010fe20001ffe4ff */
[----:B------:R-:W-:-:S03]  /*baf30*/  IMAD.X R19, R19, 0x1, R2, P4 ;  /* 0x0000000113137824 */ /* 0x000fc600020e0602 */
[----:B------:R-:W-:Y:S01]  /*baf40*/  MOV R7, R23 ;  /* 0x0000001700077202 */ /* 0x000fe20000000f00 */
[----:B------:R1:W-:Y:S01]  /*baf50*/  STL [R1+0x3d1c], R23 ;  /* 0x003d1c1701007387 */ /* 0x0003e20000100800 */
[----:B------:R-:W-:Y:S02]  /*baf60*/  STL [R1+0x3cf0], R11 ;  /* 0x003cf00b01007387 */ /* 0x000fe40000100800 */
[----:B------:R2:W-:Y:S01]  /*baf70*/  STL [R1+0x3ce4], R19 ;  /* 0x003ce41301007387 */ /* 0x0005e20000100800 */
[----:B------:R3:W-:Y:S04]  /*baf80*/  LDGSTS.E [R4+0x41680], [R6.64], P1 ;  /* 0x4168000006047fae */ /* 0x0007e80008921844 */
[----:B-1----:R-:W4:Y:S01]  /*baf90*/  LDL.LU R23, [R1+0x3c5c] ;  /* 0x003c5c0001177983 */ /* 0x002f220000300800 */
[----:B------:R-:W4:Y:S02]  /*bafa0*/  LDL.LU R22, [R1+0x3c68] ;  /* 0x003c680001167983 */ /* 0x000f240000300800 */
[----:B---3--:R-:W-:-:S02]  /*bafb0*/  IMAD.MOV.U32 R7, RZ, RZ, R19 ;  /* 0x000000ffff077224 */ /* 0x008fc400078e0013 */
[----:B------:R-:W-:Y:S01]  /*bafc0*/  IMAD.MOV.U32 R6, RZ, RZ, R11 ;  /* 0x000000ffff067224 */ /* 0x000fe200078e000b */
[----:B--2---:R-:W2:Y:S01]  /*bafd0*/  LDL.LU R19, [R1+0x3c24] ;  /* 0x003c240001137983 */ /* 0x004ea20000300800 */
[----:B------:R-:W3:Y:S01]  /*bafe0*/  LDL.LU R11, [R1+0x3c30] ;  /* 0x003c3000010b7983 */ /* 0x000ee20000300800 */
[----:B------:R-:W-:Y:S02]  /*baff0*/  ISETP.GT.AND P1, PT, R3, 0x1e, PT ;  /* 0x0000001e0300780c */ /* 0x000fe40003f24270 */
[-C--:B------:R-:W-:Y:S02]  /*bb000*/  IADD3 R29, P3, R29, R18.reuse, RZ ;  /* 0x000000121d1d7210 */ /* 0x080fe40007f7e0ff */
[----:B------:R-:W-:Y:S01]  /*bb010*/  IADD3 R10, P4, R10, R18, RZ ;  /* 0x000000120a0a7210 */ /* 0x000fe20007f9e0ff */
[----:B------:R1:W-:Y:S01]  /*bb020*/  LDGSTS.E [R4+0x41a00], [R6.64], P2 ;  /* 0x41a0000006047fae */ /* 0x0003e20009121844 */
[----:B------:R-:W-:-:S04]  /*bb030*/  SEL R5, RZ, 0x4, !P1 ;  /* 0x00000004ff057807 */ /* 0x000fc80004800000 */
[----:B------:R-:W-:-:S04]  /*bb040*/  SEL R5, R5, RZ, !P0 ;  /* 0x000000ff05057207 */ /* 0x000fc80004000000 */
[----:B------:R-:W-:Y:S01]  /*bb050*/  ISETP.NE.U32.AND P1, PT, R5, RZ, PT ;  /* 0x000000ff0500720c */ /* 0x000fe20003f25070 */
[----:B-1----:R-:W-:Y:S01]  /*bb060*/  IMAD.MOV.U32 R6, RZ, RZ, R29 ;  /* 0x000000ffff067224 */ /* 0x002fe200078e001d */
[----:B------:R-:W-:-:S04]  /*bb070*/  IADD3.X R30, R30, R2, RZ, P3, !PT ;  /* 0x000000021e1e7210 */ /* 0x000fc80001ffe4ff */
[----:B------:R-:W-:Y:S01]  /*bb080*/  MOV R7, R30 ;  /* 0x0000001e00077202 */ /* 0x000fe20000000f00 */
[----:B------:R-:W-:Y:S01]  /*bb090*/  IMAD.X R15, R15, 0x1, R2, P4 ;  /* 0x000000010f0f7824 */ /* 0x000fe200020e0602 */
[----:B------:R-:W-:Y:S01]  /*bb0a0*/  STL [R1+0x3ce8], R29 ;  /* 0x003ce81d01007387 */ /* 0x000fe20000100800 */
[----:B------:R-:W-:Y:S03]  /*bb0b0*/  STL [R1+0x3cdc], R30 ;  /* 0x003cdc1e01007387 */ /* 0x000fe60000100800 */
[----:B------:R1:W-:Y:S01]  /*bb0c0*/  LDGSTS.E [R4+0x41a80], [R6.64], P2 ;  /* 0x41a8000006047fae */ /* 0x0003e20009121844 */
[----:B------:R-:W-:Y:S02]  /*bb0d0*/  STL [R1+0x3cb0], R10 ;  /* 0x003cb00a01007387 */ /* 0x000fe40000100800 */
[----:B------:R1:W-:Y:S01]  /*bb0e0*/  STL [R1+0x3ca4], R15 ;  /* 0x003ca40f01007387 */ /* 0x0003e20000100800 */
[----:B------:R-:W-:-:S02]  /*bb0f0*/  IADD3 R12, P3, R12, R18, RZ ;  /* 0x000000120c0c7210 */ /* 0x000fc40007f7e0ff */
[----:B------:R-:W-:Y:S01]  /*bb100*/  IADD3 R26, P4, R26, R18, RZ ;  /* 0x000000121a1a7210 */ /* 0x000fe20007f9e0ff */
[----:B-1----:R-:W-:Y:S02]  /*bb110*/  IMAD.MOV.U32 R6, RZ, RZ, R10 ;  /* 0x000000ffff067224 */ /* 0x002fe400078e000a */
[----:B------:R-:W-:Y:S01]  /*bb120*/  IMAD.MOV.U32 R7, RZ, RZ, R15 ;  /* 0x000000ffff077224 */ /* 0x000fe200078e000f */
[----:B------:R-:W-:Y:S01]  /*bb130*/  IADD3.X R16, R16, R2, RZ, P3, !PT ;  /* 0x0000000210107210 */ /* 0x000fe20001ffe4ff */
[----:B------:R-:W2:Y:S01]  /*bb140*/  LDL.LU R15, [R1+0x3c28] ;  /* 0x003c2800010f7983 */ /* 0x000ea20000300800 */
[----:B------:R-:W2:Y:S02]  /*bb150*/  LDL.LU R10, [R1+0x3bf0] ;  /* 0x003bf000010a7983 */ /* 0x000ea40000300800 */
[----:B------:R-:W-:Y:S01]  /*bb160*/  STL [R1+0x3ca8], R12 ;  /* 0x003ca80c01007387 */ /* 0x000fe20000100800 */
[----:B------:R1:W-:Y:S01]  /*bb170*/  LDGSTS.E [R4+0x41e00], [R6.64], P1 ;  /* 0x41e0000006047fae */ /* 0x0003e20008921844 */
[----:B------:R-:W-:-:S03]  /*bb180*/  IMAD.X R27, R27, 0x1, R2, P4 ;  /* 0x000000011b1b7824 */ /* 0x000fc600020e0602 */
[----:B------:R1:W-:Y:S01]  /*bb190*/  STL [R1+0x3c9c], R16 ;  /* 0x003c9c1001007387 */ /* 0x0003e20000100800 */
[----:B------:R1:W-:Y:S02]  /*bb1a0*/  STL [R1+0x3c70], R26 ;  /* 0x003c701a01007387 */ /* 0x0003e40000100800 */
[----:B-1----:R-:W-:Y:S02]  /*bb1b0*/  MOV R7, R16 ;  /* 0x0000001000077202 */ /* 0x002fe40000000f00 */
[----:B------:R-:W2:Y:S01]  /*bb1c0*/  LDL.LU R16, [R1+0x3c1c] ;  /* 0x003c1c0001107983 */ /* 0x000ea20000300800 */
[----:B------:R-:W-:Y:S02]  /*bb1d0*/  IMAD.MOV.U32 R6, RZ, RZ, R12 ;  /* 0x000000ffff067224 */ /* 0x000fe400078e000c */
        /* <DEDUP_REMOVED lines=8> */
[----:B-1----:R-:W-:Y:S02]  /*bb260*/  IMAD.MOV.U32 R6, RZ, RZ, R26 ;  /* 0x000000ffff067224 */ /* 0x002fe400078e001a */
[----:B------:R-:W-:Y:S01]  /*bb270*/  IMAD.MOV.U32 R7, RZ, RZ, R27 ;  /* 0x000000ffff077224 */ /* 0x000fe200078e001b */
[----:B------:R-:W2:Y:S09]  /*bb280*/  LDL.LU R26, [R1+0x3bb0] ;  /* 0x003bb000011a7983 */ /* 0x000eb20000300800 */
[----:B------:R1:W-:Y:S01]  /*bb290*/  LDGSTS.E [R4+0x42200], [R6.64], P2 ;  /* 0x4220000006047fae */ /* 0x0003e20009121844 */
[----:B------:R-:W-:-:S04]  /*bb2a0*/  ISETP.GT.AND P1, PT, R3, 0x26, PT ;  /* 0x000000260300780c */ /* 0x000fc80003f24270 */
[----:B------:R-:W-:-:S04]  /*bb2b0*/  SEL R5, RZ, 0x4, !P1 ;  /* 0x00000004ff057807 */ /* 0x000fc80004800000 */
[----:B------:R-:W-:-:S04]  /*bb2c0*/  SEL R5, R5, RZ, !P0 ;  /* 0x000000ff05057207 */ /* 0x000fc80004000000 */
[----:B------:R-:W-:Y:S02]  /*bb2d0*/  ISETP.NE.U32.AND P1, PT, R5, RZ, PT ;  /* 0x000000ff0500720c */ /* 0x000fe40003f25070 */
[----:B----4-:R-:W-:-:S04]  /*bb2e0*/  IADD3 R22, P3, R22, R18, RZ ;  /* 0x0000001216167210 */ /* 0x010fc80007f7e0ff */
[----:B------:R-:W-:Y:S01]  /*bb2f0*/  IADD3.X R23, R23, R2, RZ, P3, !PT ;  /* 0x0000000217177210 */ /* 0x000fe20001ffe4ff */
[----:B------:R4:W-:Y:S01]  /*bb300*/  STL [R1+0x3c68], R22 ;  /* 0x003c681601007387 */ /* 0x0009e20000100800 */
[----:B---3--:R-:W-:-:S03]  /*bb310*/  IADD3 R11, P4, R11, R18, RZ ;  /* 0x000000120b0b7210 */ /* 0x008fc60007f9e0ff */
[----:B------:R-:W-:Y:S01]  /*bb320*/  STL [R1+0x3c5c], R23 ;  /* 0x003c5c1701007387 */ /* 0x000fe20000100800 */
[----:B-1----:R-:W-:Y:S01]  /*bb330*/  IMAD.MOV.U32 R6, RZ, RZ, R22 ;  /* 0x000000ffff067224 */ /* 0x002fe200078e0016 */
[----:B------:R-:W-:Y:S01]  /*bb340*/  MOV R7, R23 ;  /* 0x0000001700077202 */ /* 0x000fe20000000f00 */
[----:B--2---:R-:W-:Y:S01]  /*bb350*/  IMAD.X R19, R19, 0x1, R2, P4 ;  /* 0x0000000113137824 */ /* 0x004fe200020e0602 */
[----:B------:R1:W-:Y:S01]  /*bb360*/  STL [R1+0x3c30], R11 ;  /* 0x003c300b01007387 */ /* 0x0003e20000100800 */
[----:B------:R-:W2:Y:S03]  /*bb370*/  LDL.LU R30, [R1+0x3bdc] ;  /* 0x003bdc00011e7983 */ /* 0x000ea60000300800 */
[----:B------:R3:W-:Y:S04]  /*bb380*/  LDGSTS.E [R4+0x42280], [R6.64], P2 ;  /* 0x4228000006047fae */ /* 0x0007e80009121844 */
[----:B------:R1:W-:Y:S01]  /*bb390*/  STL [R1+0x3c24], R19 ;  /* 0x003c241301007387 */ /* 0x0003e20000100800 */
[----:B------:R-:W2:Y:S02]  /*bb3a0*/  LDL.LU R27, [R1+0x3ba4] ;  /* 0x003ba400011b7983 */ /* 0x000ea40000300800 */
[----:B----4-:R-:W4:Y:S02]  /*bb3b0*/  LDL.LU R22, [R1+0x3b9c] ;  /* 0x003b9c0001167983 */ /* 0x010f240000300800 */
[----:B---3--:R-:W-:-:S02]  /*bb3c0*/  IMAD.MOV.U32 R6, RZ, RZ, R11 ;  /* 0x000000ffff067224 */ /* 0x008fc400078e000b */
[----:B-1----:R-:W3:Y:S01]  /*bb3d0*/  LDL.LU R11, [R1+0x3ba8] ;  /* 0x003ba800010b7983 */ /* 0x002ee20000300800 */
[----:B------:R-:W-:Y:S02]  /*bb3e0*/  IMAD.MOV.U32 R7, RZ, RZ, R19 ;  /* 0x000000ffff077224 */ /* 0x000fe400078e0013 */
[----:B------:R-:W4:Y:S02]  /*bb3f0*/  LDL.LU R23, [R1+0x3b64] ;  /* 0x003b640001177983 */ /* 0x000f240000300800 */
[----:B------:R-:W4:Y:S01]  /*bb400*/  LDL.LU R19, [R1+0x3b70] ;  /* 0x003b700001137983 */ /* 0x000f220000300800 */
[----:B------:R1:W-:Y:S01]  /*bb410*/  LDGSTS.E [R4+0x42600], [R6.64], P1 ;  /* 0x4260000006047fae */ /* 0x0003e20008921844 */
[-C--:B------:R-:W-:Y:S02]  /*bb420*/  IADD3 R15, P3, R15, R18.reuse, RZ ;  /* 0x000000120f0f7210 */ /* 0x080fe40007f7e0ff */
[----:B------:R-:W-:-:S03]  /*bb430*/  IADD3 R10, P4, R10, R18, RZ ;  /* 0x000000120a0a7210 */ /* 0x000fc60007f9e0ff */
[----:B-1----:R-:W-:Y:S01]  /*bb440*/  IMAD.MOV.U32 R6, RZ, RZ, R15 ;  /* 0x000000ffff067224 */ /* 0x002fe200078e000f */
[----:B------:R-:W-:Y:S01]  /*bb450*/  STL [R1+0x3c28], R15 ;  /* 0x003c280f01007387 */ /* 0x000fe20000100800 */
[----:B------:R-:W-:Y:S01]  /*bb460*/  IADD3.X R16, R16, R2, RZ, P3, !PT ;  /* 0x0000000210107210 */ /* 0x000fe20001ffe4ff */
[----:B------:R-:W-:-:S03]  /*bb470*/  IMAD.X R12, R12, 0x1, R2, P4 ;  /* 0x000000010c0c7824 */ /* 0x000fc600020e0602 */
[----:B------:R-:W-:Y:S01]  /*bb480*/  MOV R7, R16 ;  /* 0x0000001000077202 */ /* 0x000fe20000000f00 */
[----:B------:R1:W-:Y:S01]  /*bb490*/  STL [R1+0x3c1c], R16 ;  /* 0x003c1c1001007387 */ /* 0x0003e20000100800 */
[----:B------:R-:W-:Y:S02]  /*bb4a0*/  STL [R1+0x3bf0], R10 ;  /* 0x003bf00a01007387 */ /* 0x000fe40000100800 */
[----:B------:R1:W-:Y:S01]  /*bb4b0*/  STL [R1+0x3be4], R12 ;  /* 0x003be40c01007387 */ /* 0x0003e20000100800 */
[----:B------:R1:W-:Y:S04]  /*bb4c0*/  LDGSTS.E [R4+0x42680], [R6.64], P1 ;  /* 0x4268000006047fae */ /* 0x0003e80008921844 */
[----:B-1----:R-:W4:Y:S01]  /*bb4d0*/  LDL.LU R16, [R1+0x3b5c] ;  /* 0x003b5c0001107983 */ /* 0x002f220000300800 */
[----:B------:R-:W-:-:S03]  /*bb4e0*/  IMAD.MOV.U32 R7, RZ, RZ, R12 ;  /* 0x000000ffff077224 */ /* 0x000fc600078e000c */
[----:B------:R-:W4:Y:S01]  /*bb4f0*/  LDL.LU R12, [R1+0x3b68] ;  /* 0x003b6800010c7983 */ /* 0x000f220000300800 */
[----:B------:R-:W-:Y:S02]  /*bb500*/  IMAD.MOV.U32 R6, RZ, RZ, R10 ;  /* 0x000000ffff067224 */ /* 0x000fe400078e000a */
[----:B------:R-:W4:Y:S02]  /*bb510*/  LDL.LU R15, [R1+0x3b24] ;  /* 0x003b2400010f7983 */ /* 0x000f240000300800 */
[----:B------:R-:W4:Y:S01]  /*bb520*/  LDL.LU R10, [R1+0x3b30] ;  /* 0x003b3000010a7983 */ /* 0x000f220000300800 */
        /* <DEDUP_REMOVED lines=13> */
[----:B------:R-:W-:Y:S01]  /*bb600*/  IMAD.MOV.U32 R42, RZ, RZ, R13 ;  /* 0x000000ffff2a7224 */ /* 0x000fe200078e000d */
[----:B------:R-:W-:Y:S02]  /*bb610*/  MOV R43, R9 ;  /* 0x00000009002b7202 */ /* 0x000fe40000000f00 */
[----:B--2---:R-:W-:-:S04]  /*bb620*/  IADD3.X R30, R30, R2, RZ, P3, !PT ;  /* 0x000000021e1e7210 */ /* 0x004fc80001ffe4ff */
[----:B------:R-:W-:Y:S01]  /*bb630*/  MOV R7, R30 ;  /* 0x0000001e00077202 */ /* 0x000fe20000000f00 */
[----:B------:R-:W-:Y:S01]  /*bb640*/  IMAD.X R27, R27, 0x1, R2, P4 ;  /* 0x000000011b1b7824 */ /* 0x000fe200020e0602 */
[----:B------:R-:W-:Y:S04]  /*bb650*/  STL [R1+0x3bdc], R30 ;  /* 0x003bdc1e01007387 */ /* 0x000fe80000100800 */
[----:B------:R1:W-:Y:S01]  /*bb660*/  LDGSTS.E [R4+0x42a80], [R6.64], P2 ;  /* 0x42a8000006047fae */ /* 0x0003e20009121844 */
[----:B------:R-:W-:Y:S01]  /*bb670*/  STL [R1+0x3bb0], R26 ;  /* 0x003bb01a01007387 */ /* 0x000fe20000100800 */
[-C--:B---3--:R-:W-:Y:S02]  /*bb680*/  IADD3 R11, P3, R11, R18.reuse, RZ ;  /* 0x000000120b0b7210 */ /* 0x088fe40007f7e0ff */
[----:B----4-:R-:W-:Y:S01]  /*bb690*/  IADD3 R19, P4, R19, R18, RZ ;  /* 0x0000001213137210 */ /* 0x010fe20007f9e0ff */
[----:B-1----:R-:W-:-:S02]  /*bb6a0*/  IMAD.MOV.U32 R6, RZ, RZ, R26 ;  /* 0x000000ffff067224 */ /* 0x002fc400078e001a */
[----:B------:R-:W-:Y:S01]  /*bb6b0*/  IMAD.MOV.U32 R7, RZ, RZ, R27 ;  /* 0x000000ffff077224 */ /* 0x000fe200078e001b */
[----:B------:R-:W-:Y:S01]  /*bb6c0*/  IADD3.X R22, R22, R2, RZ, P3, !PT ;  /* 0x0000000216167210 */ /* 0x000fe20001ffe4ff */
[----:B------:R-:W-:Y:S04]  /*bb6d0*/  STL [R1+0x3ba4], R27 ;  /* 0x003ba41b01007387 */ /* 0x000fe80000100800 */
[----:B------:R1:W-:Y:S01]  /*bb6e0*/  LDGSTS.E [R4+0x42e00], [R6.64], P1 ;  /* 0x42e0000006047fae */ /* 0x0003e20008921844 */
[----:B------:R-:W-:Y:S02]  /*bb6f0*/  STL [R1+0x3ba8], R11 ;  /* 0x003ba80b01007387 */ /* 0x000fe40000100800 */
[----:B------:R-:W-:Y:S02]  /*bb700*/  IMAD.X R23, R23, 0x1, R2, P4 ;  /* 0x0000000117177824 */ /* 0x000fe400020e0602 */
[----:B------:R2:W-:Y:S01]  /*bb710*/  STL [R1+0x3b9c], R22 ;  /* 0x003b9c1601007387 */ /* 0x0005e20000100800 */
[----:B------:R-:W-:Y:S01]  /*bb720*/  STL [R1+0x3b70], R19 ;  /* 0x003b701301007387 */ /* 0x000fe20000100800 */
[----:B-1----:R-:W-:Y:S01]  /*bb730*/  IMAD.MOV.U32 R6, RZ, RZ, R11 ;  /* 0x000000ffff067224 */ /* 0x002fe200078e000b */
[----:B------:R-:W-:-:S02]  /*bb740*/  MOV R7, R22 ;  /* 0x0000001600077202 */ /* 0x000fc40000000f00 */
[----:B--2---:R-:W2:Y:S01]  /*bb750*/  LDL.LU R22, [R1+0x3b28] ;  /* 0x003b280001167983 */ /* 0x004ea20000300800 */
[----:B------:R1:W-:Y:S03]  /*bb760*/  STL [R1+0x3b64], R23 ;  /* 0x003b641701007387 */ /* 0x0003e60000100800 */
[----:B------:R3:W-:Y:S01]  /*bb770*/  LDGSTS.E [R4+0x42e80], [R6.64], P1 ;  /* 0x42e8000006047fae */ /* 0x0007e20008921844 */
[----:B------:R-:W4:Y:S01]  /*bb780*/  LDL.LU R11, [R1+0x3af0] ;  /* 0x003af000010b7983 */ /* 0x000f220000300800 */
[----:B------:R-:W-:Y:S01]  /*bb790*/  ISETP.GT.AND P2, PT, R3, 0x32, PT ;  /* 0x000000320300780c */ /* 0x000fe20003f44270 */
[----:B---3--:R-:W-:Y:S02]  /*bb7a0*/  IMAD.MOV.U32 R7, RZ, RZ, R23 ;  /* 0x000000ffff077224 */ /* 0x008fe400078e0017 */
[----:B-1----:R-:W3:Y:S01]  /*bb7b0*/  LDL.LU R23, [R1+0x3b1c] ;  /* 0x003b1c0001177983 */ /* 0x002ee20000300800 */
[----:B------:R-:W-:-:S02]  /*bb7c0*/  IMAD.MOV.U32 R6, RZ, RZ, R19 ;  /* 0x000000ffff067224 */ /* 0x000fc400078e0013 */
[----:B------:R-:W3:Y:S01]  /*bb7d0*/  LDL.LU R19, [R1+0x3ae4] ;  /* 0x003ae40001137983 */ /* 0x000ee20000300800 */
[----:B------:R-:W-:-:S04]  /*bb7e0*/  SEL R5, RZ, 0x4, !P2 ;  /* 0x00000004ff057807 */ /* 0x000fc80005000000 */
[----:B------:R-:W-:-:S04]  /*bb7f0*/  SEL R5, R5, RZ, !P0 ;  /* 0x000000ff05057207 */ /* 0x000fc80004000000 */
[----:B------:R-:W-:Y:S11]  /*bb800*/  ISETP.NE.U32.AND P2, PT, R5, RZ, PT ;  /* 0x000000ff0500720c */ /* 0x000ff60003f45070 */
[----:B------:R-:W-:Y:S02]  /*bb810*/  @!UPT UIADD3 URZ, URZ, URZ, URZ ;  /* 0x0000003f3f3ff290 */ /* 0x000fe4000fffe03f */
[----:B------:R1:W-:Y:S01]  /*bb820*/  LDGSTS.E [R4+0x43200], [R6.64], P2 ;  /* 0x4320000006047fae */ /* 0x0003e20009121844 */
[-C--:B------:R-:W-:Y:S02]  /*bb830*/  IADD3 R12, P3, R12, R18.reuse, RZ ;  /* 0x000000120c0c7210 */ /* 0x080fe40007f7e0ff */
[----:B------:R-:W-:Y:S02]  /*bb840*/  IADD3 R10, P4, R10, R18, RZ ;  /* 0x000000120a0a7210 */ /* 0x000fe40007f9e0ff */
[----:B------:R-:W-:Y:S01]  /*bb850*/  IADD3.X R16, R16, R2, RZ, P3, !PT ;  /* 0x0000000210107210 */ /* 0x000fe20001ffe4ff */
[----:B------:R1:W-:Y:S02]  /*bb860*/  STL [R1+0x3b68], R12 ;  /* 0x003b680c01007387 */ /* 0x0003e40000100800 */
[----:B------:R-:W-:Y:S02]  /*bb870*/  IMAD.X R15, R15, 0x1, R2, P4 ;  /* 0x000000010f0f7824 */ /* 0x000fe400020e0602 */
[----:B------:R-:W-:Y:S01]  /*bb880*/  STL [R1+0x3b5c], R16 ;  /* 0x003b5c1001007387 */ /* 0x000fe20000100800 */
[----:B-1----:R-:W-:Y:S01]  /*bb890*/  IMAD.MOV.U32 R6, RZ, RZ, R12 ;  /* 0x000000ffff067224 */ /* 0x002fe200078e000c */
[----:B------:R-:W-:-:S02]  /*bb8a0*/  MOV R7, R16 ;  /* 0x0000001000077202 */ /* 0x000fc40000000f00 */
[----:B------:R-:W-:Y:S04]  /*bb8b0*/  STL [R1+0x3b30], R10 ;  /* 0x003b300a01007387 */ /* 0x000fe80000100800 */
[----:B------:R-:W3:Y:S04]  /*bb8c0*/  LDL.LU R12, [R1+0x3ae8] ;  /* 0x003ae800010c7983 */ /* 0x000ee80000300800 */
[----:B------:R1:W-:Y:S01]  /*bb8d0*/  LDGSTS.E [R4+0x43280], [R6.64], P2 ;  /* 0x4328000006047fae */ /* 0x0003e20009121844 */
[----:B------:R1:W-:Y:S02]  /*bb8e0*/  STL [R1+0x3b24], R15 ;  /* 0x003b240f01007387 */ /* 0x0003e40000100800 */
[----:B-1----:R-:W-:-:S02]  /*bb8f0*/  IMAD.MOV.U32 R7, RZ, RZ, R15 ;  /* 0x000000ffff077224 */ /* 0x002fc400078e000f */
[----:B------:R-:W3:Y:S01]  /*bb900*/  LDL.LU R15, [R1+0x3adc] ;  /* 0x003adc00010f7983 */ /* 0x000ee20000300800 */
[----:B------:R-:W3:Y:S02]  /*bb910*/  LDL.LU R16, [R1+0x3aa4] ;  /* 0x003aa40001107983 */ /* 0x000ee40000300800 */
[----:B------:R-:W3:Y:S02]  /*bb920*/  LDL.LU R13, [R1+0x3ab0] ;  /* 0x003ab000010d7983 */ /* 0x000ee40000300800 */
[----:B------:R-:W-:Y:S02]  /*bb930*/  IMAD.MOV.U32 R6, RZ, RZ, R10 ;  /* 0x000000ffff067224 */ /* 0x000fe400078e000a */
[----:B------:R-:W3:Y:S01]  /*bb940*/  LDL.LU R10, [R1+0x3a9c] ;  /* 0x003a9c00010a7983 */ /* 0x000ee20000300800 */
        /* <DEDUP_REMOVED lines=8> */
[----:B------:R-:W-:-:S04]  /*bb9d0*/  ISETP.GT.AND P2, PT, R3, 0x3a, PT ;  /* 0x0000003a0300780c */ /* 0x000fc80003f44270 */
[----:B------:R-:W-:-:S04]  /*bb9e0*/  SEL R5, RZ, 0x4, !P2 ;  /* 0x00000004ff057807 */ /* 0x000fc80005000000 */
[----:B------:R-:W-:-:S04]  /*bb9f0*/  SEL R5, R5, RZ, !P0 ;  /* 0x000000ff05057207 */ /* 0x000fc80004000000 */
[----:B------:R-:W-:Y:S02]  /*bba00*/  ISETP.NE.U32.AND P2, PT, R5, RZ, PT ;  /* 0x000000ff0500720c */ /* 0x000fe40003f45070 */
[-C--:B--2---:R-:W-:Y:S02]  /*bba10*/  IADD3 R22, P3, R22, R18.reuse, RZ ;  /* 0x0000001216167210 */ /* 0x084fe40007f7e0ff */
[----:B----4-:R-:W-:Y:S02]  /*bba20*/  IADD3 R11, P4, R11, R18, RZ ;  /* 0x000000120b0b7210 */ /* 0x010fe40007f9e0ff */
[----:B-1----:R-:W-:Y:S01]  /*bba30*/  MOV R6, R22 ;  /* 0x0000001600067202 */ /* 0x002fe20000000f00 */
[----:B------:R-:W-:Y:S01]  /*bba40*/  STL [R1+0x3b28], R22 ;  /* 0x003b281601007387 */ /* 0x000fe20000100800 */
[--C-:B---3--:R-:W-:Y:S02]  /*bba50*/  IMAD.X R23, R23, 0x1, R2.reuse, P3 ;  /* 0x0000000117177824 */ /* 0x108fe400018e0602 */
[----:B------:R-:W-:-:S02]  /*bba60*/  IMAD.X R19, R19, 0x1, R2, P4 ;  /* 0x0000000113137824 */ /* 0x000fc400020e0602 */
[----:B------:R-:W-:Y:S01]  /*bba70*/  IMAD.MOV.U32 R7, RZ, RZ, R23 ;  /* 0x000000ffff077224 */ /* 0x000fe200078e0017 */
[----:B------:R-:W-:Y:S01]  /*bba80*/  STL [R1+0x3b1c], R23 ;  /* 0x003b1c1701007387 */ /* 0x000fe20000100800 */
[----:B------:R1:W-:Y:S02]  /*bba90*/  STL [R1+0x3af0], R11 ;  /* 0x003af00b01007387 */ /* 0x0003e40000100800 */
[----:B------:R2:W-:Y:S01]  /*bbaa0*/  STL [R1+0x3ae4], R19 ;  /* 0x003ae41301007387 */ /* 0x0005e20000100800 */
[----:B------:R3:W-:Y:S02]  /*bbab0*/  LDGSTS.E [R4+0x43680], [R6.64], P1 ;  /* 0x4368000006047fae */ /* 0x0007e40008921844 */
[----:B---3--:R-:W-:Y:S02]  /*bbac0*/  IMAD.MOV.U32 R6, RZ, RZ, R11 ;  /* 0x000000ffff067224 */ /* 0x008fe400078e000b */
[----:B-1----:R-:W3:Y:S01]  /*bbad0*/  LDL.LU R11, [R1+0x3e54] ;  /* 0x003e5400010b7983 */ /* 0x002ee20000300800 */
[----:B------:R-:W4:Y:S01]  /*bbae0*/  LDL.LU R8, [R1+0x3e60] ;  /* 0x003e600001087983 */ /* 0x000f220000300800 */
[----:B------:R-:W-:-:S05]  /*bbaf0*/  MOV R7, R19 ;  /* 0x0000001300077202 */ /* 0x000fca0000000f00 */
[----:B------:R1:W-:Y:S01]  /*bbb00*/  LDGSTS.E [R4+0x43a00], [R6.64], P2 ;  /* 0x43a0000006047fae */ /* 0x0003e20009121844 */
[----:B------:R-:W-:-:S04]  /*bbb10*/  IADD3 R12, P3, R12, R18, RZ ;  /* 0x000000120c0c7210 */ /* 0x000fc80007f7e0ff */
[----:B-1----:R-:W-:Y:S01]  /*bbb20*/  MOV R6, R12 ;  /* 0x0000000c00067202 */ /* 0x002fe20000000f00 */
[----:B------:R-:W-:Y:S01]  /*bbb30*/  STL [R1+0x3ae8], R12 ;  /* 0x003ae80c01007387 */ /* 0x000fe20000100800 */
[----:B------:R-:W-:-:S04]  /*bbb40*/  IMAD.X R15, R15, 0x1, R2, P3 ;  /* 0x000000010f0f7824 */ /* 0x000fc800018e0602 */
[----:B------:R-:W-:Y:S01]  /*bbb50*/  IMAD.MOV.U32 R7, RZ, RZ, R15 ;  /* 0x000000ffff077224 */ /* 0x000fe200078e000f */
[----:B------:R1:W-:Y:S01]  /*bbb60*/  STL [R1+0x3adc], R15 ;  /* 0x003adc0f01007387 */ /* 0x0003e20000100800 */
[----:B--2---:R-:W2:Y:S03]  /*bbb70*/  LDL.LU R19, [R1+0x3e4c] ;  /* 0x003e4c0001137983 */ /* 0x004ea60000300800 */
[----:B------:R1:W-:Y:S01]  /*bbb80*/  LDGSTS.E [R4+0x43a80], [R6.64], P2 ;  /* 0x43a8000006047fae */ /* 0x0003e20009121844 */
[-C--:B------:R-:W-:Y:S02]  /*bbb90*/  IADD3 R13, P2, R13, R18.reuse, RZ ;  /* 0x000000120d0d7210 */ /* 0x080fe40007f5e0ff */
[----:B------:R-:W-:Y:S01]  /*bbba0*/  IADD3 R9, P3, R9, R18, RZ ;  /* 0x0000001209097210 */ /* 0x000fe20007f7e0ff */
[----:B-1----:R-:W2:Y:S02]  /*bbbb0*/  LDL.LU R15, [R1+0x3e58] ;  /* 0x003e5800010f7983 */ /* 0x002ea40000300800 */
[----:B------:R-:W-:Y:S01]  /*bbbc0*/  IMAD.X R16, R16, 0x1, R2, P2 ;  /* 0x0000000110107824 */ /* 0x000fe200010e0602 */
[----:B------:R-:W-:Y:S01]  /*bbbd0*/  IADD3.X R10, R10, R2, RZ, P3, !PT ;  /* 0x000000020a0a7210 */ /* 0x000fe20001ffe4ff */
[----:B------:R-:W2:Y:S01]  /*bbbe0*/  LDL.LU R12, [R1+0x3e20] ;  /* 0x003e2000010c7983 */ /* 0x000ea20000300800 */
[----:B------:R1:W-:Y:S02]  /*bbbf0*/  STL [R1+0x3ab0], R13 ;  /* 0x003ab00d01007387 */ /* 0x0003e40000100800 */
[----:B------:R-:W-:Y:S02]  /*bbc00*/  STL [R1+0x3aa4], R16 ;  /* 0x003aa41001007387 */ /* 0x000fe40000100800 */
[----:B------:R-:W-:Y:S02]  /*bbc10*/  STL [R1+0x3aa8], R9 ;  /* 0x003aa80901007387 */ /* 0x000fe40000100800 */
[----:B------:R-:W-:Y:S01]  /*bbc20*/  IMAD.MOV.U32 R6, RZ, RZ, R13 ;  /* 0x000000ffff067224 */ /* 0x000fe200078e000d */
[----:B------:R1:W-:Y:S04]  /*bbc30*/  STL [R1+0x3a9c], R10 ;  /* 0x003a9c0a01007387 */ /* 0x0003e80000100800 */
[----:B-1----:R-:W2:Y:S01]  /*bbc40*/  LDL.LU R13, [R1+0x3e14] ;  /* 0x003e1400010d7983 */ /* 0x002ea20000300800 */
[----:B------:R-:W-:-:S04]  /*bbc50*/  ISETP.GT.AND P1, PT, R3, 0x3e, PT ;  /* 0x0000003e0300780c */ /* 0x000fc80003f24270 */
[----:B------:R-:W-:-:S04]  /*bbc60*/  SEL R5, RZ, 0x4, !P1 ;  /* 0x00000004ff057807 */ /* 0x000fc80004800000 */
[----:B------:R-:W-:-:S04]  /*bbc70*/  SEL R5, R5, RZ, !P0 ;  /* 0x000000ff05057207 */ /* 0x000fc80004000000 */
[----:B------:R-:W-:Y:S01]  /*bbc80*/  ISETP.NE.U32.AND P1, PT, R5, RZ, PT ;  /* 0x000000ff0500720c */ /* 0x000fe20003f25070 */
[----:B------:R-:W-:Y:S01]  /*bbc90*/  IMAD.MOV.U32 R7, RZ, RZ, R16 ;  /* 0x000000ffff077224 */ /* 0x000fe200078e0010 */
[----:B------:R-:W-:Y:S01]  /*bbca0*/  MOV R40, R28 ;  /* 0x0000001c00287202 */ /* 0x000fe20000000f00 */
[----:B------:R-:W-:-:S10]  /*bbcb0*/  IMAD.MOV.U32 R41, RZ, RZ, R25 ;  /* 0x000000ffff297224 */ /* 0x000fd400078e0019 */
[----:B------:R1:W-:Y:S02]  /*bbcc0*/  LDGSTS.E [R4+0x43e00], [R6.64], P1 ;  /* 0x43e0000006047fae */ /* 0x0003e40008921844 */
[----:B-1----:R-:W-:Y:S01]  /*bbcd0*/  MOV R6, R9 ;  /* 0x0000000900067202 */ /* 0x002fe20000000f00 */
[----:B------:R-:W-:Y:S02]  /*bbce0*/  IMAD.MOV.U32 R7, RZ, RZ, R10 ;  /* 0x000000ffff077224 */ /* 0x000fe400078e000a */
[----:B------:R-:W2:Y:S04]  /*bbcf0*/  LDL.LU R10, [R1+0x3e0c] ;  /* 0x003e0c00010a7983 */ /* 0x000ea80000300800 */
[----:B------:R1:W-:Y:S01]  /*bbd00*/  LDGSTS.E [R4+0x43e80], [R6.64], P1 ;  /* 0x43e8000006047fae */ /* 0x0003e20008921844 */
[----:B------:R-:W2:Y:S01]  /*bbd10*/  LDL.LU R9, [R1+0x3e18] ;  /* 0x003e180001097983 */ /* 0x000ea20000300800 */
[----:B-1----:R-:W-:Y:S01]  /*bbd20*/  HMMA.1688.F32.TF32 R4, R244, R54, R40 ;  /* 0x00000036f404723c */ /* 0x002fe20000081028 */
[----:B------:R-:W-:Y:S01]  /*bbd30*/  ISETP.GT.AND P1, PT, R3, 0x3, PT ;  /* 0x000000030300780c */ /* 0x000fe20003f24270 */
[----:B------:R-:W-:-:S02]  /*bbd40*/  IMAD.MOV.U32 R44, RZ, RZ, R24 ;  /* 0x000000ffff2c7224 */ /* 0x000fc400078e0018 */
[----:B------:R-:W-:Y:S01]  /*bbd50*/  IMAD.MOV.U32 R45, RZ, RZ, R21 ;  /* 0x000000ffff2d7224 */ /* 0x000fe200078e0015 */
[----:B------:R-:W-:Y:S11]  /*bbd60*/  MOV R46, R20 ;  /* 0x00000014002e7202 */ /* 0x000ff60000000f00 */
[----:B------:R-:W-:Y:S07]  /*bbd70*/  @!UPT UIADD3 URZ, URZ, URZ, URZ ;  /* 0x0000003f3f3ff290 */ /* 0x000fee000fffe03f */
[----:B------:R1:W-:Y:S01]  /*bbd80*/  STL.64 [R1+0x470], R4 ;  /* 0x0004700401007387 */ /* 0x0003e20000100a00 */
[----:B------:R1:W-:Y:S02]  /*bbd90*/  STL.64 [R1+0x478], R6 ;  /* 0x0004780601007387 */ /* 0x0003e40000100a00 */
[----:B------:R-:W2:Y:S01]  /*bbda0*/  LDL.LU R16, [R1+0x3de0] ;  /* 0x003de00001107983 */ /* 0x000ea20000300800 */
[----:B-1----:R-:W-:-:S04]  /*bbdb0*/  SEL R4, RZ, 0x4, !P1 ;  /* 0x00000004ff047807 */ /* 0x002fc80004800000 */
[----:B------:R-:W-:-:S04]  /*bbdc0*/  SEL R4, R4, RZ, !P0 ;  /* 0x000000ff04047207 */ /* 0x000fc80004000000 */
[----:B------:R-:W-:Y:S02]  /*bbdd0*/  ISETP.NE.U32.AND P2, PT, R4, RZ, PT ;  /* 0x000000ff0400720c */ /* 0x000fe40003f45070 */
[----:B------:R-:W-:Y:S01]  /*bbde0*/  HMMA.1688.F32.TF32 R4, R244, R50, R44 ;  /* 0x00000032f404723c */ /* 0x000fe2000008102c */
[----:B------:R-:W-:Y:S01]  /*bbdf0*/  LOP3.LUT R17, R17, 0x60, RZ, 0x3c, !PT ;  /* 0x0000006011117812 */ /* 0x000fe200078e3cff */
[----:B------:R-:W-:Y:S11]  /*bbe00*/  STL.64 [R1+0x52f0], R246 ;  /* 0x0052f0f601007387 */ /* 0x000ff60000100a00 */
[----:B------:R-:W-:Y:S10]  /*bbe10*/  @!UPT UIADD3 URZ, URZ, URZ, URZ ;  /* 0x0000003f3f3ff290 */ /* 0x000ff4000fffe03f */
[----:B------:R1:W-:Y:S01]  /*bbe20*/  STL.64 [R1+0x3c0], R4 ;  /* 0x0003c00401007387 */ /* 0x0003e20000100a00 */
[----:B------:R3:W-:Y:S01]  /*bbe30*/  STL.64 [R1+0x3c8], R6 ;  /* 0x0003c80601007387 */ /* 0x0007e20000100a00 */
[----:B-1----:R-:W-:Y:S02]  /*bbe40*/  LEA R4, R14, R17, 0xe ;  /* 0x000000110e047211 */ /* 0x002fe400078e70ff */
[----:B----4-:R-:W-:-:S05]  /*bbe50*/  IADD3 R8, P1, R8, R18, RZ ;  /* 0x0000001208087210 */ /* 0x010fca0007f3e0ff */
[----:B---3--:R-:W-:Y:S01]  /*bbe60*/  IMAD.X R11, R11, 0x1, R2, P1 ;  /* 0x000000010b0b7824 */ /* 0x008fe200008e0602 */
[----:B------:R-:W-:Y:S04]  /*bbe70*/  STL [R1+0x3e60], R8 ;  /* 0x003e600801007387 */ /* 0x000fe80000100800 */
[----:B------:R1:W-:Y:S01]  /*bbe80*/  STL [R1+0x3e54], R11 ;  /* 0x003e540b01007387 */ /* 0x0003e20000100800 */
[----:B------:R-:W3:Y:S02]  /*bbe90*/  LDL.LU R17, [R1+0x3dd4] ;  /* 0x003dd40001117983 */ /* 0x000ee40000300800 */
[----:B------:R-:W-:Y:S02]  /*bbea0*/  IMAD.MOV.U32 R7, RZ, RZ, R11 ;  /* 0x000000ffff077224 */ /* 0x000fe400078e000b */
[----:B------:R-:W4:Y:S02]  /*bbeb0*/  LDL.LU R14, [R1+0x3dcc] ;  /* 0x003dcc00010e7983 */ /* 0x000f240000300800 */
[----:B------:R-:W-:-:S05]  /*bbec0*/  IMAD.MOV.U32 R6, RZ, RZ, R8 ;  /* 0x000000ffff067224 */ /* 0x000fca00078e0008 */
[----:B------:R2:W-:Y:S04]  /*bbed0*/  LDGSTS.E [R4+0x40300], [R6.64], P2 ;  /* 0x4030000006047fae */ /* 0x0005e80009121844 */
[----:B-1----:R-:W4:Y:S01]  /*bbee0*/  LDL.LU R11, [R1+0x3dd8] ;  /* 0x003dd800010b7983 */ /* 0x002f220000300800 */
[----:B------:R-:W4:Y:S01]  /*bbef0*/  LDL.LU R8, [R1+0x3da0] ;  /* 0x003da00001087983 */ /* 0x000f220000300800 */
[----:B--2---:R-:W-:-:S04]  /*bbf00*/  IADD3 R15, P3, R15, R18, RZ ;  /* 0x000000120f0f7210 */ /* 0x004fc80007f7e0ff */
[----:B------:R-:W-:Y:S01]  /*bbf10*/  IADD3.X R19, R19, R2, RZ, P3, !PT ;  /* 0x0000000213137210 */ /* 0x000fe20001ffe4ff */
[----:B------:R-:W-:Y:S02]  /*bbf20*/  IADD3 R12, P3, R12, R18, RZ ;  /* 0x000000120c0c7210 */ /* 0x000fe40007f7e0ff */
[----:B------:R-:W-:Y:S02]  /*bbf30*/  IMAD.MOV.U32 R6, RZ, RZ, R15 ;  /* 0x000000ffff067224 */ /* 0x000fe400078e000f */
[----:B------:R-:W-:Y:S01]  /*bbf40*/  IMAD.MOV.U32 R7, RZ, RZ, R19 ;  /* 0x000000ffff077224 */ /* 0x000fe200078e0013 */
[----:B------:R-:W-:Y:S01]  /*bbf50*/  STL [R1+0x3e58], R15 ;  /* 0x003e580f01007387 */ /* 0x000fe20000100800 */
[----:B------:R-:W-:Y:S01]  /*bbf60*/  STL [R1+0x3e4c], R19 ;  /* 0x003e4c1301007387 */ /* 0x000fe20000100800 */
[----:B------:R-:W-:Y:S02]  /*bbf70*/  IADD3.X R13, R13, R2, RZ, P3, !PT ;  /* 0x000000020d0d7210 */ /* 0x000fe40001ffe4ff */
[----:B------:R1:W-:Y:S04]  /*bbf80*/  LDGSTS.E [R4+0x40380], [R6.64], P2 ;  /* 0x4038000006047fae */ /* 0x0003e80009121844 */
[----:B------:R2:W-:Y:S01]  /*bbf90*/  STL [R1+0x3e20], R12 ;  /* 0x003e200c01007387 */ /* 0x0005e20000100800 */
[----:B------:R1:W-:Y:S02]  /*bbfa0*/  STL [R1+0x3e14], R13 ;  /* 0x003e140d01007387 */ /* 0x0003e40000100800 */
[----:B-1----:R-:W-:-:S02]  /*bbfb0*/  IMAD.MOV.U32 R6, RZ, RZ, R12 ;  /* 0x000000ffff067224 */ /* 0x002fc400078e000c */
[----:B--2---:R-:W2:Y:S01]  /*bbfc0*/  LDL.LU R12, [R1+0x3d94] ;  /* 0x003d9400010c7983 */ /* 0x004ea20000300800 */
[----:B------:R-:W-:-:S04]  /*bbfd0*/  ISETP.GT.AND P1, PT, R3, 0x7, PT ;  /* 0x000000070300780c */ /* 0x000fc80003f24270 */
[----:B------:R-:W-:-:S04]  /*bbfe0*/  SEL R5, RZ, 0x4, !P1 ;  /* 0x00000004ff057807 */ /* 0x000fc80004800000 */
[----:B------:R-:W-:-:S04]  /*bbff0*/  SEL R5, R5, RZ, !P0 ;  /* 0x000000ff05057207 */ /* 0x000fc80004000000 */
[----:B------:R-:W-:Y:S01]  /*bc000*/  ISETP.NE.U32.AND P1, PT, R5, RZ, PT ;  /* 0x000000ff0500720c */ /* 0x000fe20003f25070 */
[----:B------:R-:W-:Y:S02]  /*bc010*/  IMAD.MOV.U32 R7, RZ, RZ, R13 ;  /* 0x000000ffff077224 */ /* 0x000fe400078e000d */
[----:B------:R-:W2:Y:S01]  /*bc020*/  LDL.LU R13, [R1+0x3d98] ;  /* 0x003d9800010d7983 */ /* 0x000ea20000300800 */
[----:B------:R-:W-:-:S09]  /*bc030*/  ISETP.GT.AND P2, PT, R3, 0xb, PT ;  /* 0x0000000b0300780c */ /* 0x000fd20003f44270 */
[----:B------:R1:W-:Y:S01]  /*bc040*/  LDGSTS.E [R4+0x40700], [R6.64], P1 ;  /* 0x4070000006047fae */ /* 0x0003e20008921844 */
[----:B------:R-:W-:-:S04]  /*bc050*/  IADD3 R9, P3, R9, R18, RZ ;  /* 0x0000001209097210 */ /* 0x000fc80007f7e0ff */
[----:B------:R-:W-:Y:S01]  /*bc060*/  IADD3.X R10, R10, R2, RZ, P3, !PT ;  /* 0x000000020a0a7210 */ /* 0x000fe20001ffe4ff */
[----:B------:R-:W-:Y:S04]  /*bc070*/  STL [R1+0x3e18], R9 ;  /* 0x003e180901007387 */ /* 0x000fe80000100800 */
[----:B------:R1:W-:Y:S02]  /*bc080*/  STL [R1+0x3e0c], R10 ;  /* 0x003e0c0a01007387 */ /* 0x0003e40000100800 */
[----:B-1----:R-:W-:Y:S02]  /*bc090*/  IMAD.MOV.U32 R7, RZ, RZ, R10 ;  /* 0x000000ffff077224 */ /* 0x002fe400078e000a */
[----:B------:R-:W2:Y:S01]  /*bc0a0*/  LDL.LU R15, [R1+0x3d8c] ;  /* 0x003d8c00010f7983 */ /* 0x000ea20000300800 */
[----:B------:R-:W-:Y:S01]  /*bc0b0*/  IMAD.MOV.U32 R6, RZ, RZ, R9 ;  /* 0x000000ffff067224 */ /* 0x000fe200078e0009 */
[----:B------:R-:W-:-:S02]  /*bc0c0*/  SEL R5, RZ, 0x4, !P2 ;  /* 0x00000004ff057807 */ /* 0x000fc40005000000 */
[----:B------:R-:W2:Y:S02]  /*bc0d0*/  LDL.LU R10, [R1+0x3d54] ;  /* 0x003d5400010a7983 */ /* 0x000ea40000300800 */
[----:B------:R-:W-:Y:S02]  /*bc0e0*/  SEL R5, R5, RZ, !P0 ;  /* 0x000000ff05057207 */ /* 0x000fe40004000000 */
[----:B------:R1:W-:Y:S01]  /*bc0f0*/  LDGSTS.E [R4+0x40780], [R6.64], P1 ;  /* 0x4078000006047fae */ /* 0x0003e20008921844 */
[----:B------:R-:W-:-:S05]  /*bc100*/  IADD3 R16, P3, R16, R18, RZ ;  /* 0x0000001210107210 */ /* 0x000fca0007f7e0ff */
[----:B------:R-:W-:Y:S01]  /*bc110*/  STL [R1+0x3de0], R16 ;  /* 0x003de01001007387 */ /* 0x000fe20000100800 */
[----:B------:R-:W2:Y:S01]  /*bc120*/  LDL.LU R9, [R1+0x3d60] ;  /* 0x003d600001097983 */ /* 0x000ea20000300800 */
[----:B------:R-:W-:Y:S01]  /*bc130*/  ISETP.NE.U32.AND P2, PT, R5, RZ, PT ;  /* 0x000000ff0500720c */ /* 0x000fe20003f45070 */
[----:B-1----:R-:W-:Y:S01]  /*bc140*/  IMAD.MOV.U32 R6, RZ, RZ, R16 ;  /* 0x000000ffff067224 */ /* 0x002fe200078e0010 */
[----:B---3--:R-:W-:-:S05]  /*bc150*/  IADD3.X R17, R17, R2, RZ, P3, !PT ;  /* 0x0000000211117210 */ /* 0x008fca0001ffe4ff */
[----:B------:R-:W-:Y:S01]  /*bc160*/  IMAD.MOV.U32 R7, RZ, RZ, R17 ;  /* 0x000000ffff077224 */ /* 0x000fe200078e0011 */
[----:B----4-:R-:W-:Y:S01]  /*bc170*/  IADD3 R11, P3, R11, R18, RZ ;  /* 0x000000120b0b7210 */ /* 0x010fe20007f7e0ff */
[----:B------:R1:W-:Y:S04]  /*bc180*/  STL [R1+0x3dd4], R17 ;  /* 0x003dd41101007387 */ /* 0x0003e80000100800 */
[----:B------:R3:W-:Y:S01]  /*bc190*/  LDGSTS.E [R4+0x40b00], [R6.64], P2 ;  /* 0x40b0000006047fae */ /* 0x0007e20009121844 */
[----:B------:R-:W-:Y:S01]  /*bc1a0*/  IADD3.X R14, R14, R2, RZ, P3, !PT ;  /* 0x000000020e0e7210 */ /* 0x000fe20001ffe4ff */
[----:B------:R-:W-:Y:S02]  /*bc1b0*/  IADD3 R8, P3, R8, R18, RZ ;  /* 0x0000001208087210 */ /* 0x000fe40007f7e0ff */
[----:B-1----:R-:W4:Y:S01]  /*bc1c0*/  LDL.LU R17, [R1+0x3d58] ;  /* 0x003d580001117983 */ /* 0x002f220000300800 */
[----:B------:R-:W-:Y:S02]  /*bc1d0*/  STL [R1+0x3dd8], R11 ;  /* 0x003dd80b01007387 */ /* 0x000fe40000100800 */
[----:B------:R1:W-:Y:S02]  /*bc1e0*/  STL [R1+0x3dcc], R14 ;  /* 0x003dcc0e01007387 */ /* 0x0003e40000100800 */
[----:B---3--:R-:W-:Y:S01]  /*bc1f0*/  IMAD.MOV.U32 R7, RZ, RZ, R14 ;  /* 0x000000ffff077224 */ /* 0x008fe200078e000e */
[----:B------:R-:W3:Y:S01]  /*bc200*/  LDL.LU R19, [R1+0x3d4c] ;  /* 0x003d4c0001137983 */ /* 0x000ee20000300800 */
[----:B------:R-:W-:-:S05]  /*bc210*/  IMAD.MOV.U32 R6, RZ, RZ, R11 ;  /* 0x000000ffff067224 */ /* 0x000fca00078e000b */
[----:B------:R2:W-:Y:S04]  /*bc220*/  LDGSTS.E [R4+0x40b80], [R6.64], P2 ;  /* 0x40b8000006047fae */ /* 0x0005e80009121844 */
[----:B-1----:R-:W3:Y:S01]  /*bc230*/  LDL.LU R14, [R1+0x3d14] ;  /* 0x003d1400010e7983 */ /* 0x002ee20000300800 */
[----:B------:R-:W-:Y:S02]  /*bc240*/  STL [R1+0x3da0], R8 ;  /* 0x003da00801007387 */ /* 0x000fe40000100800 */
[----:B------:R-:W3:Y:S01]  /*bc250*/  LDL.LU R11, [R1+0x3d20] ;  /* 0x003d2000010b7983 */ /* 0x000ee20000300800 */
[----:B--2---:R-:W-:-:S05]  /*bc260*/  IADD3.X R12, R12, R2, RZ, P3, !PT ;  /* 0x000000020c0c7210 */ /* 0x004fca0001ffe4ff */
[----:B------:R1:W-:Y:S01]  /*bc270*/  STL [R1+0x3d94], R12 ;  /* 0x003d940c01007387 */ /* 0x0003e20000100800 */
[----:B------:R-:W-:Y:S02]  /*bc280*/  IMAD.MOV.U32 R7, RZ, RZ, R12 ;  /* 0x000000ffff077224 */ /* 0x000fe400078e000c */
[----:B------:R-:W2:Y:S01]  /*bc290*/  LDL.LU R16, [R1+0x3d0c] ;  /* 0x003d0c0001107983 */ /* 0x000ea20000300800 */
[----:B-1----:R-:W2:Y:S01]  /*bc2a0*/  LDL.LU R12, [R1+0x3d18] ;  /* 0x003d1800010c7983 */ /* 0x002ea20000300800 */
[----:B------:R-:W-:-:S04]  /*bc2b0*/  ISETP.GT.AND P1, PT, R3, 0xf, PT ;  /* 0x0000000f0300780c */ /* 0x000fc80003f24270 */
[----:B------:R-:W-:-:S04]  /*bc2c0*/  SEL R5, RZ, 0x4, !P1 ;  /* 0x00000004ff057807 */ /* 0x000fc80004800000 */
[----:B------:R-:W-:Y:S02]  /*bc2d0*/  SEL R5, R5, RZ, !P0 ;  /* 0x000000ff05057207 */ /* 0x000fe40004000000 */
[----:B------:R-:W-:Y:S02]  /*bc2e0*/  IADD3 R13, P3, R13, R18, RZ ;  /* 0x000000120d0d7210 */ /* 0x000fe40007f7e0ff */
[----:B------:R-:W-:Y:S01]  /*bc2f0*/  ISETP.NE.U32.AND P1, PT, R5, RZ, PT ;  /* 0x000000ff0500720c */ /* 0x000fe20003f25070 */
[----:B------:R-:W-:Y:S01]  /*bc300*/  IMAD.MOV.U32 R6, RZ, RZ, R8 ;  /* 0x000000ffff067224 */ /* 0x000fe200078e0008 */
[----:B------:R-:W-:Y:S01]  /*bc310*/  ISETP.GT.AND P2, PT, R3, 0x13, PT ;  /* 0x000000130300780c */ /* 0x000fe20003f44270 */
[----:B------:R-:W2:Y:S01]  /*bc320*/  LDL.LU R8, [R1+0x3ce0] ;  /* 0x003ce00001087983 */ /* 0x000ea20000300800 */
[----:B------:R1:W-:Y:S01]  /*bc330*/  STL [R1+0x3d98], R13 ;  /* 0x003d980d01007387 */ /* 0x0003e20000100800 */
[----:B------:R-:W-:Y:S02]  /*bc340*/  IADD3.X R15, R15, R2, RZ, P3, !PT ;  /* 0x000000020f0f7210 */ /* 0x000fe40001ffe4ff */
[----:B------:R-:W-:-:S06]  /*bc350*/  SEL R5, RZ, 0x4, !P2 ;  /* 0x00000004ff057807 */ /* 0x000fcc0005000000 */
[----:B------:R1:W-:Y:S04]  /*bc360*/  LDGSTS.E [R4+0x40f00], [R6.64], P1 ;  /* 0x40f0000006047fae */ /* 0x0003e80008921844 */
[----:B------:R1:W-:Y:S01]  /*bc370*/  STL [R1+0x3d8c], R15 ;  /* 0x003d8c0f01007387 */ /* 0x0003e20000100800 */
[----:B------:R-:W-:Y:S01]  /*bc380*/  SEL R5, R5, RZ, !P0 ;  /* 0x000000ff05057207 */ /* 0x000fe20004000000 */
[----:B-1----:R-:W-:-:S03]  /*bc390*/  IMAD.MOV.U32 R6, RZ, RZ, R13 ;  /* 0x000000ffff067224 */ /* 0x002fc600078e000d */
[----:B------:R-:W-:Y:S02]  /*bc3a0*/  ISETP.NE.U32.AND P2, PT, R5, RZ, PT ;  /* 0x000000ff0500720c */ /* 0x000fe40003f45070 */
[----:B------:R-:W-:-:S04]  /*bc3b0*/  IADD3 R9, P3, R9, R18, RZ ;  /* 0x0000001209097210 */ /* 0x000fc80007f7e0ff */
[----:B------:R-:W-:Y:S01]  /*bc3c0*/  IADD3.X R10, R10, R2, RZ, P3, !PT ;  /* 0x000000020a0a7210 */ /* 0x000fe20001ffe4ff */
[----:B------:R1:W-:Y:S04]  /*bc3d0*/  STL [R1+0x3d60], R9 ;  /* 0x003d600901007387 */ /* 0x0003e80000100800 */
[----:B------:R1:W-:Y:S01]  /*bc3e0*/  STL [R1+0x3d54], R10 ;  /* 0x003d540a01007387 */ /* 0x0003e20000100800 */
[----:B------:R-:W2:Y:S02]  /*bc3f0*/  LDL.LU R13, [R1+0x3cd4] ;  /* 0x003cd400010d7983 */ /* 0x000ea40000300800 */
[----:B------:R-:W-:Y:S02]  /*bc400*/  IMAD.MOV.U32 R7, RZ, RZ, R15 ;  /* 0x000000ffff077224 */ /* 0x000fe400078e000f */
[----:B------:R-:W2:Y:S04]  /*bc410*/  LDL.LU R15, [R1+0x3ccc] ;  /* 0x003ccc00010f7983 */ /* 0x000ea80000300800 */
[----:B------:R1:W-:Y:S02]  /*bc420*/  LDGSTS.E [R4+0x40f80], [R6.64], P1 ;  /* 0x40f8000006047fae */ /* 0x0003e40008921844 */
[----:B-1----:R-:W-:-:S02]  /*bc430*/  IMAD.MOV.U32 R6, RZ, RZ, R9 ;  /* 0x000000ffff067224 */ /* 0x002fc400078e0009 */
[----:B------:R-:W-:Y:S01]  /*bc440*/  IMAD.MOV.U32 R7, RZ, RZ, R10 ;  /* 0x000000ffff077224 */ /* 0x000fe200078e000a */
[----:B------:R-:W2:Y:S01]  /*bc450*/  LDL.LU R9, [R1+0x3cd8] ;  /* 0x003cd80001097983 */ /* 0x000ea20000300800 */
[----:B------:R-:W2:Y:S03]  /*bc460*/  LDL.LU R10, [R1+0x3ca0] ;  /* 0x003ca000010a7983 */ /* 0x000ea60000300800 */
[----:B------:R1:W-:Y:S01]  /*bc470*/  LDGSTS.E [R4+0x41300], [R6.64], P2 ;  /* 0x4130000006047fae */ /* 0x0003e20009121844 */
[----:B------:R-:W-:-:S04]  /*bc480*/  ISETP.GT.AND P1, PT, R3, 0x17, PT ;  /* 0x000000170300780c */ /* 0x000fc80003f24270 */
[----:B------:R-:W-:-:S04]  /*bc490*/  SEL R5, RZ, 0x4, !P1 ;  /* 0x00000004ff057807 */ /* 0x000fc80004800000 */
[----:B------:R-:W-:-:S04]  /*bc4a0*/  SEL R5, R5, RZ, !P0 ;  /* 0x000000ff05057207 */ /* 0x000fc80004000000 */
[----:B------:R-:W-:Y:S02]  /*bc4b0*/  ISETP.NE.U32.AND P1, PT, R5, RZ, PT ;  /* 0x000000ff0500720c */ /* 0x000fe40003f25070 */
[----:B----4-:R-:W-:-:S04]  /*bc4c0*/  IADD3 R17, P3, R17, R18, RZ ;  /* 0x0000001211117210 */ /* 0x010fc80007f7e0ff */
[----:B---3--:R-:W-:Y:S01]  /*bc4d0*/  IADD3.X R19, R19, R2, RZ, P3, !PT ;  /* 0x0000000213137210 */ /* 0x008fe20001ffe4ff */
[----:B-1----:R-:W-:Y:S01]  /*bc4e0*/  IMAD.MOV.U32 R6, RZ, RZ, R17 ;  /* 0x000000ffff067224 */ /* 0x002fe200078e0011 */
[----:B------:R-:W-:Y:S03]  /*bc4f0*/  STL [R1+0x3d58], R17 ;  /* 0x003d581101007387 */ /* 0x000fe60000100800 */
[----:B------:R-:W-:Y:S01]  /*bc500*/  IMAD.MOV.U32 R7, RZ, RZ, R19 ;  /* 0x000000ffff077224 */ /* 0x000fe200078e0013 */
[----:B------:R-:W-:Y:S01]  /*bc510*/  IADD3 R11, P3, R11, R18, RZ ;  /* 0x000000120b0b7210 */ /* 0x000fe20007f7e0ff */
[----:B------:R-:W-:Y:S04]  /*bc520*/  STL [R1+0x3d4c], R19 ;  /* 0x003d4c1301007387 */ /* 0x000fe80000100800 */
[----:B------:R1:W-:Y:S01]  /*bc530*/  LDGSTS.E [R4+0x41380], [R6.64], P2 ;  /* 0x4138000006047fae */ /* 0x0003e20009121844 */
[----:B------:R-:W-:-:S03]  /*bc540*/  IADD3.X R14, R14, R2, RZ, P3, !PT ;  /* 0x000000020e0e7210 */ /* 0x000fc60001ffe4ff */
[----:B------:R-:W-:Y:S04]  /*bc550*/  STL [R1+0x3d20], R11 ;  /* 0x003d200b01007387 */ /* 0x000fe80000100800 */
[----:B------:R3:W-:Y:S01]  /*bc560*/  STL [R1+0x3d14], R14 ;  /* 0x003d140e01007387 */ /* 0x0007e20000100800 */
[----:B-1----:R-:W-:-:S03]  /*bc570*/  IMAD.MOV.U32 R7, RZ, RZ, R14 ;  /* 0x000000ffff077224 */ /* 0x002fc600078e000e */
[----:B---3--:R-:W3:Y:S01]  /*bc580*/  LDL.LU R14, [R1+0x3c94] ;  /* 0x003c9400010e7983 */ /* 0x008ee20000300800 */
[----:B------:R-:W-:Y:S02]  /*bc590*/  IMAD.MOV.U32 R6, RZ, RZ, R11 ;  /* 0x000000ffff067224 */ /* 0x000fe400078e000b */
[----:B------:R-:W4:Y:S03]  /*bc5a0*/  LDL.LU R11, [R1+0x3c98] ;  /* 0x003c9800010b7983 */ /* 0x000f260000300800 */
[----:B------:R1:W-:Y:S01]  /*bc5b0*/  LDGSTS.E [R4+0x41700], [R6.64], P1 ;  /* 0x4170000006047fae */ /* 0x0003e20008921844 */
[----:B--2---:R-:W-:-:S04]  /*bc5c0*/  IADD3 R12, P3, R12, R18, RZ ;  /* 0x000000120c0c7210 */ /* 0x004fc80007f7e0ff */
[----:B------:R-:W-:Y:S01]  /*bc5d0*/  IADD3.X R16, R16, R2, RZ, P3, !PT ;  /* 0x0000000210107210 */ /* 0x000fe20001ffe4ff */
[----:B------:R-:W-:Y:S04]  /*bc5e0*/  STL [R1+0x3d18], R12 ;  /* 0x003d180c01007387 */ /* 0x000fe80000100800 */
[----:B------:R2:W-:Y:S01]  /*bc5f0*/  STL [R1+0x3d0c], R16 ;  /* 0x003d0c1001007387 */ /* 0x0005e20000100800 */
[----:B-1----:R-:W-:-:S03]  /*bc600*/  IMAD.MOV.U32 R7, RZ, RZ, R16 ;  /* 0x000000ffff077224 */ /* 0x002fc600078e0010 */
[----:B--2---:R-:W2:Y:S01]  /*bc610*/  LDL.LU R16, [R1+0x3c8c] ;  /* 0x003c8c0001107983 */ /* 0x004ea20000300800 */
[----:B------:R-:W-:Y:S01]  /*bc620*/  IADD3 R8, P3, R8, R18, RZ ;  /* 0x0000001208087210 */ /* 0x000fe20007f7e0ff */
[----:B------:R-:W-:Y:S01]  /*bc630*/  IMAD.MOV.U32 R6, RZ, RZ, R12 ;  /* 0x000000ffff067224 */ /* 0x000fe200078e000c */
[----:B------:R-:W-:Y:S01]  /*bc640*/  ISETP.GT.AND P2, PT, R3, 0x1b, PT ;  /* 0x0000001b0300780c */ /* 0x000fe20003f44270 */
[----:B------:R-:W2:Y:S02]  /*bc650*/  LDL.LU R12, [R1+0x3c60] ;  /* 0x003c6000010c7983 */ /* 0x000ea40000300800 */
[----:B------:R-:W-:Y:S02]  /*bc660*/  STL [R1+0x3ce0], R8 ;  /* 0x003ce00801007387 */ /* 0x000fe40000100800 */
[----:B------:R1:W-:Y:S01]  /*bc670*/  LDGSTS.E [R4+0x41780], [R6.64], P1 ;  /* 0x4178000006047fae */ /* 0x0003e20008921844 */
[----:B------:R-:W-:-:S04]  /*bc680*/  SEL R5, RZ, 0x4, !P2 ;  /* 0x00000004ff057807 */ /* 0x000fc80005000000 */
[----:B------:R-:W-:-:S04]  /*bc690*/  SEL R5, R5, RZ, !P0 ;  /* 0x000000ff05057207 */ /* 0x000fc80004000000 */
[----:B------:R-:W-:Y:S01]  /*bc6a0*/  ISETP.NE.U32.AND P2, PT, R5, RZ, PT ;  /* 0x000000ff0500720c */ /* 0x000fe20003f45070 */
[----:B-1----:R-:W-:Y:S01]  /*bc6b0*/  IMAD.MOV.U32 R6, RZ, RZ, R8 ;  /* 0x000000ffff067224 */ /* 0x002fe200078e0008 */
[----:B------:R-:W-:-:S05]  /*bc6c0*/  IADD3.X R13, R13, R2, RZ, P3, !PT ;  /* 0x000000020d0d7210 */ /* 0x000fca0001ffe4ff */
[----:B------:R1:W-:Y:S01]  /*bc6d0*/  STL [R1+0x3cd4], R13 ;  /* 0x003cd40d01007387 */ /* 0x0003e20000100800 */
[----:B------:R-:W-:-:S05]  /*bc6e0*/  IMAD.MOV.U32 R7, RZ, RZ, R13 ;  /* 0x000000ffff077224 */ /* 0x000fca00078e000d */
[----:B------:R1:W-:Y:S04]  /*bc6f0*/  LDGSTS.E [R4+0x41b00], [R6.64], P2 ;  /* 0x41b0000006047fae */ /* 0x0003e80009121844 */
[----:B-1----:R-:W2:Y:S01]  /*bc700*/  LDL.LU R13, [R1+0x3c54] ;  /* 0x003c5400010d7983 */ /* 0x002ea20000300800 */
[----:B------:R-:W2:Y:S01]  /*bc710*/  LDL.LU R8, [R1+0x3c58] ;  /* 0x003c580001087983 */ /* 0x000ea20000300800 */
[----:B------:R-:W-:-:S04]  /*bc720*/  IADD3 R9, P3, R9, R18, RZ ;  /* 0x0000001209097210 */ /* 0x000fc80007f7e0ff */
[----:B------:R-:W-:Y:S01]  /*bc730*/  IADD3.X R15, R15, R2, RZ, P3, !PT ;  /* 0x000000020f0f7210 */ /* 0x000fe20001ffe4ff */
[----:B------:R1:W-:Y:S01]  /*bc740*/  STL [R1+0x3cd8], R9 ;  /* 0x003cd80901007387 */ /* 0x0003e20000100800 */
[----:B------:R-:W-:-:S03]  /*bc750*/  IADD3 R10, P3, R10, R18, RZ ;  /* 0x000000120a0a7210 */ /* 0x000fc60007f7e0ff */
[----:B------:R3:W-:Y:S01]  /*bc760*/  STL [R1+0x3ccc], R15 ;  /* 0x003ccc0f01007387 */ /* 0x0007e20000100800 */
[----:B------:R-:W2:Y:S02]  /*bc770*/  LDL.LU R17, [R1+0x3c4c] ;  /* 0x003c4c0001117983 */ /* 0x000ea40000300800 */
[----:B------:R-:W-:Y:S02]  /*bc780*/  IMAD.MOV.U32 R6, RZ, RZ, R9 ;  /* 0x000000ffff067224 */ /* 0x000fe400078e0009 */
[----:B-1----:R-:W2:Y:S01]  /*bc790*/  LDL.LU R9, [R1+0x3c20] ;  /* 0x003c200001097983 */ /* 0x002ea20000300800 */
[----:B------:R-:W-:Y:S01]  /*bc7a0*/  STL [R1+0x3ca0], R10 ;  /* 0x003ca00a01007387 */ /* 0x000fe20000100800 */
[----:B------:R-:W-:-:S04]  /*bc7b0*/  ISETP.GT.AND P1, PT, R3, 0x1f, PT ;  /* 0x0000001f0300780c */ /* 0x000fc80003f24270 */
[----:B------:R-:W-:Y:S01]  /*bc7c0*/  SEL R5, RZ, 0x4, !P1 ;  /* 0x00000004ff057807 */ /* 0x000fe20004800000 */
[----:B------:R-:W-:-:S03]  /*bc7d0*/  IMAD.MOV.U32 R7, RZ, RZ, R15 ;  /* 0x000000ffff077224 */ /* 0x000fc600078e000f */
[----:B------:R-:W-:Y:S02]  /*bc7e0*/  SEL R5, R5, RZ, !P0 ;  /* 0x000000ff05057207 */ /* 0x000fe40004000000 */
[----:B------:R1:W-:Y:S02]  /*bc7f0*/  LDGSTS.E [R4+0x41b80], [R6.64], P2 ;  /* 0x41b8000006047fae */ /* 0x0003e40009121844 */
[----:B------:R-:W-:Y:S01]  /*bc800*/  ISETP.NE.U32.AND P1, PT, R5, RZ, PT ;  /* 0x000000ff0500720c */ /* 0x000fe20003f25070 */
[----:B-1----:R-:W-:Y:S01]  /*bc810*/  IMAD.MOV.U32 R6, RZ, RZ, R10 ;  /* 0x000000ffff067224 */ /* 0x002fe200078e000a */
[----:B---3--:R-:W-:-:S05]  /*bc820*/  IADD3.X R14, R14, R2, RZ, P3, !PT ;  /* 0x000000020e0e7210 */ /* 0x008fca0001ffe4ff */
[----:B------:R1:W-:Y:S01]  /*bc830*/  STL [R1+0x3c94], R14 ;  /* 0x003c940e01007387 */ /* 0x0003e20000100800 */
[----:B------:R-:W3:Y:S02]  /*bc840*/  LDL.LU R19, [R1+0x3c14] ;  /* 0x003c140001137983 */ /* 0x000ee40000300800 */
[----:B------:R-:W-:Y:S02]  /*bc850*/  IMAD.MOV.U32 R7, RZ, RZ, R14 ;  /* 0x000000ffff077224 */ /* 0x000fe400078e000e */
[----:B------:R-:W3:Y:S01]  /*bc860*/  LDL.LU R15, [R1+0x3c0c] ;  /* 0x003c0c00010f7983 */ /* 0x000ee20000300800 */
[----:B----4-:R-:W-:Y:S02]  /*bc870*/  IADD3 R11, P3, R11, R18, RZ ;  /* 0x000000120b0b7210 */ /* 0x010fe40007f7e0ff */
[----:B------:R4:W-:Y:S04]  /*bc880*/  LDGSTS.E [R4+0x41f00], [R6.64], P1 ;  /* 0x41f0000006047fae */ /* 0x0009e80008921844 */
[----:B-1----:R-:W3:Y:S01]  /*bc890*/  LDL.LU R14, [R1+0x3c18] ;  /* 0x003c1800010e7983 */ /* 0x002ee20000300800 */
[----:B------:R-:W3:Y:S02]  /*bc8a0*/  LDL.LU R10, [R1+0x3be0] ;  /* 0x003be000010a7983 */ /* 0x000ee40000300800 */
[----:B------:R1:W-:Y:S02]  /*bc8b0*/  STL [R1+0x3c98], R11 ;  /* 0x003c980b01007387 */ /* 0x0003e40000100800 */
[----:B----4-:R-:W-:Y:S01]  /*bc8c0*/  IMAD.MOV.U32 R6, RZ, RZ, R11 ;  /* 0x000000ffff067224 */ /* 0x010fe200078e000b */
[----:B--2---:R-:W-:-:S05]  /*bc8d0*/  IADD3.X R16, R16, R2, RZ, P3, !PT ;  /* 0x0000000210107210 */ /* 0x004fca0001ffe4ff */
[----:B------:R-:W-:Y:S01]  /*bc8e0*/  STL [R1+0x3c8c], R16 ;  /* 0x003c8c1001007387 */ /* 0x000fe20000100800 */
[----:B-1----:R-:W2:Y:S01]  /*bc8f0*/  LDL.LU R11, [R1+0x3bd4] ;  /* 0x003bd400010b7983 */ /* 0x002ea20000300800 */
[----:B------:R-:W-:Y:S02]  /*bc900*/  ISETP.GT.AND P2, PT, R3, 0x23, PT ;  /* 0x000000230300780c */ /* 0x000fe40003f44270 */
[----:B------:R-:W-:Y:S01]  /*bc910*/  IADD3 R12, P3, R12, R18, RZ ;  /* 0x000000120c0c7210 */ /* 0x000fe20007f7e0ff */
[----:B------:R-:W-:Y:S01]  /*bc920*/  IMAD.MOV.U32 R7, RZ, RZ, R16 ;  /* 0x000000ffff077224 */ /* 0x000fe200078e0010 */
[----:B------:R-:W-:-:S03]  /*bc930*/  SEL R5, RZ, 0x4, !P2 ;  /* 0x00000004ff057807 */ /* 0x000fc60005000000 */
[----:B------:R-:W-:Y:S04]  /*bc940*/  STL [R1+0x3c60], R12 ;  /* 0x003c600c01007387 */ /* 0x000fe80000100800 */
[----:B------:R1:W-:Y:S01]  /*bc950*/  LDGSTS.E [R4+0x41f80], [R6.64], P1 ;  /* 0x41f8000006047fae */ /* 0x0003e20008921844 */
[----:B------:R-:W-:-:S04]  /*bc960*/  SEL R5, R5, RZ, !P0 ;  /* 0x000000ff05057207 */ /* 0x000fc80004000000 */
[----:B------:R-:W-:Y:S01]  /*bc970*/  ISETP.NE.U32.AND P2, PT, R5, RZ, PT ;  /* 0x000000ff0500720c */ /* 0x000fe20003f45070 */
[----:B-1----:R-:W-:Y:S01]  /*bc980*/  IMAD.MOV.U32 R6, RZ, RZ, R12 ;  /* 0x000000ffff067224 */ /* 0x002fe200078e000c */
[----:B------:R-:W-:-:S05]  /*bc990*/  IADD3.X R13, R13, R2, RZ, P3, !PT ;  /* 0x000000020d0d7210 */ /* 0x000fca0001ffe4ff */
[----:B------:R1:W-:Y:S01]  /*bc9a0*/  STL [R1+0x3c54], R13 ;  /* 0x003c540d01007387 */ /* 0x0003e20000100800 */
[----:B------:R-:W-:Y:S01]  /*bc9b0*/  IMAD.MOV.U32 R7, RZ, RZ, R13 ;  /* 0x000000ffff077224 */ /* 0x000fe200078e000d */
[----:B------:R-:W-:-:S04]  /*bc9c0*/  IADD3 R8, P3, R8, R18, RZ ;  /* 0x0000001208087210 */ /* 0x000fc80007f7e0ff */
[----:B------:R4:W-:Y:S04]  /*bc9d0*/  LDGSTS.E [R4+0x42300], [R6.64], P2 ;  /* 0x4230000006047fae */ /* 0x0009e80009121844 */
[----:B-1----:R-:W2:Y:S01]  /*bc9e0*/  LDL.LU R13, [R1+0x3bcc] ;  /* 0x003bcc00010d7983 */ /* 0x002ea20000300800 */
[----:B------:R-:W2:Y:S01]  /*bc9f0*/  LDL.LU R12, [R1+0x3bd8] ;  /* 0x003bd800010c7983 */ /* 0x000ea20000300800 */
[----:B------:R-:W-:Y:S01]  /*bca00*/  IADD3.X R17, R17, R2, RZ, P3, !PT ;  /* 0x0000000211117210 */ /* 0x000fe20001ffe4ff */
[----:B------:R-:W2:Y:S01]  /*bca10*/  LDL.LU R16, [R1+0x3ba0] ;  /* 0x003ba00001107983 */ /* 0x000ea20000300800 */
[----:B------:R-:W-:Y:S03]  /*bca20*/  STL [R1+0x3c58], R8 ;  /* 0x003c580801007387 */ /* 0x000fe60000100800 */
[----:B------:R1:W-:Y:S01]  /*bca30*/  STL [R1+0x3c4c], R17 ;  /* 0x003c4c1101007387 */ /* 0x0003e20000100800 */
[----:B------:R-:W-:Y:S01]  /*bca40*/  IADD3 R9, P3, R9, R18, RZ ;  /* 0x0000001209097210 */ /* 0x000fe20007f7e0ff */
[----:B----4-:R-:W-:-:S02]  /*bca50*/  IMAD.MOV.U32 R7, RZ, RZ, R17 ;  /* 0x000000ffff077224 */ /* 0x010fc400078e0011 */
[----:B------:R-:W-:-:S05]  /*bca60*/  IMAD.MOV.U32 R6, RZ, RZ, R8 ;  /* 0x000000ffff067224 */ /* 0x000fca00078e0008 */
[----:B------:R4:W-:Y:S04]  /*bca70*/  LDGSTS.E [R4+0x42380], [R6.64], P2 ;  /* 0x4238000006047fae */ /* 0x0009e80009121844 */
[----:B-1----:R-:W2:Y:S01]  /*bca80*/  LDL.LU R17, [R1+0x3b94] ;  /* 0x003b940001117983 */ /* 0x002ea20000300800 */
[----:B------:R-:W2:Y:S02]  /*bca90*/  LDL.LU R8, [R1+0x3b98] ;  /* 0x003b980001087983 */ /* 0x000ea40000300800 */
[----:B------:R1:W-:Y:S01]  /*bcaa0*/  STL [R1+0x3c20], R9 ;  /* 0x003c200901007387 */ /* 0x0003e20000100800 */
[----:B------:R-:W-:Y:S01]  /*bcab0*/  ISETP.GT.AND P1, PT, R3, 0x27, PT ;  /* 0x000000270300780c */ /* 0x000fe20003f24270 */
[----:B----4-:R-:W-:-:S03]  /*bcac0*/  IMAD.MOV.U32 R6, RZ, RZ, R9 ;  /* 0x000000ffff067224 */ /* 0x010fc600078e0009 */
[----:B------:R-:W-:-:S04]  /*bcad0*/  SEL R5, RZ, 0x4, !P1 ;  /* 0x00000004ff057807 */ /* 0x000fc80004800000 */
[----:B------:R-:W-:-:S04]  /*bcae0*/  SEL R5, R5, RZ, !P0 ;  /* 0x000000ff05057207 */ /* 0x000fc80004000000 */
[----:B------:R-:W-:Y:S02]  /*bcaf0*/  ISETP.NE.U32.AND P1, PT, R5, RZ, PT ;  /* 0x000000ff0500720c */ /* 0x000fe40003f25070 */
[----:B---3--:R-:W-:-:S05]  /*bcb00*/  IADD3.X R19, R19, R2, RZ, P3, !PT ;  /* 0x0000000213137210 */ /* 0x008fca0001ffe4ff */
[----:B------:R-:W-:Y:S01]  /*bcb10*/  STL [R1+0x3c14], R19 ;  /* 0x003c141301007387 */ /* 0x000fe20000100800 */
[----:B-1----:R-:W3:Y:S01]  /*bcb20*/  LDL.LU R9, [R1+0x3b8c] ;  /* 0x003b8c0001097983 */ /* 0x002ee20000300800 */
[----:B------:R-:W-:Y:S01]  /*bcb30*/  IADD3 R14, P3, R14, R18, RZ ;  /* 0x000000120e0e7210 */ /* 0x000fe20007f7e0ff */
[----:B------:R-:W-:-:S03]  /*bcb40*/  IMAD.MOV.U32 R7, RZ, RZ, R19 ;  /* 0x000000ffff077224 */ /* 0x000fc600078e0013 */
[----:B------:R-:W-:Y:S01]  /*bcb50*/  IADD3.X R15, R15, R2, RZ, P3, !PT ;  /* 0x000000020f0f7210 */ /* 0x000fe20001ffe4ff */
[----:B------:R-:W-:Y:S01]  /*bcb60*/  IADD3 R10, P3, R10, R18, RZ ;  /* 0x000000120a0a7210 */ /* 0x000fe20007f7e0ff */
[----:B------:R1:W-:Y:S04]  /*bcb70*/  LDGSTS.E [R4+0x42700], [R6.64], P1 ;  /* 0x4270000006047fae */ /* 0x0003e80008921844 */
[----:B------:R-:W-:Y:S01]  /*bcb80*/  STL [R1+0x3c18], R14 ;  /* 0x003c180e01007387 */ /* 0x000fe20000100800 */
[----:B------:R-:W-:Y:S02]  /*bcb90*/  STL [R1+0x3c0c], R15 ;  /* 0x003c0c0f01007387 */ /* 0x000fe40000100800 */
[----:B------:R-:W-:Y:S02]  /*bcba0*/  STL [R1+0x3be0], R10 ;  /* 0x003be00a01007387 */ /* 0x000fe40000100800 */
[----:B-1----:R-:W-:-:S02]  /*bcbb0*/  IMAD.MOV.U32 R6, RZ, RZ, R14 ;  /* 0x000000ffff067224 */ /* 0x002fc400078e000e */
[----:B------:R-:W-:-:S05]  /*bcbc0*/  IMAD.MOV.U32 R7, RZ, RZ, R15 ;  /* 0x000000ffff077224 */ /* 0x000fca00078e000f */
[----:B------:R1:W-:Y:S01]  /*bcbd0*/  LDGSTS.E [R4+0x42780], [R6.64], P1 ;  /* 0x4278000006047fae */ /* 0x0003e20008921844 */
[----:B--2---:R-:W-:Y:S01]  /*bcbe0*/  IADD3.X R11, R11, R2, RZ, P3, !PT ;  /* 0x000000020b0b7210 */ /* 0x004fe20001ffe4ff */
[----:B-1----:R-:W-:-:S04]  /*bcbf0*/  IMAD.MOV.U32 R6, RZ, RZ, R10 ;  /* 0x000000ffff067224 */ /* 0x002fc800078e000a */
[----:B------:R1:W-:Y:S01]  /*bcc00*/  STL [R1+0x3bd4], R11 ;  /* 0x003bd40b01007387 */ /* 0x0003e20000100800 */
[----:B------:R-:W-:-:S03]  /*bcc10*/  IMAD.MOV.U32 R7, RZ, RZ, R11 ;  /* 0x000000ffff077224 */ /* 0x000fc600078e000b */
[----:B-1----:R-:W2:Y:S01]  /*bcc20*/  LDL.LU.64 R10, [R1+0x2920] ;  /* 0x00292000010a7983 */ /* 0x002ea20000300a00 */
[----:B------:R-:W-:-:S04]  /*bcc30*/  ISETP.GT.AND P2, PT, R3, 0x2b, PT ;  /* 0x0000002b0300780c */ /* 0x000fc80003f44270 */
[----:B------:R-:W-:-:S04]  /*bcc40*/  SEL R5, RZ, 0x4, !P2 ;  /* 0x00000004ff057807 */ /* 0x000fc80005000000 */
[----:B------:R-:W-:Y:S02]  /*bcc50*/  SEL R5, R5, RZ, !P0 ;  /* 0x000000ff05057207 */ /* 0x000fe40004000000 */
[----:B------:R-:W-:Y:S02]  /*bcc60*/  ISETP.GT.AND P1, PT, R3, 0x2f, PT ;  /* 0x0000002f0300780c */ /* 0x000fe40003f24270 */
[----:B------:R-:W-:Y:S02]  /*bcc70*/  ISETP.NE.U32.AND P2, PT, R5, RZ, PT ;  /* 0x000000ff0500720c */ /* 0x000fe40003f45070 */
[----:B------:R-:W-:-:S11]  /*bcc80*/  SEL R5, RZ, 0x4, !P1 ;  /* 0x00000004ff057807 */ /* 0x000fd60004800000 */
[----:B------:R1:W-:Y:S04]  /*bcc90*/  LDGSTS.E [R4+0x42b00], [R6.64], P2 ;  /* 0x42b0000006047fae */ /* 0x0003e80009121844 */
[----:B------:R-:W4:Y:S01]  /*bcca0*/  S2R R249, SR_TID.X ;  /* 0x0000000000f97919 */ /* 0x000f220000002100 */
[----:B------:R-:W-:-:S04]  /*bccb0*/  IADD3 R12, P1, R12, R18, RZ ;  /* 0x000000120c0c7210 */ /* 0x000fc80007f3e0ff */
[----:B------:R-:W-:Y:S01]  /*bccc0*/  IADD3.X R13, R13, R2, RZ, P1, !PT ;  /* 0x000000020d0d7210 */ /* 0x000fe20000ffe4ff */
[----:B------:R-:W-:Y:S01]  /*bccd0*/  STL [R1+0x3bd8], R12 ;  /* 0x003bd80c01007387 */ /* 0x000fe20000100800 */
[----:B-1----:R-:W-:-:S03]  /*bcce0*/  IMAD.MOV.U32 R6, RZ, RZ, R12 ;  /* 0x000000ffff067224 */ /* 0x002fc600078e000c */
[----:B------:R1:W-:Y:S01]  /*bccf0*/  STL [R1+0x3bcc], R13 ;  /* 0x003bcc0d01007387 */ /* 0x0003e20000100800 */
[----:B------:R-:W-:Y:S01]  /*bcd00*/  IMAD.MOV.U32 R7, RZ, RZ, R13 ;  /* 0x000000ffff077224 */ /* 0x000fe200078e000d */
[----:B------:R-:W-:Y:S02]  /*bcd10*/  IADD3 R16, P1, R16, R18, RZ ;  /* 0x0000001210107210 */ /* 0x000fe40007f3e0ff */
[----:B-1----:R-:W2:Y:S01]  /*bcd20*/  LDL.LU.64 R12, [R1+0x2918] ;  /* 0x00291800010c7983 */ /* 0x002ea20000300a00 */
[----:B------:R-:W2:Y:S01]  /*bcd30*/  LDL.LU.64 R14, [R1+0x2910] ;  /* 0x00291000010e7983 */ /* 0x000ea20000300a00 */
[----:B------:R-:W-:Y:S01]  /*bcd40*/  IADD3.X R17, R17, R2, RZ, P1, !PT ;  /* 0x0000000211117210 */ /* 0x000fe20000ffe4ff */
[----:B------:R-:W-:Y:S01]  /*bcd50*/  STL [R1+0x3ba0], R16 ;  /* 0x003ba01001007387 */ /* 0x000fe20000100800 */
[----:B------:R1:W-:Y:S04]  /*bcd60*/  LDGSTS.E [R4+0x42b80], [R6.64], P2 ;  /* 0x42b8000006047fae */ /* 0x0003e80009121844 */
[----:B------:R1:W-:Y:S01]  /*bcd70*/  STL [R1+0x3b94], R17 ;  /* 0x003b941101007387 */ /* 0x0003e20000100800 */
[----:B------:R-:W-:Y:S01]  /*bcd80*/  IADD3 R8, P1, R8, R18, RZ ;  /* 0x0000001208087210 */ /* 0x000fe20007f3e0ff */
[----:B-1----:R-:W-:-:S02]  /*bcd90*/  IMAD.MOV.U32 R6, RZ, RZ, R16 ;  /* 0x000000ffff067224 */ /* 0x002fc400078e0010 */
[----:B------:R-:W-:Y:S02]  /*bcda0*/  IMAD.MOV.U32 R7, RZ, RZ, R17 ;  /* 0x000000ffff077224 */ /* 0x000fe400078e0011 */
[----:B------:R-:W2:Y:S01]  /*bcdb0*/  LDL.LU.64 R16, [R1+0x2908] ;  /* 0x0029080001107983 */ /* 0x000ea20000300a00 */
[----:B------:R1:W-:Y:S01]  /*bcdc0*/  STL [R1+0x3b98], R8 ;  /* 0x003b980801007387 */ /* 0x0003e20000100800 */
[----:B------:R-:W-:-:S04]  /*bcdd0*/  SEL R5, R5, RZ, !P0 ;  /* 0x000000ff05057207 */ /* 0x000fc80004000000 */
[----:B------:R-:W-:Y:S01]  /*bcde0*/  ISETP.NE.U32.AND P3, PT, R5, RZ, PT ;  /* 0x000000ff0500720c */ /* 0x000fe20003f65070 */
[----:B------:R-:W-:Y:S01]  /*bcdf0*/  IMAD.MOV.U32 R252, RZ, RZ, c[0x0][0x18c] ;  /* 0x00006300fffc7624 */ /* 0x000fe200078e00ff */
[----:B----4-:R-:W-:-:S04]  /*bce00*/  LOP3.LUT R248, R249, 0x1f, RZ, 0xc0, !PT ;  /* 0x0000001ff9f87812 */ /* 0x010fc800078ec0ff */
[----:B------:R-:W-:Y:S02]  /*bce10*/  SHF.L.U32 R252, R252, 0x6, RZ ;  /* 0x00000006fcfc7819 */ /* 0x000fe400000006ff */
[----:B------:R-:W-:-:S05]  /*bce20*/  ISETP.GT.AND P6, PT, R3, 0x37, PT ;  /* 0x000000370300780c */ /* 0x000fca0003fc4270 */
[----:B------:R4:W-:Y:S01]  /*bce30*/  LDGSTS.E [R4+0x42f00], [R6.64], P3 ;  /* 0x42f0000006047fae */ /* 0x0009e20009921844 */
[----:B------:R-:W-:Y:S01]  /*bce40*/  IMAD.SHL.U32 R252, R252, 0x4, RZ ;  /* 0x00000004fcfc7824 */ /* 0x000fe200078e00ff */
[----:B------:R-:W-:Y:S01]  /*bce50*/  ISETP.GT.AND P4, PT, R3, 0x3b, PT ;  /* 0x0000003b0300780c */ /* 0x000fe20003f84270 */
[----:B----4-:R-:W-:Y:S01]  /*bce60*/  IMAD.MOV.U32 R6, RZ, RZ, R8 ;  /* 0x000000ffff067224 */ /* 0x010fe200078e0008 */
[----:B-1----:R-:W-:Y:S02]  /*bce70*/  LOP3.LUT R8, R249, 0x1f, RZ, 0xc0, !PT ;  /* 0x0000001ff9087812 */ /* 0x002fe400078ec0ff */
[----:B---3--:R-:W-:-:S05]  /*bce80*/  IADD3.X R9, R9, R2, RZ, P1, !PT ;  /* 0x0000000209097210 */ /* 0x008fca0000ffe4ff */
[----:B------:R1:W-:Y:S01]  /*bce90*/  STL [R1+0x3b8c], R9 ;  /* 0x003b8c0901007387 */ /* 0x0003e20000100800 */
[----:B------:R-:W3:Y:S02]  /*bcea0*/  LDL.LU.64 R18, [R1+0x2900] ;  /* 0x0029000001127983 */ /* 0x000ee40000300a00 */
[----:B------:R-:W4:Y:S02]  /*bceb0*/  LDL.LU.64 R20, [R1+0x28f8] ;  /* 0x0028f80001147983 */ /* 0x000f240000300a00 */
[----:B------:R-:W4:Y:S02]  /*bcec0*/  LDL.LU.64 R22, [R1+0x28f0] ;  /* 0x0028f00001167983 */ /* 0x000f240000300a00 */
[----:B------:R-:W-:Y:S01]  /*bced0*/  IMAD.MOV.U32 R7, RZ, RZ, R9 ;  /* 0x000000ffff077224 */ /* 0x000fe200078e0009 */
[----:B------:R-:W-:Y:S01]  /*bcee0*/  ISETP.GT.AND P1, PT, R3, 0x33, PT ;  /* 0x000000330300780c */ /* 0x000fe20003f24270 */
[----:B------:R-:W4:Y:S04]  /*bcef0*/  LDL.LU.64 R24, [R1+0x28e8] ;  /* 0x0028e80001187983 */ /* 0x000f280000300a00 */
[----:B------:R2:W-:Y:S01]  /*bcf00*/  LDGSTS.E [R4+0x42f80], [R6.64], P3 ;  /* 0x42f8000006047fae */ /* 0x0005e20009921844 */
[----:B-1----:R-:W-:-:S02]  /*bcf10*/  LOP3.LUT R9, R248, 0x20, RZ, 0xfc, !PT ;  /* 0x00000020f8097812 */ /* 0x002fc400078efcff */
[----:B------:R-:W-:Y:S02]  /*bcf20*/  SEL R5, RZ, 0x4, !P1 ;  /* 0x00000004ff057807 */ /* 0x000fe40004800000 */
[----:B------:R-:W-:Y:S01]  /*bcf30*/  ISETP.GT.AND P3, PT, R3, 0x3f, PT ;  /* 0x0000003f0300780c */ /* 0x000fe20003f64270 */
[-C--:B------:R-:W-:Y:S01]  /*bcf40*/  ISETP.GE.AND P1, PT, R8, R3.reuse, PT ;  /* 0x000000030800720c */ /* 0x080fe20003f26270 */
[----:B------:R-:W-:Y:S01]  /*bcf50*/  ISETP.GE.AND P5, PT, R9, R3, PT ;  /* 0x000000030900720c */ /* 0x000fe20003fa6270 */
[----:B------:R-:W-:Y:S01]  /*bcf60*/  SEL R3, RZ, 0x4, !P6 ;  /* 0x00000004ff037807 */ /* 0x000fe20007000000 */
[----:B------:R-:W4:Y:S01]  /*bcf70*/  LDL.LU.64 R26, [R1+0x28e0] ;  /* 0x0028e000011a7983 */ /* 0x000f220000300a00 */
[----:B--2---:R-:W-:-:S05]  /*bcf80*/  IADD3 R9, P6, R10, R252, RZ ;  /* 0x000000fc0a097210 */ /* 0x004fca0007fde0ff */
[----:B------:R-:W-:Y:S01]  /*bcf90*/  STL [R1+0x52ac], R9 ;  /* 0x0052ac0901007387 */ /* 0x000fe20000100800 */
[----:B------:R-:W3:Y:S02]  /*bcfa0*/  LDL.LU.64 R28, [R1+0x28d8] ;  /* 0x0028d800011c7983 */ /* 0x000ee40000300a00 */
[----:B------:R-:W3:Y:S01]  /*bcfb0*/  LDL.LU.64 R6, [R1+0x28d0] ;  /* 0x0028d00001067983 */ /* 0x000ee20000300a00 */
[----:B------:R-:W-:Y:S01]  /*bcfc0*/  IADD3.X R8, R11, R0, RZ, P6, !PT ;  /* 0x000000000b087210 */ /* 0x000fe200037fe4ff */
[----:B------:R-:W3:Y:S01]  /*bcfd0*/  LDL.LU.64 R32, [R1+0x28c8] ;  /* 0x0028c80001207983 */ /* 0x000ee20000300a00 */
[----:B------:R-:W3:Y:S02]  /*bcfe0*/  LDL.LU.64 R34, [R1+0x28c0] ;  /* 0x0028c00001227983 */ /* 0x000ee40000300a00 */
[----:B------:R-:W3:Y:S01]  /*bcff0*/  LDL.LU.64 R36, [R1+0x28b8] ;  /* 0x0028b80001247983 */ /* 0x000ee20000300a00 */
[----:B------:R-:W-:-:S05]  /*bd000*/  IADD3 R11, P6, R12, R252, RZ ;  /* 0x000000fc0c0b7210 */ /* 0x000fca0007fde0ff */
[----:B------:R-:W-:Y:S01]  /*bd010*/  IMAD.X R10, R13, 0x1, R0, P6 ;  /* 0x000000010d0a7824 */ /* 0x000fe200030e0600 */
[----:B------:R-:W-:-:S05]  /*bd020*/  IADD3 R13, P6, R14, R252, RZ ;  /* 0x000000fc0e0d7210 */ /* 0x000fca0007fde0ff */
[----:B------:R-:W-:Y:S01]  /*bd030*/  IMAD.X R12, R15, 0x1, R0, P6 ;  /* 0x000000010f0c7824 */ /* 0x000fe200030e0600 */
[----:B------:R-:W-:-:S04]  /*bd040*/  IADD3 R15, P6, R16, R252, RZ ;  /* 0x000000fc100f7210 */ /* 0x000fc80007fde0ff */
[----:B------:R-:W-:-:S05]  /*bd050*/  IADD3.X R14, R17, R0, RZ, P6, !PT ;  /* 0x00000000110e7210 */ /* 0x000fca00037fe4ff */
[----:B------:R1:W-:Y:S01]  /*bd060*/  STL.64 [R1+0x52b8], R14 ;  /* 0x0052b80e01007387 */ /* 0x0003e20000100a00 */
[----:B------:R1:W-:Y:S02]  /*bd070*/  STL.64 [R1+0x52b0], R12 ;  /* 0x0052b00c01007387 */ /* 0x0003e40000100a00 */
[----:B------:R-:W3:Y:S02]  /*bd080*/  LDL.LU.64 R40, [R1+0x28b0] ;  /* 0x0028b00001287983 */ /* 0x000ee40000300a00 */
[----:B------:R-:W3:Y:S01]  /*bd090*/  LDL.LU.64 R44, [R1+0x28a8] ;  /* 0x0028a800012c7983 */ /* 0x000ee20000300a00 */
[----:B------:R-:W3:Y:S02]  /*bd0a0*/  LDL.LU.64 R48, [R1+0x28a0] ;  /* 0x0028a00001307983 */ /* 0x000ee40000300a00 */
[----:B---3--:R-:W-:-:S05]  /*bd0b0*/  IADD3 R17, P6, R18, R252, RZ ;  /* 0x000000fc12117210 */ /* 0x008fca0007fde0ff */
[----:B------:R-:W-:Y:S01]  /*bd0c0*/  IMAD.X R16, R19, 0x1, R0, P6 ;  /* 0x0000000113107824 */ /* 0x000fe200030e0600 */
[----:B----4-:R-:W-:-:S05]  /*bd0d0*/  IADD3 R19, P6, R20, R252, RZ ;  /* 0x000000fc14137210 */ /* 0x010fca0007fde0ff */
[----:B------:R-:W-:Y:S01]  /*bd0e0*/  IMAD.X R18, R21, 0x1, R0, P6 ;  /* 0x0000000115127824 */ /* 0x000fe200030e0600 */
[----:B------:R-:W-:-:S04]  /*bd0f0*/  IADD3 R21, P6, R22, R252, RZ ;  /* 0x000000fc16157210 */ /* 0x000fc80007fde0ff */
[----:B------:R3:W-:Y:S01]  /*bd100*/  STL.64 [R1+0x52d0], R18 ;  /* 0x0052d01201007387 */ /* 0x0007e20000100a00 */
[----:B------:R4:W-:Y:S02]  /*bd110*/  STL.64 [R1+0x52c8], R16 ;  /* 0x0052c81001007387 */ /* 0x0009e40000100a00 */
[----:B-1----:R-:W2:Y:S01]  /*bd120*/  LDL.LU.64 R14, [R1+0x2898] ;  /* 0x00289800010e7983 */ /* 0x002ea20000300a00 */
[----:B------:R-:W-:Y:S01]  /*bd130*/  IADD3.X R20, R23, R0, RZ, P6, !PT ;  /* 0x0000000017147210 */ /* 0x000fe200037fe4ff */
[-C--:B------:R-:W-:Y:S01]  /*bd140*/  IADD3 R23, P6, R24, R252.reuse, RZ ;  /* 0x000000fc18177210 */ /* 0x080fe20007fde0ff */
[----:B------:R-:W2:Y:S01]  /*bd150*/  LDL.LU.64 R52, [R1+0x2890] ;  /* 0x0028900001347983 */ /* 0x000ea20000300a00 */
[----:B------:R-:W2:Y:S02]  /*bd160*/  LDL.LU.64 R42, [R1+0x2888] ;  /* 0x00288800012a7983 */ /* 0x000ea40000300a00 */
[----:B------:R-:W2:Y:S02]  /*bd170*/  LDL.LU.64 R12, [R1+0x2880] ;  /* 0x00288000010c7983 */ /* 0x000ea40000300a00 */
[----:B------:R-:W-:Y:S01]  /*bd180*/  IMAD.X R22, R25, 0x1, R0, P6 ;  /* 0x0000000119167824 */ /* 0x000fe200030e0600 */
[----:B------:R-:W-:-:S05]  /*bd190*/  IADD3 R25, P6, R26, R252, RZ ;  /* 0x000000fc1a197210 */ /* 0x000fca0007fde0ff */
[----:B------:R-:W-:Y:S01]  /*bd1a0*/  IMAD.X R24, R27, 0x1, R0, P6 ;  /* 0x000000011b187824 */ /* 0x000fe200030e0600 */
[----:B---3--:R-:W-:-:S04]  /*bd1b0*/  IADD3 R27, P6, R28, R252, RZ ;  /* 0x000000fc1c1b7210 */ /* 0x008fc80007fde0ff */
[----:B------:R-:W-:Y:S01]  /*bd1c0*/  IADD3.X R26, R29, R0, RZ, P6, !PT ;  /* 0x000000001d1a7210 */ /* 0x000fe200037fe4ff */
[----:B------:R-:W-:-:S05]  /*bd1d0*/  IADD3 R29, P6, R6, R252, RZ ;  /* 0x000000fc061d7210 */ /* 0x000fca0007fde0ff */
[--C-:B------:R-:W-:Y:S02]  /*bd1e0*/  IMAD.X R28, R7, 0x1, R0.reuse, P6 ;  /* 0x00000001071c7824 */ /* 0x100fe400030e0600 */
[----:B------:R-:W3:Y:S01]  /*bd1f0*/  LDL.LU.64 R6, [R1+0x2878] ;  /* 0x0028780001067983 */ /* 0x000ee20000300a00 */
[-C--:B------:R-:W-:Y:S01]  /*bd200*/  IADD3 R31, P6, R32, R252.reuse, RZ ;  /* 0x000000fc201f7210 */ /* 0x080fe20007fde0ff */
[----:B------:R-:W3:Y:S02]  /*bd210*/  LDL.LU.64 R60, [R1+0x2870] ;  /* 0x00287000013c7983 */ /* 0x000ee40000300a00 */
[----:B------:R-:W3:Y:S01]  /*bd220*/  LDL.LU.64 R38, [R1+0x2868] ;  /* 0x0028680001267983 */ /* 0x000ee20000300a00 */
[----:B------:R-:W3:Y:S01]  /*bd230*/  LDL.LU.64 R18, [R1+0x2860] ;  /* 0x0028600001127983 */ /* 0x000ee20000300a00 */
[----:B------:R-:W3:Y:S02]  /*bd240*/  LDL.LU.64 R66, [R1+0x2858] ;  /* 0x0028580001427983 */ /* 0x000ee40000300a00 */
[----:B------:R-:W-:Y:S01]  /*bd250*/  IMAD.X R30, R33, 0x1, R0, P6 ;  /* 0x00000001211e7824 */ /* 0x000fe200030e0600 */
[----:B------:R-:W-:Y:S01]  /*bd260*/  IADD3 R33, P6, R34, R252, RZ ;  /* 0x000000fc22217210 */ /* 0x000fe20007fde0ff */
[----:B------:R-:W3:Y:S01]  /*bd270*/  LDL.LU.64 R46, [R1+0x2850] ;  /* 0x00285000012e7983 */ /* 0x000ee20000300a00 */
[----:B----4-:R-:W4:Y:S02]  /*bd280*/  LDL.LU.64 R16, [R1+0x2848] ;  /* 0x0028480001107983 */ /* 0x010f240000300a00 */
[----:B------:R-:W-:Y:S01]  /*bd290*/  IADD3.X R32, R35, R0, RZ, P6, !PT ;  /* 0x0000000023207210 */ /* 0x000fe200037fe4ff */
[----:B------:R-:W-:-:S05]  /*bd2a0*/  IADD3 R35, P6, R36, R252, RZ ;  /* 0x000000fc24237210 */ /* 0x000fca0007fde0ff */
[----:B------:R-:W-:Y:S01]  /*bd2b0*/  IMAD.X R34, R37, 0x1, R0, P6 ;  /* 0x0000000125227824 */ /* 0x000fe200030e0600 */
[----:B------:R-:W-:-:S05]  /*bd2c0*/  IADD3 R37, P6, R40, R252, RZ ;  /* 0x000000fc28257210 */ /* 0x000fca0007fde0ff */
[----:B------:R-:W-:Y:S01]  /*bd2d0*/  IMAD.X R36, R41, 0x1, R0, P6 ;  /* 0x0000000129247824 */ /* 0x000fe200030e0600 */
[----:B------:R-:W-:-:S04]  /*bd2e0*/  IADD3 R41, P6, R44, R252, RZ ;  /* 0x000000fc2c297210 */ /* 0x000fc80007fde0ff */
[----:B------:R-:W-:Y:S01]  /*bd2f0*/  IADD3.X R40, R45, R0, RZ, P6, !PT ;  /* 0x000000002d287210 */ /* 0x000fe200037fe4ff */
[----:B------:R-:W-:-:S05]  /*bd300*/  IADD3 R45, P6, R48, R252, RZ ;  /* 0x000000fc302d7210 */ /* 0x000fca0007fde0ff */
[----:B------:R-:W-:Y:S01]  /*bd310*/  IMAD.X R44, R49, 0x1, R0, P6 ;  /* 0x00000001312c7824 */ /* 0x000fe200030e0600 */
[----:B--2---:R-:W-:-:S05]  /*bd320*/  IADD3 R49, P6, R14, R252, RZ ;  /* 0x000000fc0e317210 */ /* 0x004fca0007fde0ff */
[----:B------:R-:W-:Y:S01]  /*bd330*/  IMAD.X R48, R15, 0x1, R0, P6 ;  /* 0x000000010f307824 */ /* 0x000fe200030e0600 */
[----:B------:R-:W-:Y:S01]  /*bd340*/  IADD3 R51, P6, R52, R252, RZ ;  /* 0x000000fc34337210 */ /* 0x000fe20007fde0ff */
[----:B------:R-:W2:Y:S01]  /*bd350*/  LDL.LU.64 R14, [R1+0x2840] ;  /* 0x00284000010e7983 */ /* 0x000ea20000300a00 */
[----:B------:R-:W2:Y:S02]  /*bd360*/  LDL.LU.64 R74, [R1+0x2838] ;  /* 0x00283800014a7983 */ /* 0x000ea40000300a00 */
[----:B------:R-:W-:Y:S01]  /*bd370*/  IADD3.X R50, R53, R0, RZ, P6, !PT ;  /* 0x0000000035327210 */ /* 0x000fe200037fe4ff */
[----:B------:R-:W-:-:S05]  /*bd380*/  IADD3 R53, P6, R42, R252, RZ ;  /* 0x000000fc2a357210 */ /* 0x000fca0007fde0ff */
[--C-:B------:R-:W-:Y:S01]  /*bd390*/  IMAD.X R52, R43, 0x1, R0.reuse, P6 ;  /* 0x000000012b347824 */ /* 0x100fe200030e0600 */
[-C--:B------:R-:W-:Y:S01]  /*bd3a0*/  IADD3 R55, P6, R12, R252.reuse, RZ ;  /* 0x000000fc0c377210 */ /* 0x080fe20007fde0ff */
[----:B------:R-:W2:Y:S04]  /*bd3b0*/  LDL.LU.64 R42, [R1+0x2830] ;  /* 0x00283000012a7983 */ /* 0x000ea80000300a00 */
[----:B------:R-:W-:Y:S02]  /*bd3c0*/  IMAD.X R54, R13, 0x1, R0, P6 ;  /* 0x000000010d367824 */ /* 0x000fe400030e0600 */
[----:B------:R-:W2:Y:S01]  /*bd3d0*/  LDL.LU.64 R12, [R1+0x2828] ;  /* 0x00282800010c7983 */ /* 0x000ea20000300a00 */
[----:B---3--:R-:W-:-:S04]  /*bd3e0*/  IADD3 R57, P6, R6, R252, RZ ;  /* 0x000000fc06397210 */ /* 0x008fc80007fde0ff */
[----:B------:R-:W-:Y:S02]  /*bd3f0*/  IADD3.X R56, R7, R0, RZ, P6, !PT ;  /* 0x0000000007387210 */ /* 0x000fe400037fe4ff */
[----:B------:R-:W3:Y:S01]  /*bd400*/  LDL.LU.64 R6, [R1+0x2820] ;  /* 0x0028200001067983 */ /* 0x000ee20000300a00 */
[-C--:B------:R-:W-:Y:S01]  /*bd410*/  IADD3 R59, P6, R60, R252.reuse, RZ ;  /* 0x000000fc3c3b7210 */ /* 0x080fe20007fde0ff */
[----:B------:R-:W3:Y:S04]  /*bd420*/  LDL.LU.64 R82, [R1+0x2818] ;  /* 0x0028180001527983 */ /* 0x000ee80000300a00 */
[----:B------:R-:W-:Y:S01]  /*bd430*/  IMAD.X R58, R61, 0x1, R0, P6 ;  /* 0x000000013d3a7824 */ /* 0x000fe200030e0600 */
[----:B------:R-:W-:-:S05]  /*bd440*/  IADD3 R61, P6, R38, R252, RZ ;  /* 0x000000fc263d7210 */ /* 0x000fca0007fde0ff */
[--C-:B------:R-:W-:Y:S01]  /*bd450*/  IMAD.X R60, R39, 0x1, R0.reuse, P6 ;  /* 0x00000001273c7824 */ /* 0x100fe200030e0600 */
[----:B------:R-:W-:Y:S01]  /*bd460*/  IADD3 R63, P6, R18, R252, RZ ;  /* 0x000000fc123f7210 */ /* 0x000fe20007fde0ff */
[----:B------:R-:W3:Y:S03]  /*bd470*/  LDL.LU.64 R38, [R1+0x2810] ;  /* 0x0028100001267983 */ /* 0x000ee60000300a00 */
[----:B------:R-:W-:Y:S01]  /*bd480*/  IADD3.X R62, R19, R0, RZ, P6, !PT ;  /* 0x00000000133e7210 */ /* 0x000fe200037fe4ff */
[-C--:B------:R-:W-:Y:S01]  /*bd490*/  IADD3 R65, P6, R66, R252.reuse, RZ ;  /* 0x000000fc42417210 */ /* 0x080fe20007fde0ff */
[----:B------:R-:W3:Y:S01]  /*bd4a0*/  LDL.LU.64 R18, [R1+0x2808] ;  /* 0x0028080001127983 */ /* 0x000ee20000300a00 */
[----:B------:R-:W3:Y:S03]  /*bd4b0*/  LDL.LU.64 R88, [R1+0x2800] ;  /* 0x0028000001587983 */ /* 0x000ee60000300a00 */
[----:B------:R-:W-:Y:S01]  /*bd4c0*/  IMAD.X R64, R67, 0x1, R0, P6 ;  /* 0x0000000143407824 */ /* 0x000fe200030e0600 */
[----:B------:R-:W-:-:S05]  /*bd4d0*/  IADD3 R67, P6, R46, R252, RZ ;  /* 0x000000fc2e437210 */ /* 0x000fca0007fde0ff */
[----:B------:R-:W-:Y:S01]  /*bd4e0*/  IMAD.X R66, R47, 0x1, R0, P6 ;  /* 0x000000012f427824 */ /* 0x000fe200030e0600 */
[----:B----4-:R-:W-:Y:S01]  /*bd4f0*/  IADD3 R69, P6, R16, R252, RZ ;  /* 0x000000fc10457210 */ /* 0x010fe20007fde0ff */
[----:B------:R-:W4:Y:S03]  /*bd500*/  LDL.LU.64 R46, [R1+0x27f8] ;  /* 0x0027f800012e7983 */ /* 0x000f260000300a00 */
[----:B------:R-:W-:Y:S02]  /*bd510*/  IADD3.X R68, R17, R0, RZ, P6, !PT ;  /* 0x0000000011447210 */ /* 0x000fe400037fe4ff */
[----:B------:R-:W4:Y:S01]  /*bd520*/  LDL.LU.64 R16, [R1+0x27f0] ;  /* 0x0027f00001107983 */ /* 0x000f220000300a00 */
[----:B--2---:R-:W-:-:S05]  /*bd530*/  IADD3 R71, P6, R14, R252, RZ ;  /* 0x000000fc0e477210 */ /* 0x004fca0007fde0ff */
[--C-:B------:R-:W-:Y:S01]  /*bd540*/  IMAD.X R70, R15, 0x1, R0.reuse, P6 ;  /* 0x000000010f467824 */ /* 0x100fe200030e0600 */
[-C--:B------:R-:W-:Y:S01]  /*bd550*/  IADD3 R73, P6, R74, R252.reuse, RZ ;  /* 0x000000fc4a497210 */ /* 0x080fe20007fde0ff */
[----:B------:R-:W2:Y:S01]  /*bd560*/  LDL.LU.64 R14, [R1+0x27e8] ;  /* 0x0027e800010e7983 */ /* 0x000ea20000300a00 */
[----:B------:R-:W2:Y:S03]  /*bd570*/  LDL.LU.64 R96, [R1+0x27e0] ;  /* 0x0027e00001607983 */ /* 0x000ea60000300a00 */
[----:B------:R-:W-:Y:S01]  /*bd580*/  IMAD.X R72, R75, 0x1, R0, P6 ;  /* 0x000000014b487824 */ /* 0x000fe200030e0600 */
[----:B------:R-:W-:-:S04]  /*bd590*/  IADD3 R75, P6, R42, R252, RZ ;  /* 0x000000fc2a4b7210 */ /* 0x000fc80007fde0ff */
[----:B------:R-:W-:Y:S01]  /*bd5a0*/  IADD3.X R74, R43, R0, RZ, P6, !PT ;  /* 0x000000002b4a7210 */ /* 0x000fe200037fe4ff */
[-C--:B------:R-:W-:Y:S01]  /*bd5b0*/  IADD3 R77, P6, R12, R252.reuse, RZ ;  /* 0x000000fc0c4d7210 */ /* 0x080fe20007fde0ff */
[----:B------:R-:W2:Y:S04]  /*bd5c0*/  LDL.LU.64 R42, [R1+0x27d8] ;  /* 0x0027d800012a7983 */ /* 0x000ea80000300a00 */
[----:B------:R-:W-:Y:S02]  /*bd5d0*/  IMAD.X R76, R13, 0x1, R0, P6 ;  /* 0x000000010d4c7824 */ /* 0x000fe400030e0600 */
[----:B------:R-:W2:Y:S01]  /*bd5e0*/  LDL.LU.64 R12, [R1+0x27d0] ;  /* 0x0027d000010c7983 */ /* 0x000ea20000300a00 */
[----:B---3--:R-:W-:-:S05]  /*bd5f0*/  IADD3 R79, P6, R6, R252, RZ ;  /* 0x000000fc064f7210 */ /* 0x008fca0007fde0ff */
[----:B------:R-:W-:Y:S02]  /*bd600*/  IMAD.X R78, R7, 0x1, R0, P6 ;  /* 0x00000001074e7824 */ /* 0x000fe400030e0600 */
[----:B------:R-:W3:Y:S01]  /*bd610*/  LDL.LU.64 R6, [R1+0x27c8] ;  /* 0x0027c80001067983 */ /* 0x000ee20000300a00 */
[----:B------:R-:W-:Y:S01]  /*bd620*/  IADD3 R81, P6, R82, R252, RZ ;  /* 0x000000fc52517210 */ /* 0x000fe20007fde0ff */
[----:B------:R-:W3:Y:S03]  /*bd630*/  LDL.LU.64 R104, [R1+0x27c0] ;  /* 0x0027c00001687983 */ /* 0x000ee60000300a00 */
[----:B------:R-:W-:Y:S02]  /*bd640*/  IADD3.X R80, R83, R0, RZ, P6, !PT ;  /* 0x0000000053507210 */ /* 0x000fe400037fe4ff */
[----:B------:R-:W-:-:S05]  /*bd650*/  IADD3 R83, P6, R38, R252, RZ ;  /* 0x000000fc26537210 */ /* 0x000fca0007fde0ff */
[--C-:B------:R-:W-:Y:S01]  /*bd660*/  IMAD.X R82, R39, 0x1, R0.reuse, P6 ;  /* 0x0000000127527824 */ /* 0x100fe200030e0600 */
[-C--:B------:R-:W-:Y:S01]  /*bd670*/  IADD3 R85, P6, R18, R252.reuse, RZ ;  /* 0x000000fc12557210 */ /* 0x080fe20007fde0ff */
[----:B------:R-:W3:Y:S04]  /*bd680*/  LDL.LU.64 R38, [R1+0x27b8] ;  /* 0x0027b80001267983 */ /* 0x000ee80000300a00 */
[----:B------:R-:W-:Y:S01]  /*bd690*/  IMAD.X R84, R19, 0x1, R0, P6 ;  /* 0x0000000113547824 */ /* 0x000fe200030e0600 */
[----:B------:R-:W-:Y:S01]  /*bd6a0*/  IADD3 R87, P6, R88, R252, RZ ;  /* 0x000000fc58577210 */ /* 0x000fe20007fde0ff */
[----:B------:R-:W3:Y:S01]  /*bd6b0*/  LDL.LU.64 R18, [R1+0x27b0] ;  /* 0x0027b00001127983 */ /* 0x000ee20000300a00 */
[----:B------:R-:W3:Y:S02]  /*bd6c0*/  LDL.LU.64 R110, [R1+0x27a8] ;  /* 0x0027a800016e7983 */ /* 0x000ee40000300a00 */
[----:B------:R-:W-:Y:S01]  /*bd6d0*/  IADD3.X R86, R89, R0, RZ, P6, !PT ;  /* 0x0000000059567210 */ /* 0x000fe200037fe4ff */
[----:B----4-:R-:W-:-:S05]  /*bd6e0*/  IADD3 R89, P6, R46, R252, RZ ;  /* 0x000000fc2e597210 */ /* 0x010fca0007fde0ff */
[--C-:B------:R-:W-:Y:S01]  /*bd6f0*/  IMAD.X R88, R47, 0x1, R0.reuse, P6 ;  /* 0x000000012f587824 */ /* 0x100fe200030e0600 */
[-C--:B------:R-:W-:Y:S01]  /*bd700*/  IADD3 R91, P6, R16, R252.reuse, RZ ;  /* 0x000000fc105b7210 */ /* 0x080fe20007fde0ff */
[----:B------:R-:W4:Y:S04]  /*bd710*/  LDL.LU.64 R46, [R1+0x27a0] ;  /* 0x0027a000012e7983 */ /* 0x000f280000300a00 */
[----:B------:R-:W-:Y:S02]  /*bd720*/  IMAD.X R90, R17, 0x1, R0, P6 ;  /* 0x00000001115a7824 */ /* 0x000fe400030e0600 */
[----:B------:R-:W4:Y:S01]  /*bd730*/  LDL.LU.64 R16, [R1+0x2798] ;  /* 0x0027980001107983 */ /* 0x000f220000300a00 */
[----:B--2---:R-:W-:-:S04]  /*bd740*/  IADD3 R93, P6, R14, R252, RZ ;  /* 0x000000fc0e5d7210 */ /* 0x004fc80007fde0ff */
[----:B------:R-:W-:Y:S01]  /*bd750*/  IADD3.X R92, R15, R0, RZ, P6, !PT ;  /* 0x000000000f5c7210 */ /* 0x000fe200037fe4ff */
[-C--:B------:R-:W-:Y:S01]  /*bd760*/  IADD3 R95, P6, R96, R252.reuse, RZ ;  /* 0x000000fc605f7210 */ /* 0x080fe20007fde0ff */
[----:B------:R-:W2:Y:S01]  /*bd770*/  LDL.LU.64 R14, [R1+0x2790] ;  /* 0x00279000010e7983 */ /* 0x000ea20000300a00 */
[----:B------:R-:W2:Y:S03]  /*bd780*/  LDL.LU.64 R118, [R1+0x2788] ;  /* 0x0027880001767983 */ /* 0x000ea60000300a00 */
[----:B------:R-:W-:Y:S01]  /*bd790*/  IMAD.X R94, R97, 0x1, R0, P6 ;  /* 0x00000001615e7824 */ /* 0x000fe200030e0600 */
[----:B------:R-:W-:-:S05]  /*bd7a0*/  IADD3 R97, P6, R42, R252, RZ ;  /* 0x000000fc2a617210 */ /* 0x000fca0007fde0ff */
[----:B------:R-:W-:Y:S01]  /*bd7b0*/  IMAD.X R96, R43, 0x1, R0, P6 ;  /* 0x000000012b607824 */ /* 0x000fe200030e0600 */
[----:B------:R-:W-:Y:S01]  /*bd7c0*/  IADD3 R99, P6, R12, R252, RZ ;  /* 0x000000fc0c637210 */ /* 0x000fe20007fde0ff */
[----:B------:R-:W2:Y:S03]  /*bd7d0*/  LDL.LU.64 R42, [R1+0x2780] ;  /* 0x00278000012a7983 */ /* 0x000ea60000300a00 */
[----:B------:R-:W-:Y:S02]  /*bd7e0*/  IADD3.X R98, R13, R0, RZ, P6, !PT ;  /* 0x000000000d627210 */ /* 0x000fe400037fe4ff */
[----:B------:R-:W2:Y:S01]  /*bd7f0*/  LDL.LU.64 R12, [R1+0x2778] ;  /* 0x00277800010c7983 */ /* 0x000ea20000300a00 */
[----:B---3--:R-:W-:-:S05]  /*bd800*/  IADD3 R101, P6, R6, R252, RZ ;  /* 0x000000fc06657210 */ /* 0x008fca0007fde0ff */
[--C-:B------:R-:W-:Y:S02]  /*bd810*/  IMAD.X R100, R7, 0x1, R0.reuse, P6 ;  /* 0x0000000107647824 */ /* 0x100fe400030e0600 */
[----:B------:R-:W3:Y:S01]  /*bd820*/  LDL.LU.64 R6, [R1+0x2770] ;  /* 0x0027700001067983 */ /* 0x000ee20000300a00 */
[-C--:B------:R-:W-:Y:S01]  /*bd830*/  IADD3 R103, P6, R104, R252.reuse, RZ ;  /* 0x000000fc68677210 */ /* 0x080fe20007fde0ff */
[----:B------:R-:W3:Y:S04]  /*bd840*/  LDL.LU.64 R126, [R1+0x2768] ;  /* 0x00276800017e7983 */ /* 0x000ee80000300a00 */
[----:B------:R-:W-:Y:S01]  /*bd850*/  IMAD.X R102, R105, 0x1, R0, P6 ;  /* 0x0000000169667824 */ /* 0x000fe200030e0600 */
[----:B------:R-:W-:-:S04]  /*bd860*/  IADD3 R105, P6, R38, R252, RZ ;  /* 0x000000fc26697210 */ /* 0x000fc80007fde0ff */
[----:B------:R-:W-:Y:S02]  /*bd870*/  IADD3.X R104, R39, R0, RZ, P6, !PT ;  /* 0x0000000027687210 */ /* 0x000fe400037fe4ff */
[----:B------:R-:W3:Y:S01]  /*bd880*/  LDL.LU.64 R38, [R1+0x2760] ;  /* 0x0027600001267983 */ /* 0x000ee20000300a00 */
[----:B------:R-:W-:-:S05]  /*bd890*/  IADD3 R107, P6, R18, R252, RZ ;  /* 0x000000fc126b7210 */ /* 0x000fca0007fde0ff */
[--C-:B------:R-:W-:Y:S01]  /*bd8a0*/  IMAD.X R106, R19, 0x1, R0.reuse, P6 ;  /* 0x00000001136a7824 */ /* 0x100fe200030e0600 */
[-C--:B------:R-:W-:Y:S01]  /*bd8b0*/  IADD3 R109, P6, R110, R252.reuse, RZ ;  /* 0x000000fc6e6d7210 */ /* 0x080fe20007fde0ff */
[----:B------:R-:W3:Y:S01]  /*bd8c0*/  LDL.LU.64 R18, [R1+0x2758] ;  /* 0x0027580001127983 */ /* 0x000ee20000300a00 */
[----:B------:R-:W3:Y:S03]  /*bd8d0*/  LDL.LU.64 R132, [R1+0x2750] ;  /* 0x0027500001847983 */ /* 0x000ee60000300a00 */
[----:B------:R-:W-:Y:S01]  /*bd8e0*/  IMAD.X R108, R111, 0x1, R0, P6 ;  /* 0x000000016f6c7824 */ /* 0x000fe200030e0600 */
[----:B----4-:R-:W-:-:S04]  /*bd8f0*/  IADD3 R111, P6, R46, R252, RZ ;  /* 0x000000fc2e6f7210 */ /* 0x010fc80007fde0ff */
[----:B------:R-:W-:Y:S01]  /*bd900*/  IADD3.X R110, R47, R0, RZ, P6, !PT ;  /* 0x000000002f6e7210 */ /* 0x000fe200037fe4ff */
[-C--:B------:R-:W-:Y:S01]  /*bd910*/  IADD3 R113, P6, R16, R252.reuse, RZ ;  /* 0x000000fc10717210 */ /* 0x080fe20007fde0ff */
[----:B------:R-:W4:Y:S04]  /*bd920*/  LDL.LU.64 R46, [R1+0x2748] ;  /* 0x00274800012e7983 */ /* 0x000f280000300a00 */
[----:B------:R-:W-:Y:S02]  /*bd930*/  IMAD.X R112, R17, 0x1, R0, P6 ;  /* 0x0000000111707824 */ /* 0x000fe400030e0600 */
[----:B------:R-:W4:Y:S01]  /*bd940*/  LDL.LU.64 R16, [R1+0x2740] ;  /* 0x0027400001107983 */ /* 0x000f220000300a00 */
[----:B--2---:R-:W-:-:S05]  /*bd950*/  IADD3 R115, P6, R14, R252, RZ ;  /* 0x000000fc0e737210 */ /* 0x004fca0007fde0ff */
[----:B------:R-:W-:Y:S01]  /*bd960*/  IMAD.X R114, R15, 0x1, R0, P6 ;  /* 0x000000010f727824 */ /* 0x000fe200030e0600 */
[----:B------:R-:W-:Y:S01]  /*bd970*/  IADD3 R117, P6, R118, R252, RZ ;  /* 0x000000fc76757210 */ /* 0x000fe20007fde0ff */
[----:B------:R-:W2:Y:S01]  /*bd980*/  LDL.LU.64 R14, [R1+0x2738] ;  /* 0x00273800010e7983 */ /* 0x000ea20000300a00 */
[----:B------:R-:W2:Y:S02]  /*bd990*/  LDL.LU.64 R140, [R1+0x2730] ;  /* 0x00273000018c7983 */ /* 0x000ea40000300a00 */
[----:B------:R-:W-:Y:S02]  /*bd9a0*/  IADD3.X R116, R119, R0, RZ, P6, !PT ;  /* 0x0000000077747210 */ /* 0x000fe400037fe4ff */
        /* <DEDUP_REMOVED lines=13> */
[----:B------:R-:W-:Y:S02]  /*bda80*/  IMAD.X R126, R39, 0x1, R0, P6 ;  /* 0x00000001277e7824 */ /* 0x000fe400030e0600 */
[----:B------:R-:W3:Y:S01]  /*bda90*/  LDL.LU.64 R38, [R1+0x2708] ;  /* 0x0027080001267983 */ /* 0x000ee20000300a00 */
[----:B------:R-:W-:-:S04]  /*bdaa0*/  IADD3 R129, P6, R18, R252, RZ ;  /* 0x000000fc12817210 */ /* 0x000fc80007fde0ff */
[----:B------:R-:W-:Y:S01]  /*bdab0*/  IADD3.X R128, R19, R0, RZ, P6, !PT ;  /* 0x0000000013807210 */ /* 0x000fe200037fe4ff */
[-C--:B------:R-:W-:Y:S01]  /*bdac0*/  IADD3 R131, P6, R132, R252.reuse, RZ ;  /* 0x000000fc84837210 */ /* 0x080fe20007fde0ff */
[----:B------:R-:W3:Y:S01]  /*bdad0*/  LDL.LU.64 R18, [R1+0x2700] ;  /* 0x0027000001127983 */ /* 0x000ee20000300a00 */
[----:B------:R-:W3:Y:S03]  /*bdae0*/  LDL.LU.64 R154, [R1+0x26f8] ;  /* 0x0026f800019a7983 */ /* 0x000ee60000300a00 */
[----:B------:R-:W-:Y:S01]  /*bdaf0*/  IMAD.X R130, R133, 0x1, R0, P6 ;  /* 0x0000000185827824 */ /* 0x000fe200030e0600 */
[----:B----4-:R-:W-:-:S05]  /*bdb00*/  IADD3 R133, P6, R46, R252, RZ ;  /* 0x000000fc2e857210 */ /* 0x010fca0007fde0ff */
[----:B------:R-:W-:Y:S01]  /*bdb10*/  IMAD.X R132, R47, 0x1, R0, P6 ;  /* 0x000000012f847824 */ /* 0x000fe200030e0600 */
[----:B------:R-:W-:Y:S01]  /*bdb20*/  IADD3 R135, P6, R16, R252, RZ ;  /* 0x000000fc10877210 */ /* 0x000fe20007fde0ff */
        /* <DEDUP_REMOVED lines=10> */
[----:B------:R-:W-:Y:S02]  /*bdbd0*/  IADD3.X R140, R43, R0, RZ, P6, !PT ;  /* 0x000000002b8c7210 */ /* 0x000fe400037fe4ff */
[----:B------:R-:W2:Y:S01]  /*bdbe0*/  LDL.LU.64 R42, [R1+0x26d8] ;  /* 0x0026d800012a7983 */ /* 0x000ea20000300a00 */
[----:B------:R-:W-:-:S05]  /*bdbf0*/  IADD3 R143, P6, R12, R252, RZ ;  /* 0x000000fc0c8f7210 */ /* 0x000fca0007fde0ff */
        /* <DEDUP_REMOVED lines=16> */
[----:B------:R-:W-:-:S02]  /*bdd00*/  IADD3.X R152, R155, R0, RZ, P6, !PT ;  /* 0x000000009b987210 */ /* 0x000fc400037fe4ff */
        /* <DEDUP_REMOVED lines=13> */
[----:B------:R-:W-:Y:S02]  /*bdde0*/  IMAD.X R162, R43, 0x1, R0, P6 ;  /* 0x000000012ba27824 */ /* 0x000fe400030e0600 */
[----:B------:R-:W2:Y:S01]  /*bddf0*/  LDL.LU.64 R42, [R1+0x2680] ;  /* 0x00268000012a7983 */ /* 0x000ea20000300a00 */
[----:B------:R-:W-:-:S04]  /*bde00*/  IADD3 R165, P6, R12, R252, RZ ;  /* 0x000000fc0ca57210 */ /* 0x000fc80007fde0ff */
        /* <DEDUP_REMOVED lines=10> */
[-C--:B------:R-:W-:Y:S01]  /*bdeb0*/  IADD3 R173, P6, R18, R252.reuse, RZ ;  /* 0x000000fc12ad7210 */ /* 0x080fe20007fde0ff */
[----:B------:R-:W3:Y:S04]  /*bdec0*/  LDL.LU.64 R38, [R1+0x2660] ;  /* 0x0026600001267983 */ /* 0x000ee80000300a00 */
[--C-:B------:R-:W-:Y:S01]  /*bded0*/  IMAD.X R172, R19, 0x1, R0.reuse, P6 ;  /* 0x0000000113ac7824 */ /* 0x100fe200030e0600 */
[-C--:B------:R-:W-:Y:S01]  /*bdee0*/  IADD3 R175, P6, R176, R252.reuse, RZ ;  /* 0x000000fcb0af7210 */ /* 0x080fe20007fde0ff */
[----:B------:R-:W3:Y:S04]  /*bdef0*/  LDL.LU.64 R18, [R1+0x2658] ;  /* 0x0026580001127983 */ /* 0x000ee80000300a00 */
[----:B------:R-:W-:Y:S01]  /*bdf00*/  IMAD.X R174, R177, 0x1, R0, P6 ;  /* 0x00000001b1ae7824 */ /* 0x000fe200030e0600 */
[----:B----4-:R-:W-:-:S04]  /*bdf10*/  IADD3 R177, P6, R46, R252, RZ ;  /* 0x000000fc2eb17210 */ /* 0x010fc80007fde0ff */
[----:B------:R-:W-:Y:S02]  /*bdf20*/  IADD3.X R176, R47, R0, RZ, P6, !PT ;  /* 0x000000002fb07210 */ /* 0x000fe400037fe4ff */
[----:B------:R-:W4:Y:S01]  /*bdf30*/  LDL.LU.64 R46, [R1+0x2650] ;  /* 0x00265000012e7983 */ /* 0x000f220000300a00 */
[----:B------:R-:W-:-:S05]  /*bdf40*/  IADD3 R179, P6, R16, R252, RZ ;  /* 0x000000fc10b37210 */ /* 0x000fca0007fde0ff */
        /* <DEDUP_REMOVED lines=9> */
[----:B------:R-:W-:Y:S02]  /*bdfe0*/  IMAD.X R184, R43, 0x1, R0, P6 ;  /* 0x000000012bb87824 */ /* 0x000fe400030e0600 */
[----:B------:R-:W2:Y:S01]  /*bdff0*/  LDL.LU.64 R42, [R1+0x2630] ;  /* 0x00263000012a7983 */ /* 0x000ea20000300a00 */
[----:B------:R-:W-:-:S05]  /*be000*/  IADD3 R187, P6, R12, R252, RZ ;  /* 0x000000fc0cbb7210 */ /* 0x000fca0007fde0ff */
[----:B------:R-:W-:Y:S02]  /*be010*/  IMAD.X R186, R13, 0x1, R0, P6 ;  /* 0x000000010dba7824 */ /* 0x000fe400030e0600 */
[----:B------:R-:W2:Y:S01]  /*be020*/  LDL.LU.64 R12, [R1+0x2628] ;  /* 0x00262800010c7983 */ /* 0x000ea20000300a00 */
        /* <DEDUP_REMOVED lines=8> */
[----:B------:R-:W-:Y:S01]  /*be0b0*/  IMAD.X R192, R39, 0x1, R0, P6 ;  /* 0x0000000127c07824 */ /* 0x000fe200030e0600 */
[----:B------:R-:W-:Y:S01]  /*be0c0*/  IADD3 R195, P6, R18, R252, RZ ;  /* 0x000000fc12c37210 */ /* 0x000fe20007fde0ff */
[----:B------:R-:W3:Y:S01]  /*be0d0*/  LDL.LU.64 R38, [R1+0x2608] ;  /* 0x0026080001267983 */ /* 0x000ee20000300a00 */
[----:B------:R-:W3:Y:S02]  /*be0e0*/  LDL.LU.64 R218, [R1+0x2600] ;  /* 0x0026000001da7983 */ /* 0x000ee40000300a00 */
[----:B------:R-:W-:Y:S02]  /*be0f0*/  IADD3.X R194, R19, R0, RZ, P6, !PT ;  /* 0x0000000013c27210 */ /* 0x000fe400037fe4ff */
[----:B------:R-:W3:Y:S01]  /*be100*/  LDL.LU.64 R18, [R1+0x25f8] ;  /* 0x0025f80001127983 */ /* 0x000ee20000300a00 */
[----:B------:R-:W3:Y:S01]  /*be110*/  LDL.LU.64 R222, [R1+0x25f0] ;  /* 0x0025f00001de7983 */ /* 0x000ee20000300a00 */
[----:B----4-:R-:W-:-:S05]  /*be120*/  IADD3 R197, P6, R46, R252, RZ ;  /* 0x000000fc2ec57210 */ /* 0x010fca0007fde0ff */
[----:B------:R-:W-:Y:S01]  /*be130*/  IMAD.X R196, R47, 0x1, R0, P6 ;  /* 0x000000012fc47824 */ /* 0x000fe200030e0600 */
[----:B------:R-:W-:-:S05]  /*be140*/  IADD3 R199, P6, R16, R252, RZ ;  /* 0x000000fc10c77210 */ /* 0x000fca0007fde0ff */
[----:B------:R-:W-:Y:S02]  /*be150*/  IMAD.X R198, R17, 0x1, R0, P6 ;  /* 0x0000000111c67824 */ /* 0x000fe400030e0600 */
[----:B------:R-:W4:Y:S01]  /*be160*/  LDL.LU.64 R16, [R1+0x25e8] ;  /* 0x0025e80001107983 */ /* 0x000f220000300a00 */
[----:B------:R-:W4:Y:S01]  /*be170*/  LDL.LU.64 R46, [R1+0x25e0] ;  /* 0x0025e000012e7983 */ /* 0x000f220000300a00 */
[----:B--2---:R-:W-:-:S04]  /*be180*/  IADD3 R201, P6, R14, R252, RZ ;  /* 0x000000fc0ec97210 */ /* 0x004fc80007fde0ff */
[----:B------:R-:W-:Y:S01]  /*be190*/  IADD3.X R200, R15, R0, RZ, P6, !PT ;  /* 0x000000000fc87210 */ /* 0x000fe200037fe4ff */
[-C--:B------:R-:W-:Y:S01]  /*be1a0*/  IADD3 R203, P6, R204, R252.reuse, RZ ;  /* 0x000000fccccb7210 */ /* 0x080fe20007fde0ff */
[----:B------:R-:W2:Y:S04]  /*be1b0*/  LDL.LU.64 R14, [R1+0x25d8] ;  /* 0x0025d800010e7983 */ /* 0x000ea80000300a00 */
[----:B------:R-:W-:Y:S01]  /*be1c0*/  IMAD.X R202, R205, 0x1, R0, P6 ;  /* 0x00000001cdca7824 */ /* 0x000fe200030e0600 */
[----:B------:R-:W-:-:S05]  /*be1d0*/  IADD3 R205, P6, R42, R252, RZ ;  /* 0x000000fc2acd7210 */ /* 0x000fca0007fde0ff */
[----:B------:R-:W-:Y:S02]  /*be1e0*/  IMAD.X R204, R43, 0x1, R0, P6 ;  /* 0x000000012bcc7824 */ /* 0x000fe400030e0600 */
[----:B------:R-:W2:Y:S01]  /*be1f0*/  LDL.LU.64 R42, [R1+0x25d0] ;  /* 0x0025d000012a7983 */ /* 0x000ea20000300a00 */
[----:B------:R-:W-:-:S04]  /*be200*/  IADD3 R207, P6, R12, R252, RZ ;  /* 0x000000fc0ccf7210 */ /* 0x000fc80007fde0ff */
[----:B------:R-:W-:Y:S01]  /*be210*/  IADD3.X R206, R13, R0, RZ, P6, !PT ;  /* 0x000000000dce7210 */ /* 0x000fe200037fe4ff */
[-C--:B------:R-:W-:Y:S01]  /*be220*/  IADD3 R209, P6, R210, R252.reuse, RZ ;  /* 0x000000fcd2d17210 */ /* 0x080fe20007fde0ff */
[----:B------:R-:W2:Y:S04]  /*be230*/  LDL.LU.64 R12, [R1+0x25c8] ;  /* 0x0025c800010c7983 */ /* 0x000ea80000300a00 */
[----:B------:R-:W-:Y:S01]  /*be240*/  IMAD.X R208, R211, 0x1, R0, P6 ;  /* 0x00000001d3d07824 */ /* 0x000fe200030e0600 */
[----:B---3--:R-:W-:-:S05]  /*be250*/  IADD3 R211, P6, R6, R252, RZ ;  /* 0x000000fc06d37210 */ /* 0x008fca0007fde0ff */
[----:B------:R-:W-:Y:S02]  /*be260*/  IMAD.X R210, R7, 0x1, R0, P6 ;  /* 0x0000000107d27824 */ /* 0x000fe400030e0600 */
[----:B------:R-:W3:Y:S01]  /*be270*/  LDL.LU.64 R6, [R1+0x25c0] ;  /* 0x0025c00001067983 */ /* 0x000ee20000300a00 */
[----:B------:R-:W-:-:S04]  /*be280*/  IADD3 R213, P6, R214, R252, RZ ;  /* 0x000000fcd6d57210 */ /* 0x000fc80007fde0ff */
[----:B------:R-:W-:Y:S02]  /*be290*/  IADD3.X R212, R215, R0, RZ, P6, !PT ;  /* 0x00000000d7d47210 */ /* 0x000fe400037fe4ff */
[----:B------:R-:W-:-:S05]  /*be2a0*/  IADD3 R215, P6, R38, R252, RZ ;  /* 0x000000fc26d77210 */ /* 0x000fca0007fde0ff */
[--C-:B------:R-:W-:Y:S01]  /*be2b0*/  IMAD.X R214, R39, 0x1, R0.reuse, P6 ;  /* 0x0000000127d67824 */ /* 0x100fe200030e0600 */
[-C--:B------:R-:W-:Y:S01]  /*be2c0*/  IADD3 R217, P6, R218, R252.reuse, RZ ;  /* 0x000000fcdad97210 */ /* 0x080fe20007fde0ff */
[----:B------:R-:W3:Y:S04]  /*be2d0*/  LDL.LU.64 R38, [R1+0x25b8] ;  /* 0x0025b80001267983 */ /* 0x000ee80000300a00 */
[----:B------:R-:W-:Y:S01]  /*be2e0*/  IMAD.X R216, R219, 0x1, R0, P6 ;  /* 0x00000001dbd87824 */ /* 0x000fe200030e0600 */
[----:B------:R-:W-:-:S04]  /*be2f0*/  IADD3 R219, P6, R18, R252, RZ ;  /* 0x000000fc12db7210 */ /* 0x000fc80007fde0ff */
[----:B------:R-:W-:Y:S01]  /*be300*/  IADD3.X R218, R19, R0, RZ, P6, !PT ;  /* 0x0000000013da7210 */ /* 0x000fe200037fe4ff */
[-C--:B------:R-:W-:Y:S01]  /*be310*/  IADD3 R221, P6, R222, R252.reuse, RZ ;  /* 0x000000fcdedd7210 */ /* 0x080fe20007fde0ff */
[----:B------:R-:W3:Y:S04]  /*be320*/  LDL.LU.64 R18, [R1+0x25b0] ;  /* 0x0025b00001127983 */ /* 0x000ee80000300a00 */
[----:B------:R-:W-:Y:S01]  /*be330*/  IMAD.X R220, R223, 0x1, R0, P6 ;  /* 0x00000001dfdc7824 */ /* 0x000fe200030e0600 */
[----:B----4-:R-:W-:-:S05]  /*be340*/  IADD3 R223, P6, R16, R252, RZ ;  /* 0x000000fc10df7210 */ /* 0x010fca0007fde0ff */
[----:B------:R-:W-:Y:S01]  /*be350*/  IMAD.X R222, R17, 0x1, R0, P6 ;  /* 0x0000000111de7824 */ /* 0x000fe200030e0600 */
[----:B------:R-:W-:Y:S01]  /*be360*/  IADD3 R225, P6, R46, R252, RZ ;  /* 0x000000fc2ee17210 */ /* 0x000fe20007fde0ff */
[----:B------:R-:W4:Y:S03]  /*be370*/  LDL.LU.64 R16, [R1+0x25a8] ;  /* 0x0025a80001107983 */ /* 0x000f260000300a00 */
[----:B------:R-:W-:Y:S02]  /*be380*/  IADD3.X R224, R47, R0, RZ, P6, !PT ;  /* 0x000000002fe07210 */ /* 0x000fe400037fe4ff */
[----:B--2---:R-:W-:-:S05]  /*be390*/  IADD3 R227, P6, R14, R252, RZ ;  /* 0x000000fc0ee37210 */ /* 0x004fca0007fde0ff */
[----:B------:R-:W-:Y:S02]  /*be3a0*/  IMAD.X R226, R15, 0x1, R0, P6 ;  /* 0x000000010fe27824 */ /* 0x000fe400030e0600 */
[----:B------:R-:W2:Y:S01]  /*be3b0*/  LDL.LU.64 R14, [R1+0x25a0] ;  /* 0x0025a000010e7983 */ /* 0x000ea20000300a00 */
[----:B------:R-:W-:-:S05]  /*be3c0*/  IADD3 R229, P6, R42, R252, RZ ;  /* 0x000000fc2ae57210 */ /* 0x000fca0007fde0ff */
[----:B------:R-:W-:Y:S01]  /*be3d0*/  IMAD.X R228, R43, 0x1, R0, P6 ;  /* 0x000000012be47824 */ /* 0x000fe200030e0600 */
[----:B------:R-:W-:-:S04]  /*be3e0*/  IADD3 R231, P6, R12, R252, RZ ;  /* 0x000000fc0ce77210 */ /* 0x000fc80007fde0ff */
[----:B------:R-:W-:Y:S02]  /*be3f0*/  IADD3.X R230, R13, R0, RZ, P6, !PT ;  /* 0x000000000de67210 */ /* 0x000fe400037fe4ff */
[----:B------:R-:W2:Y:S01]  /*be400*/  LDL.LU.64 R12, [R1+0x2598] ;  /* 0x00259800010c7983 */ /* 0x000ea20000300a00 */
[----:B---3--:R-:W-:-:S05]  /*be410*/  IADD3 R233, P6, R6, R252, RZ ;  /* 0x000000fc06e97210 */ /* 0x008fca0007fde0ff */
[----:B------:R-:W-:Y:S02]  /*be420*/  IMAD.X R232, R7, 0x1, R0, P6 ;  /* 0x0000000107e87824 */ /* 0x000fe400030e0600 */
[----:B------:R-:W3:Y:S01]  /*be430*/  LDL.LU.64 R6, [R1+0x2590] ;  /* 0x0025900001067983 */ /* 0x000ee20000300a00 */
[----:B------:R-:W-:-:S05]  /*be440*/  IADD3 R235, P6, R38, R252, RZ ;  /* 0x000000fc26eb7210 */ /* 0x000fca0007fde0ff */
[----:B------:R-:W-:Y:S02]  /*be450*/  IMAD.X R234, R39, 0x1, R0, P6 ;  /* 0x0000000127ea7824 */ /* 0x000fe400030e0600 */
[----:B------:R-:W3:Y:S01]  /*be460*/  LDL.LU.64 R38, [R1+0x2588] ;  /* 0x0025880001267983 */ /* 0x000ee20000300a00 */
[----:B------:R-:W-:-:S04]  /*be470*/  IADD3 R237, P6, R18, R252, RZ ;  /* 0x000000fc12ed7210 */ /* 0x000fc80007fde0ff */
[----:B------:R-:W-:Y:S02]  /*be480*/  IADD3.X R236, R19, R0, RZ, P6, !PT ;  /* 0x0000000013ec7210 */ /* 0x000fe400037fe4ff */
[----:B------:R-:W3:Y:S01]  /*be490*/  LDL.LU.64 R18, [R1+0x2580] ;  /* 0x0025800001127983 */ /* 0x000ee20000300a00 */
[----:B----4-:R-:W-:-:S05]  /*be4a0*/  IADD3 R239, P6, R16, R252, RZ ;  /* 0x000000fc10ef7210 */ /* 0x010fca0007fde0ff */
[----:B------:R-:W-:Y:S02]  /*be4b0*/  IMAD.X R238, R17, 0x1, R0, P6 ;  /* 0x0000000111ee7824 */ /* 0x000fe400030e0600 */
[----:B------:R-:W4:Y:S01]  /*be4c0*/  LDL.LU.64 R16, [R1+0x2578] ;  /* 0x0025780001107983 */ /* 0x000f220000300a00 */
[----:B--2---:R-:W-:-:S05]  /*be4d0*/  IADD3 R241, P6, R14, R252, RZ ;  /* 0x000000fc0ef17210 */ /* 0x004fca0007fde0ff */
[----:B------:R-:W-:Y:S02]  /*be4e0*/  IMAD.X R240, R15, 0x1, R0, P6 ;  /* 0x000000010ff07824 */ /* 0x000fe400030e0600 */
[----:B------:R-:W2:Y:S01]  /*be4f0*/  LDL.LU.64 R14, [R1+0x2570] ;  /* 0x00257000010e7983 */ /* 0x000ea20000300a00 */
[----:B------:R-:W-:-:S04]  /*be500*/  IADD3 R243, P6, R12, R252, RZ ;  /* 0x000000fc0cf37210 */ /* 0x000fc80007fde0ff */
[----:B------:R-:W-:Y:S02]  /*be510*/  IADD3.X R242, R13, R0, RZ, P6, !PT ;  /* 0x000000000df27210 */ /* 0x000fe400037fe4ff */
[----:B------:R-:W2:Y:S01]  /*be520*/  LDL.LU.64 R12, [R1+0x2568] ;  /* 0x00256800010c7983 */ /* 0x000ea20000300a00 */
[----:B---3--:R-:W-:-:S05]  /*be530*/  IADD3 R249, P6, R6, R252, RZ ;  /* 0x000000fc06f97210 */ /* 0x008fca0007fde0ff */
[----:B------:R-:W-:Y:S02]  /*be540*/  IMAD.X R248, R7, 0x1, R0, P6 ;  /* 0x0000000107f87824 */ /* 0x000fe400030e0600 */
[----:B------:R-:W3:Y:S01]  /*be550*/  LDL.LU.64 R6, [R1+0x2560] ;  /* 0x0025600001067983 */ /* 0x000ee20000300a00 */
[----:B------:R-:W-:Y:S02]  /*be560*/  SEL R5, R5, RZ, !P0 ;  /* 0x000000ff05057207 */ /* 0x000fe40004000000 */
[----:B------:R-:W-:Y:S02]  /*be570*/  IADD3 R251, P6, R38, R252, RZ ;  /* 0x000000fc26fb7210 */ /* 0x000fe40007fde0ff */
[----:B------:R-:W-:-:S03]  /*be580*/  ISETP.NE.U32.AND P2, PT, R5, RZ, PT ;  /* 0x000000ff0500720c */ /* 0x000fc60003f45070 */
[----:B------:R-:W-:Y:S02]  /*be590*/  IMAD.X R250, R39, 0x1, R0, P6 ;  /* 0x0000000127fa7824 */ /* 0x000fe400030e0600 */
[----:B------:R-:W3:Y:S01]  /*be5a0*/  LDL.LU.64 R38, [R1+0x2558] ;  /* 0x0025580001267983 */ /* 0x000ee20000300a00 */
[----:B------:R-:W-:-:S04]  /*be5b0*/  IADD3 R5, P6, R18, R252, RZ ;  /* 0x000000fc12057210 */ /* 0x000fc80007fde0ff */
[----:B------:R-:W-:Y:S02]  /*be5c0*/  IADD3.X R9, R19, R0, RZ, P6, !PT ;  /* 0x0000000013097210 */ /* 0x000fe400037fe4ff */
[----:B------:R-:W3:Y:S01]  /*be5d0*/  LDL.LU.64 R18, [R1+0x2550] ;  /* 0x0025500001127983 */ /* 0x000ee20000300a00 */
[----:B------:R4:W-:Y:S02]  /*be5e0*/  STL [R1+0x4], R5 ;  /* 0x0000040501007387 */ /* 0x0009e40000100800 */
[----:B------:R1:W-:Y:S01]  /*be5f0*/  STL [R1], R9 ;  /* 0x0000000901007387 */ /* 0x0003e20000100800 */
[----:B----4-:R-:W-:-:S05]  /*be600*/  IADD3 R5, P6, R16, R252, RZ ;  /* 0x000000fc10057210 */ /* 0x010fca0007fde0ff */
[----:B-1----:R-:W-:Y:S02]  /*be610*/  IMAD.X R9, R17, 0x1, R0, P6 ;  /* 0x0000000111097824 */ /* 0x002fe400030e0600 */
[----:B------:R-:W4:Y:S01]  /*be620*/  LDL.LU.64 R16, [R1+0x2548] ;  /* 0x0025480001107983 */ /* 0x000f220000300a00 */
[----:B------:R2:W-:Y:S02]  /*be630*/  STL [R1+0xc], R5 ;  /* 0x00000c0501007387 */ /* 0x0005e40000100800 */
[----:B------:R1:W-:Y:S01]  /*be640*/  STL [R1+0x8], R9 ;  /* 0x0000080901007387 */ /* 0x0003e20000100800 */
[----:B--2---:R-:W-:-:S05]  /*be650*/  IADD3 R5, P6, R14, R252, RZ ;  /* 0x000000fc0e057210 */ /* 0x004fca0007fde0ff */
[----:B-1----:R-:W-:Y:S02]  /*be660*/  IMAD.X R9, R15, 0x1, R0, P6 ;  /* 0x000000010f097824 */ /* 0x002fe400030e0600 */
[----:B------:R-:W2:Y:S01]  /*be670*/  LDL.LU.64 R14, [R1+0x2538] ;  /* 0x00253800010e7983 */ /* 0x000ea20000300a00 */
[----:B------:R1:W-:Y:S02]  /*be680*/  STL [R1+0x14], R5 ;  /* 0x0000140501007387 */ /* 0x0003e40000100800 */
[----:B------:R1:W-:Y:S02]  /*be690*/  STL [R1+0x10], R9 ;  /* 0x0000100901007387 */ /* 0x0003e40000100800 */
[----:B-1----:R-:W-:-:S04]  /*be6a0*/  IADD3 R5, P6, R12, R252, RZ ;  /* 0x000000fc0c057210 */ /* 0x002fc80007fde0ff */
[----:B------:R-:W-:Y:S02]  /*be6b0*/  IADD3.X R9, R13, R0, RZ, P6, !PT ;  /* 0x000000000d097210 */ /* 0x000fe400037fe4ff */
[----:B------:R-:W2:Y:S01]  /*be6c0*/  LDL.LU.64 R12, [R1+0x2530] ;  /* 0x00253000010c7983 */ /* 0x000ea20000300a00 */
[----:B------:R3:W-:Y:S02]  /*be6d0*/  STL [R1+0x1c], R5 ;  /* 0x00001c0501007387 */ /* 0x0007e40000100800 */
[----:B------:R1:W-:Y:S01]  /*be6e0*/  STL [R1+0x18], R9 ;  /* 0x0000180901007387 */ /* 0x0003e20000100800 */
[----:B---3--:R-:W-:-:S05]  /*be6f0*/  IADD3 R5, P6, R6, R252, RZ ;  /* 0x000000fc06057210 */ /* 0x008fca0007fde0ff */
[----:B-1----:R-:W-:Y:S02]  /*be700*/  IMAD.X R9, R7, 0x1, R0, P6 ;  /* 0x0000000107097824 */ /* 0x002fe400030e0600 */
[----:B------:R-:W3:Y:S01]  /*be710*/  LDL.LU.64 R6, [R1+0x2528] ;  /* 0x0025280001067983 */ /* 0x000ee20000300a00 */
[----:B------:R1:W-:Y:S02]  /*be720*/  STL [R1+0x24], R5 ;  /* 0x0000240501007387 */ /* 0x0003e40000100800 */
[----:B------:R1:W-:Y:S02]  /*be730*/  STL [R1+0x20], R9 ;  /* 0x0000200901007387 */ /* 0x0003e40000100800 */
[----:B-1----:R-:W-:-:S05]  /*be740*/  IADD3 R5, P6, R38, R252, RZ ;  /* 0x000000fc26057210 */ /* 0x002fca0007fde0ff */
[----:B------:R-:W-:Y:S02]  /*be750*/  IMAD.X R9, R39, 0x1, R0, P6 ;  /* 0x0000000127097824 */ /* 0x000fe400030e0600 */
[----:B------:R-:W3:Y:S01]  /*be760*/  LDL.LU.64 R38, [R1+0x2520] ;  /* 0x0025200001267983 */ /* 0x000ee20000300a00 */
[----:B------:R1:W-:Y:S02]  /*be770*/  STL [R1+0x2c], R5 ;  /* 0x00002c0501007387 */ /* 0x0003e40000100800 */
[----:B------:R1:W-:Y:S02]  /*be780*/  STL [R1+0x28], R9 ;  /* 0x0000280901007387 */ /* 0x0003e40000100800 */
[----:B-1----:R-:W-:-:S04]  /*be790*/  IADD3 R5, P6, R18, R252, RZ ;  /* 0x000000fc12057210 */ /* 0x002fc80007fde0ff */
[----:B------:R-:W-:Y:S02]  /*be7a0*/  IADD3.X R9, R19, R0, RZ, P6, !PT ;  /* 0x0000000013097210 */ /* 0x000fe400037fe4ff */
[----:B------:R-:W3:Y:S01]  /*be7b0*/  LDL.LU.64 R18, [R1+0x2518] ;  /* 0x0025180001127983 */ /* 0x000ee20000300a00 */
[----:B------:R4:W-:Y:S02]  /*be7c0*/  STL [R1+0x34], R5 ;  /* 0x0000340501007387 */ /* 0x0009e40000100800 */
[----:B------:R1:W-:Y:S01]  /*be7d0*/  STL [R1+0x30], R9 ;  /* 0x0000300901007387 */ /* 0x0003e20000100800 */
        /* <DEDUP_REMOVED lines=1742> */
[----:B------:R-:W3:Y:S01]  /*c54c0*/  LDL.LU.64 R16, [R1+0x1a30] ;  /* 0x001a300001107983 */ /* 0x000ee20000300a00 */
[----:B------:R2:W-:Y:S02]  /*c54d0*/  STL [R1+0x29e4], R5 ;  /* 0x0029e40501007387 */ /* 0x0005e40000100800 */
[----:B------:R1:W-:Y:S02]  /*c54e0*/  STL [R1+0x1a60], R9 ;  /* 0x001a600901007387 */ /* 0x0003e40000100800 */
[----:B------:R-:W3:Y:S01]  /*c54f0*/  LDL.LU.64 R42, [R1+0x1a28] ;  /* 0x001a2800012a7983 */ /* 0x000ee20000300a00 */
[----:B--2---:R-:W-:-:S05]  /*c5500*/  IADD3 R5, P6, R14, R252, RZ ;  /* 0x000000fc0e057210 */ /* 0x004fca0007fde0ff */
[----:B-1----:R-:W-:Y:S01]  /*c5510*/  IMAD.X R9, R15, 0x1, R0, P6 ;  /* 0x000000010f097824 */ /* 0x002fe200030e0600 */
[----:B------:R1:W-:Y:S04]  /*c5520*/  STL [R1+0x29e8], R5 ;  /* 0x0029e80501007387 */ /* 0x0003e80000100800 */
[----:B------:R2:W-:Y:S01]  /*c5530*/  STL [R1+0x1a58], R9 ;  /* 0x001a580901007387 */ /* 0x0005e20000100800 */
[----:B------:R-:W4:Y:S01]  /*c5540*/  LDL.LU.64 R14, [R1+0x1a20] ;  /* 0x001a2000010e7983 */ /* 0x000f220000300a00 */
[----:B-1----:R-:W-:-:S04]  /*c5550*/  IADD3 R5, P6, R12, R252, RZ ;  /* 0x000000fc0c057210 */ /* 0x002fc80007fde0ff */
[----:B--2---:R-:W-:Y:S01]  /*c5560*/  IADD3.X R9, R13, R0, RZ, P6, !PT ;  /* 0x000000000d097210 */ /* 0x004fe200037fe4ff */
[----:B------:R3:W-:Y:S04]  /*c5570*/  STL [R1+0x29ec], R5 ;  /* 0x0029ec0501007387 */ /* 0x0007e80000100800 */
[----:B------:R1:W-:Y:S01]  /*c5580*/  STL [R1+0x1a50], R9 ;  /* 0x001a500901007387 */ /* 0x0003e20000100800 */
[----:B---3--:R-:W-:-:S05]  /*c5590*/  IADD3 R5, P6, R6, R252, RZ ;  /* 0x000000fc06057210 */ /* 0x008fca0007fde0ff */
[----:B-1----:R-:W-:Y:S02]  /*c55a0*/  IMAD.X R9, R7, 0x1, R0, P6 ;  /* 0x0000000107097824 */ /* 0x002fe400030e0600 */
[----:B------:R-:W2:Y:S01]  /*c55b0*/  LDL.LU.64 R6, [R1+0x1a18] ;  /* 0x001a180001067983 */ /* 0x000ea20000300a00 */
[----:B------:R1:W-:Y:S02]  /*c55c0*/  STL [R1+0x29f0], R5 ;  /* 0x0029f00501007387 */ /* 0x0003e40000100800 */
[----:B------:R3:W-:Y:S02]  /*c55d0*/  STL [R1+0x1a48], R9 ;  /* 0x001a480901007387 */ /* 0x0007e40000100800 */
[----:B------:R-:W2:Y:S01]  /*c55e0*/  LDL.LU.64 R12, [R1+0x1a10] ;  /* 0x001a1000010c7983 */ /* 0x000ea20000300a00 */
[----:B-1----:R-:W-:-:S05]  /*c55f0*/  IADD3 R5, P6, R38, R252, RZ ;  /* 0x000000fc26057210 */ /* 0x002fca0007fde0ff */
[----:B---3--:R-:W-:Y:S01]  /*c5600*/  IMAD.X R9, R39, 0x1, R0, P6 ;  /* 0x0000000127097824 */ /* 0x008fe200030e0600 */
[----:B------:R1:W-:Y:S01]  /*c5610*/  STL [R1+0x29f4], R5 ;  /* 0x0029f40501007387 */ /* 0x0003e20000100800 */
[----:B------:R-:W3:Y:S03]  /*c5620*/  LDL.LU.64 R38, [R1+0x1a08] ;  /* 0x001a080001267983 */ /* 0x000ee60000300a00 */
[----:B------:R1:W-:Y:S02]  /*c5630*/  STL [R1+0x1a40], R9 ;  /* 0x001a400901007387 */ /* 0x0003e40000100800 */
[----:B-1----:R-:W-:-:S04]  /*c5640*/  IADD3 R5, P6, R18, R252, RZ ;  /* 0x000000fc12057210 */ /* 0x002fc80007fde0ff */
[----:B------:R-:W-:Y:S01]  /*c5650*/  IADD3.X R9, R19, R0, RZ, P6, !PT ;  /* 0x0000000013097210 */ /* 0x000fe200037fe4ff */
[----:B------:R1:W-:Y:S01]  /*c5660*/  STL [R1+0x29f8], R5 ;  /* 0x0029f80501007387 */ /* 0x0003e20000100800 */
[----:B------:R-:W3:Y:S03]  /*c5670*/  LDL.LU.64 R18, [R1+0x1a00] ;  /* 0x001a000001127983 */ /* 0x000ee60000300a00 */
[----:B------:R1:W-:Y:S02]  /*c5680*/  STL [R1+0x1a38], R9 ;  /* 0x001a380901007387 */ /* 0x0003e40000100800 */
[----:B-1----:R-:W-:-:S05]  /*c5690*/  IADD3 R5, P6, R16, R252, RZ ;  /* 0x000000fc10057210 */ /* 0x002fca0007fde0ff */
[----:B------:R-:W-:Y:S01]  /*c56a0*/  IMAD.X R9, R17, 0x1, R0, P6 ;  /* 0x0000000111097824 */ /* 0x000fe200030e0600 */
[----:B------:R1:W-:Y:S01]  /*c56b0*/  STL [R1+0x29fc], R5 ;  /* 0x0029fc0501007387 */ /* 0x0003e20000100800 */
[----:B------:R-:W3:Y:S03]  /*c56c0*/  LDL.LU.64 R16, [R1+0x19f8] ;  /* 0x0019f80001107983 */ /* 0x000ee60000300a00 */
[----:B------:R4:W-:Y:S01]  /*c56d0*/  STL [R1+0x1a30], R9 ;  /* 0x001a300901007387 */ /* 0x0009e20000100800 */
[----:B-1----:R-:W-:-:S05]  /*c56e0*/  IADD3 R5, P6, R42, R252, RZ ;  /* 0x000000fc2a057210 */ /* 0x002fca0007fde0ff */
[----:B------:R-:W-:Y:S01]  /*c56f0*/  IMAD.X R42, R43, 0x1, R0, P6 ;  /* 0x000000012b2a7824 */ /* 0x000fe200030e0600 */
[----:B------:R1:W-:Y:S04]  /*c5700*/  STL [R1+0x2a00], R5 ;  /* 0x002a000501007387 */ /* 0x0003e80000100800 */
[----:B------:R2:W-:Y:S01]  /*c5710*/  STL [R1+0x1a28], R42 ;  /* 0x001a282a01007387 */ /* 0x0005e20000100800 */
[----:B----4-:R-:W-:-:S04]  /*c5720*/  IADD3 R9, P6, R14, R252, RZ ;  /* 0x000000fc0e097210 */ /* 0x010fc80007fde0ff */
[----:B-1----:R-:W-:Y:S02]  /*c5730*/  IADD3.X R5, R15, R0, RZ, P6, !PT ;  /* 0x000000000f057210 */ /* 0x002fe400037fe4ff */
[----:B------:R-:W4:Y:S01]  /*c5740*/  LDL.LU.64 R14, [R1+0x19f0] ;  /* 0x0019f000010e7983 */ /* 0x000f220000300a00 */
[----:B------:R1:W-:Y:S02]  /*c5750*/  STL [R1+0x2a04], R9 ;  /* 0x002a040901007387 */ /* 0x0003e40000100800 */
[----:B------:R1:W-:Y:S01]  /*c5760*/  STL [R1+0x1a20], R5 ;  /* 0x001a200501007387 */ /* 0x0003e20000100800 */
[----:B--2---:R-:W-:-:S05]  /*c5770*/  IADD3 R42, P6, R6, R252, RZ ;  /* 0x000000fc062a7210 */ /* 0x004fca0007fde0ff */
[--C-:B-1----:R-:W-:Y:S01]  /*c5780*/  IMAD.X R9, R7, 0x1, R0.reuse, P6 ;  /* 0x0000000107097824 */ /* 0x102fe200030e0600 */
[----:B------:R-:W-:Y:S01]  /*c5790*/  STL [R1+0x2a08], R42 ;  /* 0x002a082a01007387 */ /* 0x000fe20000100800 */
[----:B------:R-:W2:Y:S01]  /*c57a0*/  LDL.LU.64 R6, [R1+0x19e8] ;  /* 0x0019e80001067983 */ /* 0x000ea20000300a00 */
[----:B------:R-:W-:Y:S02]  /*c57b0*/  IADD3 R5, P6, R12, R252, RZ ;  /* 0x000000fc0c057210 */ /* 0x000fe40007fde0ff */
[----:B------:R1:W-:Y:S03]  /*c57c0*/  STL [R1+0x1a18], R9 ;  /* 0x001a180901007387 */ /* 0x0003e60000100800 */
[----:B------:R3:W-:Y:S02]  /*c57d0*/  STL [R1+0x2a0c], R5 ;  /* 0x002a0c0501007387 */ /* 0x0007e40000100800 */
[----:B-1----:R-:W-:-:S02]  /*c57e0*/  IMAD.X R9, R13, 0x1, R0, P6 ;  /* 0x000000010d097824 */ /* 0x002fc400030e0600 */
[----:B------:R-:W2:Y:S01]  /*c57f0*/  LDL.LU.64 R12, [R1+0x19e0] ;  /* 0x0019e000010c7983 */ /* 0x000ea20000300a00 */
[----:B---3--:R-:W-:Y:S02]  /*c5800*/  IADD3 R5, P6, R38, R252, RZ ;  /* 0x000000fc26057210 */ /* 0x008fe40007fde0ff */
[----:B------:R1:W-:Y:S03]  /*c5810*/  STL [R1+0x1a10], R9 ;  /* 0x001a100901007387 */ /* 0x0003e60000100800 */
[----:B------:R3:W-:Y:S01]  /*c5820*/  STL [R1+0x2a10], R5 ;  /* 0x002a100501007387 */ /* 0x0007e20000100800 */
[----:B------:R-:W2:Y:S01]  /*c5830*/  LDL.LU.64 R46, [R1+0x19d8] ;  /* 0x0019d800012e7983 */ /* 0x000ea20000300a00 */
[----:B-1----:R-:W-:Y:S02]  /*c5840*/  IADD3.X R9, R39, R0, RZ, P6, !PT ;  /* 0x0000000027097210 */ /* 0x002fe400037fe4ff */
[----:B---3--:R-:W-:-:S03]  /*c5850*/  IADD3 R5, P6, R18, R252, RZ ;  /* 0x000000fc12057210 */ /* 0x008fc60007fde0ff */
[----:B------:R1:W-:Y:S04]  /*c5860*/  STL [R1+0x1a08], R9 ;  /* 0x001a080901007387 */ /* 0x0003e80000100800 */
[----:B------:R3:W-:Y:S01]  /*c5870*/  STL [R1+0x2a14], R5 ;  /* 0x002a140501007387 */ /* 0x0007e20000100800 */
[----:B------:R-:W2:Y:S02]  /*c5880*/  LDL.LU.64 R42, [R1+0x19d0] ;  /* 0x0019d000012a7983 */ /* 0x000ea40000300a00 */
[----:B-1----:R-:W-:Y:S01]  /*c5890*/  IMAD.X R9, R19, 0x1, R0, P6 ;  /* 0x0000000113097824 */ /* 0x002fe200030e0600 */
[----:B---3--:R-:W-:-:S04]  /*c58a0*/  IADD3 R5, P6, R16, R252, RZ ;  /* 0x000000fc10057210 */ /* 0x008fc80007fde0ff */
[----:B------:R1:W-:Y:S04]  /*c58b0*/  STL [R1+0x1a00], R9 ;  /* 0x001a000901007387 */ /* 0x0003e80000100800 */
[----:B------:R4:W-:Y:S01]  /*c58c0*/  STL [R1+0x2a18], R5 ;  /* 0x002a180501007387 */ /* 0x0009e20000100800 */
[----:B------:R-:W3:Y:S02]  /*c58d0*/  LDL.LU.64 R38, [R1+0x19c8] ;  /* 0x0019c80001267983 */ /* 0x000ee40000300a00 */
[----:B-1----:R-:W-:-:S05]  /*c58e0*/  IMAD.X R9, R17, 0x1, R0, P6 ;  /* 0x0000000111097824 */ /* 0x002fca00030e0600 */
[----:B------:R1:W-:Y:S01]  /*c58f0*/  STL [R1+0x19f8], R9 ;  /* 0x0019f80901007387 */ /* 0x0003e20000100800 */
[----:B------:R-:W3:Y:S01]  /*c5900*/  LDL.LU.64 R18, [R1+0x19c0] ;  /* 0x0019c00001127983 */ /* 0x000ee20000300a00 */
[----:B----4-:R-:W-:-:S04]  /*c5910*/  IADD3 R5, P6, R14, R252, RZ ;  /* 0x000000fc0e057210 */ /* 0x010fc80007fde0ff */
[----:B-1----:R-:W-:Y:S01]  /*c5920*/  IADD3.X R9, R15, R0, RZ, P6, !PT ;  /* 0x000000000f097210 */ /* 0x002fe200037fe4ff */
[----:B------:R2:W-:Y:S01]  /*c5930*/  STL [R1+0x2a1c], R5 ;  /* 0x002a1c0501007387 */ /* 0x0005e20000100800 */
[----:B------:R-:W4:Y:S03]  /*c5940*/  LDL.LU.64 R16, [R1+0x19b8] ;  /* 0x0019b80001107983 */ /* 0x000f260000300a00 */
[----:B------:R1:W-:Y:S01]  /*c5950*/  STL [R1+0x19f0], R9 ;  /* 0x0019f00901007387 */ /* 0x0003e20000100800 */
[----:B--2---:R-:W-:-:S05]  /*c5960*/  IADD3 R5, P6, R6, R252, RZ ;  /* 0x000000fc06057210 */ /* 0x004fca0007fde0ff */
[----:B-1----:R-:W-:Y:S02]  /*c5970*/  IMAD.X R9, R7, 0x1, R0, P6 ;  /* 0x0000000107097824 */ /* 0x002fe400030e0600 */
[----:B------:R-:W2:Y:S01]  /*c5980*/  LDL.LU.64 R6, [R1+0x19b0] ;  /* 0x0019b00001067983 */ /* 0x000ea20000300a00 */
[----:B------:R1:W-:Y:S02]  /*c5990*/  STL [R1+0x2a20], R5 ;  /* 0x002a200501007387 */ /* 0x0003e40000100800 */
[----:B------:R1:W-:Y:S02]  /*c59a0*/  STL [R1+0x19e8], R9 ;  /* 0x0019e80901007387 */ /* 0x0003e40000100800 */
[----:B------:R-:W2:Y:S01]  /*c59b0*/  LDL.LU.64 R14, [R1+0x19a8] ;  /* 0x0019a800010e7983 */ /* 0x000ea20000300a00 */
[----:B-1----:R-:W-:-:S05]  /*c59c0*/  IADD3 R5, P6, R12, R252, RZ ;  /* 0x000000fc0c057210 */ /* 0x002fca0007fde0ff */
[----:B------:R-:W-:Y:S01]  /*c59d0*/  IMAD.X R9, R13, 0x1, R0, P6 ;  /* 0x000000010d097824 */ /* 0x000fe200030e0600 */
[----:B------:R1:W-:Y:S04]  /*c59e0*/  STL [R1+0x2a24], R5 ;  /* 0x002a240501007387 */ /* 0x0003e80000100800 */
[----:B------:R1:W-:Y:S01]  /*c59f0*/  STL [R1+0x19e0], R9 ;  /* 0x0019e00901007387 */ /* 0x0003e20000100800 */
[----:B------:R-:W2:Y:S01]  /*c5a00*/  LDL.LU.64 R12, [R1+0x19a0] ;  /* 0x0019a000010c7983 */ /* 0x000ea20000300a00 */
[----:B-1----:R-:W-:-:S04]  /*c5a10*/  IADD3 R5, P6, R46, R252, RZ ;  /* 0x000000fc2e057210 */ /* 0x002fc80007fde0ff */
[----:B------:R-:W-:Y:S01]  /*c5a20*/  IADD3.X R46, R47, R0, RZ, P6, !PT ;  /* 0x000000002f2e7210 */ /* 0x000fe200037fe4ff */
[-C--:B------:R-:W-:Y:S01]  /*c5a30*/  IADD3 R9, P6, R42, R252.reuse, RZ ;  /* 0x000000fc2a097210 */ /* 0x080fe20007fde0ff */
[----:B------:R1:W-:Y:S03]  /*c5a40*/  STL [R1+0x2a28], R5 ;  /* 0x002a280501007387 */ /* 0x0003e60000100800 */
[----:B------:R-:W-:Y:S01]  /*c5a50*/  STL [R1+0x19d8], R46 ;  /* 0x0019d82e01007387 */ /* 0x000fe20000100800 */
[----:B------:R3:W-:Y:S01]  /*c5a60*/  STL [R1+0x2a2c], R9 ;  /* 0x002a2c0901007387 */ /* 0x0007e20000100800 */
[----:B-1----:R-:W-:Y:S01]  /*c5a70*/  IMAD.X R5, R43, 0x1, R0, P6 ;  /* 0x000000012b057824 */ /* 0x002fe200030e0600 */
[----:B---3--:R-:W-:-:S04]  /*c5a80*/  IADD3 R42, P6, R38, R252, RZ ;  /* 0x000000fc262a7210 */ /* 0x008fc80007fde0ff */
[----:B------:R1:W-:Y:S01]  /*c5a90*/  STL [R1+0x19d0], R5 ;  /* 0x0019d00501007387 */ /* 0x0003e20000100800 */
[----:B------:R-:W-:-:S03]  /*c5aa0*/  IMAD.X R9, R39, 0x1, R0, P6 ;  /* 0x0000000127097824 */ /* 0x000fc600030e0600 */
[----:B------:R-:W-:Y:S01]  /*c5ab0*/  STL [R1+0x2a30], R42 ;  /* 0x002a302a01007387 */ /* 0x000fe20000100800 */
[----:B-1----:R-:W-:-:S03]  /*c5ac0*/  IADD3 R5, P6, R18, R252, RZ ;  /* 0x000000fc12057210 */ /* 0x002fc60007fde0ff */
[----:B------:R-:W-:Y:S01]  /*c5ad0*/  STL [R1+0x19c8], R9 ;  /* 0x0019c80901007387 */ /* 0x000fe20000100800 */
[----:B------:R-:W-:-:S03]  /*c5ae0*/  IADD3.X R18, R19, R0, RZ, P6, !PT ;  /* 0x0000000013127210 */ /* 0x000fc600037fe4ff */
[----:B------:R-:W-:Y:S04]  /*c5af0*/  STL [R1+0x2a34], R5 ;  /* 0x002a340501007387 */ /* 0x000fe80000100800 */
[----:B------:R1:W-:Y:S04]  /*c5b00*/  STL [R1+0x19c0], R18 ;  /* 0x0019c01201007387 */ /* 0x0003e80000100800 */
[----:B-1----:R-:W3:Y:S01]  /*c5b10*/  LDL.LU.64 R18, [R1+0x1998] ;  /* 0x0019980001127983 */ /* 0x002ee20000300a00 */
[----:B----4-:R-:W-:-:S05]  /*c5b20*/  IADD3 R9, P6, R16, R252, RZ ;  /* 0x000000fc10097210 */ /* 0x010fca0007fde0ff */
[----:B------:R-:W-:Y:S01]  /*c5b30*/  IMAD.X R5, R17, 0x1, R0, P6 ;  /* 0x0000000111057824 */ /* 0x000fe200030e0600 */
[----:B------:R2:W-:Y:S04]  /*c5b40*/  STL [R1+0x2a38], R9 ;  /* 0x002a380901007387 */ /* 0x0005e80000100800 */
[----:B------:R1:W-:Y:S01]  /*c5b50*/  STL [R1+0x19b8], R5 ;  /* 0x0019b80501007387 */ /* 0x0003e20000100800 */
[----:B--2---:R-:W-:-:S05]  /*c5b60*/  IADD3 R9, P6, R6, R252, RZ ;  /* 0x000000fc06097210 */ /* 0x004fca0007fde0ff */
[----:B-1----:R-:W-:Y:S01]  /*c5b70*/  IMAD.X R5, R7, 0x1, R0, P6 ;  /* 0x0000000107057824 */ /* 0x002fe200030e0600 */
[----:B------:R-:W-:Y:S01]  /*c5b80*/  IADD3 R16, P6, R14, R252, RZ ;  /* 0x000000fc0e107210 */ /* 0x000fe20007fde0ff */
[----:B------:R-:W2:Y:S01]  /*c5b90*/  LDL.LU.64 R6, [R1+0x1990] ;  /* 0x0019900001067983 */ /* 0x000ea20000300a00 */
[----:B------:R-:W-:Y:S02]  /*c5ba0*/  STL [R1+0x2a3c], R9 ;  /* 0x002a3c0901007387 */ /* 0x000fe40000100800 */
[----:B------:R1:W-:Y:S01]  /*c5bb0*/  STL [R1+0x19b0], R5 ;  /* 0x0019b00501007387 */ /* 0x0003e20000100800 */
[----:B------:R4:W-:Y:S01]  /*c5bc0*/  STL [R1+0x2a40], R16 ;  /* 0x002a401001007387 */ /* 0x0009e20000100800 */
[----:B-1----:R-:W-:-:S03]  /*c5bd0*/  IADD3.X R5, R15, R0, RZ, P6, !PT ;  /* 0x000000000f057210 */ /* 0x002fc600037fe4ff */
[----:B----4-:R-:W4:Y:S01]  /*c5be0*/  LDL.LU.64 R16, [R1+0x1988] ;  /* 0x0019880001107983 */ /* 0x010f220000300a00 */
[----:B------:R-:W-:Y:S01]  /*c5bf0*/  IADD3 R9, P6, R12, R252, RZ ;  /* 0x000000fc0c097210 */ /* 0x000fe20007fde0ff */
[----:B------:R1:W-:Y:S04]  /*c5c00*/  STL [R1+0x19a8], R5 ;  /* 0x0019a80501007387 */ /* 0x0003e80000100800 */
[----:B------:R-:W-:Y:S01]  /*c5c10*/  STL [R1+0x2a44], R9 ;  /* 0x002a440901007387 */ /* 0x000fe20000100800 */
[----:B------:R-:W4:Y:S02]  /*c5c20*/  LDL.LU.64 R246, [R1+0x1980] ;  /* 0x0019800001f67983 */ /* 0x000f240000300a00 */
[----:B------:R-:W4:Y:S02]  /*c5c30*/  LDL.LU.64 R42, [R1+0x1978] ;  /* 0x00197800012a7983 */ /* 0x000f240000300a00 */
[----:B-1----:R-:W-:-:S05]  /*c5c40*/  IMAD.X R5, R13, 0x1, R0, P6 ;  /* 0x000000010d057824 */ /* 0x002fca00030e0600 */
[----:B------:R3:W-:Y:S01]  /*c5c50*/  STL [R1+0x19a0], R5 ;  /* 0x0019a00501007387 */ /* 0x0007e20000100800 */
[----:B------:R-:W4:Y:S02]  /*c5c60*/  LDL.LU.64 R46, [R1+0x1970] ;  /* 0x00197000012e7983 */ /* 0x000f240000300a00 */
[----:B------:R-:W4:Y:S02]  /*c5c70*/  LDL.LU R12, [R1+0x1040] ;  /* 0x00104000010c7983 */ /* 0x000f240000300800 */
[----:B------:R-:W4:Y:S01]  /*c5c80*/  LDL.LU R13, [R1+0x1044] ;  /* 0x00104400010d7983 */ /* 0x000f220000300800 */
[----:B------:R-:W4:Y:S01]  /*c5c90*/  LDL.LU R14, [R1+0x1048] ;  /* 0x00104800010e7983 */ /* 0x000f220000300800 */
[----:B------:R-:W4:Y:S02]  /*c5ca0*/  LDL.LU R15, [R1+0x104c] ;  /* 0x00104c00010f7983 */ /* 0x000f240000300800 */
[----:B------:R-:W4:Y:S01]  /*c5cb0*/  LDL.LU.64 R38, [R1+0x1968] ;  /* 0x0019680001267983 */ /* 0x000f220000300a00 */
[----:B---3--:R-:W-:-:S05]  /*c5cc0*/  IADD3 R5, P6, R18, R252, RZ ;  /* 0x000000fc12057210 */ /* 0x008fca0007fde0ff */
[----:B------:R-:W-:Y:S01]  /*c5cd0*/  IMAD.X R9, R19, 0x1, R0, P6 ;  /* 0x0000000113097824 */ /* 0x000fe200030e0600 */
[----:B------:R2:W-:Y:S04]  /*c5ce0*/  STL [R1+0x2a48], R5 ;  /* 0x002a480501007387 */ /* 0x0005e80000100800 */
[----:B------:R1:W-:Y:S01]  /*c5cf0*/  STL [R1+0x1998], R9 ;  /* 0x0019980901007387 */ /* 0x0003e20000100800 */
[----:B------:R-:W3:Y:S01]  /*c5d00*/  LDL.LU.64 R18, [R1+0x1960] ;  /* 0x0019600001127983 */ /* 0x000ee20000300a00 */
[----:B--2---:R-:W-:-:S04]  /*c5d10*/  IADD3 R5, P6, R6, R252, RZ ;  /* 0x000000fc06057210 */ /* 0x004fc80007fde0ff */
[----:B-1----:R-:W-:Y:S01]  /*c5d20*/  IADD3.X R9, R7, R0, RZ, P6, !PT ;  /* 0x0000000007097210 */ /* 0x002fe200037fe4ff */
[----:B------:R4:W-:Y:S01]  /*c5d30*/  STL [R1+0x2a4c], R5 ;  /* 0x002a4c0501007387 */ /* 0x0009e20000100800 */
[----:B------:R-:W2:Y:S03]  /*c5d40*/  LDL.LU.64 R6, [R1+0x1958] ;  /* 0x0019580001067983 */ /* 0x000ea60000300a00 */
[----:B------:R1:W-:Y:S01]  /*c5d50*/  STL [R1+0x1990], R9 ;  /* 0x0019900901007387 */ /* 0x0003e20000100800 */
[----:B----4-:R-:W-:-:S05]  /*c5d60*/  IADD3 R5, P6, R16, R252, RZ ;  /* 0x000000fc10057210 */ /* 0x010fca0007fde0ff */
[----:B-1----:R-:W-:Y:S02]  /*c5d70*/  IMAD.X R9, R17, 0x1, R0, P6 ;  /* 0x0000000111097824 */ /* 0x002fe400030e0600 */
[----:B------:R-:W4:Y:S01]  /*c5d80*/  LDL.LU.64 R16, [R1+0x1950] ;  /* 0x0019500001107983 */ /* 0x000f220000300a00 */
[----:B------:R1:W-:Y:S02]  /*c5d90*/  STL [R1+0x2a50], R5 ;  /* 0x002a500501007387 */ /* 0x0003e40000100800 */
[----:B------:R1:W-:Y:S02]  /*c5da0*/  STL [R1+0x1988], R9 ;  /* 0x0019880901007387 */ /* 0x0003e40000100800 */
[----:B-1----:R-:W-:-:S05]  /*c5db0*/  IADD3 R5, P6, R246, R252, RZ ;  /* 0x000000fcf6057210 */ /* 0x002fca0007fde0ff */
[----:B------:R-:W-:Y:S02]  /*c5dc0*/  IMAD.X R9, R247, 0x1, R0, P6 ;  /* 0x00000001f7097824 */ /* 0x000fe400030e0600 */
[----:B------:R-:W4:Y:S01]  /*c5dd0*/  LDL.LU.64 R246, [R1+0x52f0] ;  /* 0x0052f00001f67983 */ /* 0x000f220000300a00 */
[----:B------:R1:W-:Y:S02]  /*c5de0*/  STL [R1+0x2a54], R5 ;  /* 0x002a540501007387 */ /* 0x0003e40000100800 */
[----:B------:R1:W-:Y:S02]  /*c5df0*/  STL [R1+0x1980], R9 ;  /* 0x0019800901007387 */ /* 0x0003e40000100800 */
[----:B-1----:R-:W-:-:S04]  /*c5e00*/  IADD3 R5, P6, R42, R252, RZ ;  /* 0x000000fc2a057210 */ /* 0x002fc80007fde0ff */
[----:B------:R-:W-:Y:S01]  /*c5e10*/  IADD3.X R9, R43, R0, RZ, P6, !PT ;  /* 0x000000002b097210 */ /* 0x000fe200037fe4ff */
[----:B------:R1:W-:Y:S01]  /*c5e20*/  STL [R1+0x2a58], R5 ;  /* 0x002a580501007387 */ /* 0x0003e20000100800 */
[----:B------:R-:W4:Y:S03]  /*c5e30*/  LDL.LU.64 R42, [R1+0x1948] ;  /* 0x00194800012a7983 */ /* 0x000f260000300a00 */
[----:B------:R1:W-:Y:S02]  /*c5e40*/  STL [R1+0x1978], R9 ;  /* 0x0019780901007387 */ /* 0x0003e40000100800 */
[----:B-1----:R-:W-:-:S05]  /*c5e50*/  IADD3 R5, P6, R46, R252, RZ ;  /* 0x000000fc2e057210 */ /* 0x002fca0007fde0ff */
[----:B------:R-:W-:Y:S01]  /*c5e60*/  IMAD.X R9, R47, 0x1, R0, P6 ;  /* 0x000000012f097824 */ /* 0x000fe200030e0600 */
[----:B------:R1:W-:Y:S01]  /*c5e70*/  STL [R1+0x2a5c], R5 ;  /* 0x002a5c0501007387 */ /* 0x0003e20000100800 */
[----:B------:R-:W4:Y:S03]  /*c5e80*/  LDL.LU.64 R46, [R1+0x1940] ;  /* 0x00194000012e7983 */ /* 0x000f260000300a00 */
[----:B------:R3:W-:Y:S01]  /*c5e90*/  STL [R1+0x1970], R9 ;  /* 0x0019700901007387 */ /* 0x0007e20000100800 */
[----:B-1----:R-:W-:-:S03]  /*c5ea0*/  IADD3 R5, P6, R38, R252, RZ ;  /* 0x000000fc26057210 */ /* 0x002fc60007fde0ff */
[----:B------:R-:W4:Y:S02]  /*c5eb0*/  LDL.LU R38, [R1+0x52e8] ;  /* 0x0052e80001267983 */ /* 0x000f240000300800 */
[----:B------:R1:W-:Y:S02]  /*c5ec0*/  STL [R1+0x2a60], R5 ;  /* 0x002a600501007387 */ /* 0x0003e40000100800 */
[----:B---3--:R-:W-:Y:S01]  /*c5ed0*/  IMAD.X R9, R39, 0x1, R0, P6 ;  /* 0x0000000127097824 */ /* 0x008fe200030e0600 */
[----:B-1----:R-:W-:-:S04]  /*c5ee0*/  IADD3 R5, P6, R18, R252, RZ ;  /* 0x000000fc12057210 */ /* 0x002fc80007fde0ff */
[----:B------:R2:W-:Y:S01]  /*c5ef0*/  STL [R1+0x1968], R9 ;  /* 0x0019680901007387 */ /* 0x0005e20000100800 */
[----:B------:R-:W-:-:S03]  /*c5f00*/  IADD3.X R18, R19, R0, RZ, P6, !PT ;  /* 0x0000000013127210 */ /* 0x000fc600037fe4ff */
[----:B------:R1:W-:Y:S04]  /*c5f10*/  STL [R1+0x2a64], R5 ;  /* 0x002a640501007387 */ /* 0x0003e80000100800 */
[----:B------:R-:W-:Y:S01]  /*c5f20*/  STL [R1+0x1960], R18 ;  /* 0x0019601201007387 */ /* 0x000fe20000100800 */
[----:B--2---:R-:W-:-:S05]  /*c5f30*/  IADD3 R9, P6, R6, R252, RZ ;  /* 0x000000fc06097210 */ /* 0x004fca0007fde0ff */
[--C-:B-1----:R-:W-:Y:S02]  /*c5f40*/  IMAD.X R5, R7, 0x1, R0.reuse, P6 ;  /* 0x0000000107057824 */ /* 0x102fe400030e0600 */
[----:B------:R-:W2:Y:S01]  /*c5f50*/  LDL.LU R7, [R1+0x3b60] ;  /* 0x003b600001077983 */ /* 0x000ea20000300800 */
[----:B------:R-:W-:Y:S02]  /*c5f60*/  STL [R1+0x2a68], R9 ;  /* 0x002a680901007387 */ /* 0x000fe40000100800 */
[----:B------:R1:W-:Y:S01]  /*c5f70*/  STL [R1+0x1958], R5 ;  /* 0x0019580501007387 */ /* 0x0003e20000100800 */
[-C--:B----4-:R-:W-:Y:S02]  /*c5f80*/  IADD3 R6, P6, R16, R252.reuse, RZ ;  /* 0x000000fc10067210 */ /* 0x090fe40007fde0ff */
[----:B------:R-:W3:Y:S03]  /*c5f90*/  LDL.LU R16, [R1+0xf70] ;  /* 0x000f700001107983 */ /* 0x000ee60000300800 */
[----:B-1----:R-:W-:Y:S01]  /*c5fa0*/  IMAD.X R5, R17, 0x1, R0, P6 ;  /* 0x0000000111057824 */ /* 0x002fe200030e0600 */
[----:B------:R1:W-:Y:S04]  /*c5fb0*/  STL [R1+0x2a6c], R6 ;  /* 0x002a6c0601007387 */ /* 0x0003e80000100800 */
[----:B------:R4:W-:Y:S01]  /*c5fc0*/  STL [R1+0x1950], R5 ;  /* 0x0019500501007387 */ /* 0x0009e20000100800 */
[----:B------:R-:W3:Y:S02]  /*c5fd0*/  LDL.LU R17, [R1+0xf74] ;  /* 0x000f740001117983 */ /* 0x000ee40000300800 */
[----:B------:R-:W3:Y:S02]  /*c5fe0*/  LDL.LU R18, [R1+0xf78] ;  /* 0x000f780001127983 */ /* 0x000ee40000300800 */
[----:B------:R-:W3:Y:S01]  /*c5ff0*/  LDL.LU R19, [R1+0xf7c] ;  /* 0x000f7c0001137983 */ /* 0x000ee20000300800 */
[----:B-1----:R-:W-:-:S04]  /*c6000*/  IADD3 R6, P6, R42, R252, RZ ;  /* 0x000000fc2a067210 */ /* 0x002fc80007fde0ff */
[----:B----4-:R-:W-:Y:S02]  /*c6010*/  IADD3.X R5, R43, R0, RZ, P6, !PT ;  /* 0x000000002b057210 */ /* 0x010fe400037fe4ff */
[----:B------:R-:W3:Y:S01]  /*c6020*/  LDL.LU.64 R42, [R1+0x52e0] ;  /* 0x0052e000012a7983 */ /* 0x000ee20000300a00 */
[----:B------:R1:W-:Y:S02]  /*c6030*/  STL [R1+0x2a70], R6 ;  /* 0x002a700601007387 */ /* 0x0003e40000100800 */
[----:B------:R-:W4:Y:S02]  /*c6040*/  LDL.LU R9, [R1+0x3b54] ;  /* 0x003b540001097983 */ /* 0x000f240000300800 */
[----:B------:R1:W-:Y:S02]  /*c6050*/  STL [R1+0x1948], R5 ;  /* 0x0019480501007387 */ /* 0x0003e40000100800 */
[----:B-1----:R-:W-:-:S05]  /*c6060*/  IADD3 R6, P6, R46, R252, RZ ;  /* 0x000000fc2e067210 */ /* 0x002fca0007fde0ff */
[----:B------:R-:W-:Y:S01]  /*c6070*/  IMAD.X R5, R47, 0x1, R0, P6 ;  /* 0x000000012f057824 */ /* 0x000fe200030e0600 */
[----:B------:R1:W-:Y:S01]  /*c6080*/  STL [R1+0x2a74], R6 ;  /* 0x002a740601007387 */ /* 0x0003e20000100800 */
[----:B------:R-:W2:Y:S02]  /*c6090*/  LDL.LU.64 R46, [R1+0x52d8] ;  /* 0x0052d800012e7983 */ /* 0x000ea40000300a00 */
[----:B------:R-:W3:Y:S01]  /*c60a0*/  LDL.LU R39, [R1+0x3b4c] ;  /* 0x003b4c0001277983 */ /* 0x000ee20000300800 */
[----:B------:R2:W-:Y:S01]  /*c60b0*/  STL [R1+0x1940], R5 ;  /* 0x0019400501007387 */ /* 0x0005e20000100800 */
[----:B-1----:R-:W-:Y:S01]  /*c60c0*/  IMAD.MOV.U32 R6, RZ, RZ, c[0x0][0x188] ;  /* 0x00006200ff067624 */ /* 0x002fe200078e00ff */
[C---:B--2---:R-:W-:Y:S02]  /*c60d0*/  HMMA.1688.F32.TF32 R12, R244.reuse, R46, R12 ;  /* 0x0000002ef40c723c */ /* 0x044fe4000008100c */
[----:B------:R-:W2:Y:S06]  /*c60e0*/  LDL.LU R46, [R1+0x3b58] ;  /* 0x003b5800012e7983 */ /* 0x000eac0000300800 */
[----:B---3--:R-:W-:Y:S01]  /*c60f0*/  HMMA.1688.F32.TF32 R16, R244, R42, R16 ;  /* 0x0000002af410723c */ /* 0x008fe20000081010 */
[----:B------:R-:W-:-:S02]  /*c6100*/  SHF.L.U32 R252, R6, 0x6, RZ ;  /* 0x0000000606fc7819 */ /* 0x000fc400000006ff */
[----:B------:R-:W-:-:S03]  /*c6110*/  SEL R5, RZ, 0x4, !P4 ;  /* 0x00000004ff057807 */ /* 0x000fc60006000000 */
[----:B------:R-:W-:Y:S01]  /*c6120*/  IMAD.SHL.U32 R252, R252, 0x4, RZ ;  /* 0x00000004fcfc7824 */ /* 0x000fe200078e00ff */
[----:B------:R-:W-:Y:S02]  /*c6130*/  SEL R3, R3, RZ, !P0 ;  /* 0x000000ff03037207 */ /* 0x000fe40004000000 */
[----:B------:R-:W-:Y:S02]  /*c6140*/  SEL R6, RZ, 0x4, !P3 ;  /* 0x00000004ff067807 */ /* 0x000fe40005800000 */
[----:B------:R-:W-:Y:S02]  /*c6150*/  IADD3 R7, P4, R7, R252, RZ ;  /* 0x000000fc07077210 */ /* 0x000fe40007f9e0ff */
[----:B------:R-:W-:Y:S01]  /*c6160*/  ISETP.NE.U32.AND P3, PT, R3, RZ, PT ;  /* 0x000000ff0300720c */ /* 0x000fe20003f65070 */
[----:B------:R-:W-:Y:S02]  /*c6170*/  SEL R3, R6, RZ, !P0 ;  /* 0x000000ff06037207 */ /* 0x000fe40004000000 */
[----:B----4-:R-:W-:Y:S01]  /*c6180*/  IMAD.X R9, R9, 0x1, R2, P4 ;  /* 0x0000000109097824 */ /* 0x010fe200020e0602 */
[----:B------:R1:W-:Y:S01]  /*c6190*/  STL.64 [R1+0x390], R12 ;  /* 0x0003900c01007387 */ /* 0x0003e20000100a00 */
[----:B------:R3:W-:Y:S02]  /*c61a0*/  STL.64 [R1+0x398], R14 ;  /* 0x0003980e01007387 */ /* 0x0007e40000100a00 */
[----:B------:R-:W-:Y:S01]  /*c61b0*/  IMAD.MOV.U32 R6, RZ, RZ, R7 ;  /* 0x000000ffff067224 */ /* 0x000fe200078e0007 */
[----:B-1----:R-:W4:Y:S01]  /*c61c0*/  LDL.LU R12, [R1+0x1050] ;  /* 0x00105000010c7983 */ /* 0x002f220000300800 */
[----:B------:R-:W4:Y:S02]  /*c61d0*/  LDL.LU R13, [R1+0x1054] ;  /* 0x00105400010d7983 */ /* 0x000f240000300800 */
[----:B---3--:R-:W4:Y:S02]  /*c61e0*/  LDL.LU R14, [R1+0x1058] ;  /* 0x00105800010e7983 */ /* 0x008f240000300800 */
[----:B------:R-:W4:Y:S01]  /*c61f0*/  LDL.LU R15, [R1+0x105c] ;  /* 0x00105c00010f7983 */ /* 0x000f220000300800 */
[----:B------:R-:W3:Y:S01]  /*c6200*/  LDL.LU R47, [R1+0x3b18] ;  /* 0x003b1800012f7983 */ /* 0x000ee20000300800 */
[----:B------:R1:W-:Y:S02]  /*c6210*/  STL [R1+0x3b60], R7 ;  /* 0x003b600701007387 */ /* 0x0003e40000100800 */
[----:B-1----:R-:W-:-:S05]  /*c6220*/  IMAD.MOV.U32 R7, RZ, RZ, R9 ;  /* 0x000000ffff077224 */ /* 0x002fca00078e0009 */
[----:B------:R1:W-:Y:S01]  /*c6230*/  LDGSTS.E [R4+0x43300], [R6.64], P2 ;  /* 0x4330000006047fae */ /* 0x0003e20009121844 */
[----:B--2---:R-:W-:-:S04]  /*c6240*/  IADD3 R46, P6, R46, R252, RZ ;  /* 0x000000fc2e2e7210 */ /* 0x004fc80007fde0ff */
[----:B------:R-:W-:Y:S01]  /*c6250*/  IADD3.X R39, R39, R2, RZ, P6, !PT ;  /* 0x0000000227277210 */ /* 0x000fe200037fe4ff */
[----:B------:R-:W-:Y:S01]  /*c6260*/  STL [R1+0x3b58], R46 ;  /* 0x003b582e01007387 */ /* 0x000fe20000100800 */
[----:B------:R-:W-:Y:S03]  /*c6270*/  STL [R1+0x3b54], R9 ;  /* 0x003b540901007387 */ /* 0x000fe60000100800 */
[----:B------:R-:W-:Y:S01]  /*c6280*/  STL [R1+0x3b4c], R39 ;  /* 0x003b4c2701007387 */ /* 0x000fe20000100800 */
[----:B------:R-:W-:Y:S02]  /*c6290*/  STL.64 [R1+0x270], R16 ;  /* 0x0002701001007387 */ /* 0x000fe40000100a00 */
[----:B------:R2:W-:Y:S01]  /*c62a0*/  STL.64 [R1+0x278], R18 ;  /* 0x0002781201007387 */ /* 0x0005e20000100a00 */
[----:B-1----:R-:W-:Y:S01]  /*c62b0*/  MOV R6, R46 ;  /* 0x0000002e00067202 */ /* 0x002fe20000000f00 */
[----:B------:R-:W-:-:S05]  /*c62c0*/  IMAD.MOV.U32 R7, RZ, RZ, R39 ;  /* 0x000000ffff077224 */ /* 0x000fca00078e0027 */
[----:B------:R1:W-:Y:S04]  /*c62d0*/  LDGSTS.E [R4+0x43380], [R6.64], P2 ;  /* 0x4338000006047fae */ /* 0x0003e80009121844 */
[----:B--2---:R2:W5:Y:S01]  /*c62e0*/  LDL.LU.64 R18, [R1+0x52d0] ;  /* 0x0052d00001127983 */ /* 0x0045620000300a00 */
[----:B------:R2:W5:Y:S02]  /*c62f0*/  LDL.LU.64 R16, [R1+0x52c8] ;  /* 0x0052c80001107983 */ /* 0x0005640000300a00 */
[----:B------:R-:W2:Y:S02]  /*c6300*/  LDL.LU R9, [R1+0x3b0c] ;  /* 0x003b0c0001097983 */ /* 0x000ea40000300800 */
[----:B------:R-:W2:Y:S01]  /*c6310*/  LDL.LU R252, [R1+0x3ae0] ;  /* 0x003ae00001fc7983 */ /* 0x000ea20000300800 */
[----:B------:R-:W4:Y:S01]  /*c6320*/  LDL.LU R39, [R1+0x52c0] ;  /* 0x0052c00001277983 */ /* 0x000f220000300800 */
[----:B------:R-:W2:Y:S02]  /*c6330*/  LDL.LU R46, [R1+0x3aa0] ;  /* 0x003aa000012e7983 */ /* 0x000ea40000300800 */
[----:B------:R-:W2:Y:S02]  /*c6340*/  LDL.LU R43, [R1+0x3a98] ;  /* 0x003a9800012b7983 */ /* 0x000ea40000300800 */
[----:B-1----:R-:W2:Y:S01]  /*c6350*/  LDL.LU R6, [R1+0x3b14] ;  /* 0x003b140001067983 */ /* 0x002ea20000300800 */
[----:B------:R-:W2:Y:S01]  /*c6360*/  LDL.LU R7, [R1+0x3b20] ;  /* 0x003b200001077983 */ /* 0x000ea20000300800 */
[----:B------:R-:W-:-:S04]  /*c6370*/  SEL R5, R5, RZ, !P0 ;  /* 0x000000ff05057207 */ /* 0x000fc80004000000 */
[----:B------:R-:W-:Y:S01]  /*c6380*/  ISETP.NE.U32.AND P4, PT, R5, RZ, PT ;  /* 0x000000ff0500720c */ /* 0x000fe20003f85070 */
[----:B------:R-:W-:Y:S01]  /*c6390*/  SEL R5, RZ, 0x4, P5 ;  /* 0x00000004ff057807 */ /* 0x000fe20002800000 */
[----:B------:R-:W-:-:S03]  /*c63a0*/  ISETP.NE.U32.AND P5, PT, R3, RZ, PT ;  /* 0x000000ff0300720c */ /* 0x000fc60003fa5070 */
[----:B------:R-:W-:Y:S01]  /*c63b0*/  SEL R3, R5, RZ, !P0 ;  /* 0x000000ff05037207 */ /* 0x000fe20004000000 */
[----:B------:R-:W-:-:S05]  /*c63c0*/  IMAD.MOV.U32 R5, RZ, RZ, c[0x0][0x188] ;  /* 0x00006200ff057624 */ /* 0x000fca00078e00ff */
[----:B------:R-:W-:Y:S02]  /*c63d0*/  SHF.L.U32 R5, R5, 0x6, RZ ;  /* 0x0000000605057819 */ /* 0x000fe400000006ff */
[----:B------:R-:W-:-:S03]  /*c63e0*/  SEL R42, RZ, 0x4, P1 ;  /* 0x00000004ff2a7807 */ /* 0x000fc60000800000 */
[----:B------:R-:W-:Y:S01]  /*c63f0*/  IMAD.SHL.U32 R5, R5, 0x4, RZ ;  /* 0x0000000405057824 */ /* 0x000fe200078e00ff */
[----:B----4-:R-:W-:Y:S04]  /*c6400*/  HMMA.1688.F32.TF32 R244, R244, R38, R12 ;  /* 0x00000026f4f4723c */ /* 0x010fe8000008100c */
[----:B--2---:R-:W-:Y:S01]  /*c6410*/  IADD3 R7, P1, R7, R5, RZ ;  /* 0x0000000507077210 */ /* 0x004fe20007f3e0ff */
[----:B------:R-:W-:Y:S02]  /*c6420*/  SEL R5, R42, RZ, !P0 ;  /* 0x000000ff2a057207 */ /* 0x000fe40004000000 */
[----:B------:R-:W-:-:S05]  /*c6430*/  IMAD.MOV.U32 R42, RZ, RZ, c[0x0][0x188] ;  /* 0x00006200ff2a7624 */ /* 0x000fca00078e00ff */
[----:B------:R-:W-:-:S05]  /*c6440*/  SHF.L.U32 R42, R42, 0x6, RZ ;  /* 0x000000062a2a7819 */ /* 0x000fca00000006ff */
[----:B------:R-:W-:Y:S02]  /*c6450*/  IMAD.SHL.U32 R42, R42, 0x4, RZ ;  /* 0x000000042a2a7824 */ /* 0x000fe400078e00ff */
[----:B------:R-:W-:Y:S01]  /*c6460*/  IMAD.X R6, R6, 0x1, R2, P1 ;  /* 0x0000000106067824 */ /* 0x000fe200008e0602 */
[----:B------:R-:W-:Y:S02]  /*c6470*/  ISETP.NE.U32.AND P0, PT, R3, RZ, PT ;  /* 0x000000ff0300720c */ /* 0x000fe40003f05070 */
[----:B---3--:R-:W-:Y:S01]  /*c6480*/  IADD3 R47, P2, R47, R42, RZ ;  /* 0x0000002a2f2f7210 */ /* 0x008fe20007f5e0ff */
[----:B------:R-:W-:Y:S01]  /*c6490*/  STL [R1+0x3b20], R7 ;  /* 0x003b200701007387 */ /* 0x000fe20000100800 */
[----:B------:R-:W2:Y:S03]  /*c64a0*/  LDL.LU R3, [R1+0x3ad8] ;  /* 0x003ad80001037983 */ /* 0x000ea60000300800 */
[----:B------:R-:W-:Y:S01]  /*c64b0*/  STL [R1+0x3b18], R47 ;  /* 0x003b182f01007387 */ /* 0x000fe20000100800 */
[----:B------:R-:W-:Y:S02]  /*c64c0*/  STL [R1+0x3b14], R6 ;  /* 0x003b140601007387 */ /* 0x000fe40000100800 */
[----:B------:R1:W5:Y:S02]  /*c64d0*/  LDL.LU.64 R14, [R1+0x52b8] ;  /* 0x0052b800010e7983 */ /* 0x0003640000300a00 */
[----:B------:R1:W5:Y:S01]  /*c64e0*/  LDL.LU.64 R12, [R1+0x52b0] ;  /* 0x0052b000010c7983 */ /* 0x0003620000300a00 */
[----:B------:R3:W-:Y:S01]  /*c64f0*/  STL.64 [R1+0x240], R244 ;  /* 0x000240f401007387 */ /* 0x0007e20000100a00 */
[----:B------:R4:W-:Y:S03]  /*c6500*/  STL.64 [R1+0x248], R246 ;  /* 0x000248f601007387 */ /* 0x0009e60000100a00 */
[----:B---3--:R-:W3:Y:S01]  /*c6510*/  LDL.LU R244, [R1+0x3ad4] ;  /* 0x003ad40001f47983 */ /* 0x008ee20000300800 */
[----:B------:R-:W-:-:S02]  /*c6520*/  IADD3.X R9, R9, R2, RZ, P2, !PT ;  /* 0x0000000209097210 */ /* 0x000fc400017fe4ff */
[----:B------:R-:W-:Y:S02]  /*c6530*/  ISETP.NE.U32.AND P1, PT, R5, RZ, PT ;  /* 0x000000ff0500720c */ /* 0x000fe40003f25070 */
[----:B------:R-:W-:Y:S01]  /*c6540*/  LOP3.LUT R7, R7, R6, RZ, 0x3c, !PT ;  /* 0x0000000607077212 */ /* 0x000fe200078e3cff */
[----:B------:R-:W-:Y:S01]  /*c6550*/  IMAD.MOV.U32 R5, RZ, RZ, c[0x0][0x188] ;  /* 0x00006200ff057624 */ /* 0x000fe200078e00ff */
[----:B------:R-:W-:Y:S01]  /*c6560*/  IADD3 R252, P2, R252, R42, RZ ;  /* 0x0000002afcfc7210 */ /* 0x000fe20007f5e0ff */
[----:B------:R1:W-:Y:S01]  /*c6570*/  STL [R1+0x3b0c], R9 ;  /* 0x003b0c0901007387 */ /* 0x0003e20000100800 */
[----:B----4-:R-:W4:Y:S01]  /*c6580*/  LDL.LU R246, [R1+0x3acc] ;  /* 0x003acc0001f67983 */ /* 0x010f220000300800 */
[----:B------:R-:W-:Y:S01]  /*c6590*/  LOP3.LUT R6, R7, R6, RZ, 0x3c, !PT ;  /* 0x0000000607067212 */ /* 0x000fe200078e3cff */
[----:B------:R-:W-:Y:S01]  /*c65a0*/  IMAD.SHL.U32 R245, R5, 0x40, RZ ;  /* 0x0000004005f57824 */ /* 0x000fe200078e00ff */
[----:B------:R-:W4:Y:S01]  /*c65b0*/  LDL R247, [R1+0x1720] ;  /* 0x0017200001f77983 */ /* 0x000f220000100800 */
[----:B------:R1:W-:Y:S01]  /*c65c0*/  STL [R1+0x3ae0], R252 ;  /* 0x003ae0fc01007387 */ /* 0x0003e20000100800 */
[----:B------:R-:W-:Y:S01]  /*c65d0*/  LOP3.LUT R7, R7, R6, RZ, 0x3c, !PT ;  /* 0x0000000607077212 */ /* 0x000fe200078e3cff */
[----:B------:R-:W4:Y:S01]  /*c65e0*/  LDL.LU R42, [R1+0x3a94] ;  /* 0x003a9400012a7983 */ /* 0x000f220000300800 */
[----:B------:R-:W-:Y:S01]  /*c65f0*/  SHF.L.U32 R245, R245, 0x2, RZ ;  /* 0x00000002f5f57819 */ /* 0x000fe200000006ff */
[----:B------:R-:W4:Y:S04]  /*c6600*/  LDL.LU R5, [R1+0x2a80] ;  /* 0x002a800001057983 */ /* 0x000f280000300800 */
[----:B------:R1:W-:Y:S02]  /*c6610*/  LDGSTS.E [R4+0x43700], [R6.64], P3 ;  /* 0x4370000006047fae */ /* 0x0003e40009921844 */
[----:B-1----:R-:W-:-:S02]  /*c6620*/  MOV R7, R9 ;  /* 0x0000000900077202 */ /* 0x002fc40000000f00 */
[----:B------:R1:W5:Y:S01]  /*c6630*/  LDL.LU R9, [R1+0x52ac] ;  /* 0x0052ac0001097983 */ /* 0x0003620000300800 */
[----:B------:R-:W4:Y:S02]  /*c6640*/  LDL.LU R39, [R1+0x2a78] ;  /* 0x002a780001277983 */ /* 0x000f240000300800 */
[----:B------:R-:W-:-:S05]  /*c6650*/  IMAD.MOV.U32 R6, RZ, RZ, R47 ;  /* 0x000000ffff067224 */ /* 0x000fca00078e002f */
[----:B------:R1:W-:Y:S01]  /*c6660*/  LDGSTS.E [R4+0x43780], [R6.64], P3 ;  /* 0x4378000006047fae */ /* 0x0003e20009921844 */
[----:B---3--:R-:W-:Y:S01]  /*c6670*/  IMAD.X R244, R244, 0x1, R2, P2 ;  /* 0x00000001f4f47824 */ /* 0x008fe200010e0602 */
[----:B--2---:R-:W-:-:S04]  /*c6680*/  IADD3 R3, P2, R3, R245, RZ ;  /* 0x000000f503037210 */ /* 0x004fc80007f5e0ff */
[----:B------:R-:W-:Y:S01]  /*c6690*/  STL [R1+0x3ad4], R244 ;  /* 0x003ad4f401007387 */ /* 0x000fe20000100800 */
[----:B------:R-:W2:Y:S02]  /*c66a0*/  LDL.LU R38, [R1+0x2a7c] ;  /* 0x002a7c0001267983 */ /* 0x000ea40000300800 */
[----:B------:R3:W-:Y:S02]  /*c66b0*/  STL [R1+0x3ad8], R3 ;  /* 0x003ad80301007387 */ /* 0x0007e40000100800 */
[----:B------:R-:W2:Y:S02]  /*c66c0*/  LDL.LU R47, [R1+0x2a88] ;  /* 0x002a8800012f7983 */ /* 0x000ea40000300800 */
[----:B-1----:R-:W-:Y:S01]  /*c66d0*/  IMAD.MOV.U32 R6, RZ, RZ, R252 ;  /* 0x000000ffff067224 */ /* 0x002fe200078e00fc */
[----:B------:R-:W-:Y:S01]  /*c66e0*/  MOV R7, R244 ;  /* 0x000000f400077202 */ /* 0x000fe20000000f00 */
[----:B------:R-:W-:Y:S02]  /*c66f0*/  IMAD.MOV.U32 R252, RZ, RZ, c[0x0][0x18c] ;  /* 0x00006300fffc7624 */ /* 0x000fe400078e00ff */
[--C-:B----4-:R-:W-:Y:S01]  /*c6700*/  IMAD.X R246, R246, 0x1, R2.reuse, P2 ;  /* 0x00000001f6f67824 */ /* 0x110fe200010e0602 */
[-C--:B------:R-:W-:Y:S01]  /*c6710*/  IADD3 R46, P3, R46, R245.reuse, RZ ;  /* 0x000000f52e2e7210 */ /* 0x080fe20007f7e0ff */
[----:B------:R-:W-:Y:S01]  /*c6720*/  IMAD.SHL.U32 R252, R252, 0x40, RZ ;  /* 0x00000040fcfc7824 */ /* 0x000fe200078e00ff */
[----:B------:R1:W-:Y:S03]  /*c6730*/  LDGSTS.E [R4+0x43b00], [R6.64], P4 ;  /* 0x43b0000006047fae */ /* 0x0003e6000a121844 */
[----:B------:R-:W-:Y:S01]  /*c6740*/  IMAD.X R42, R42, 0x1, R2, P3 ;  /* 0x000000012a2a7824 */ /* 0x000fe200018e0602 */
[----:B------:R-:W-:-:S02]  /*c6750*/  IADD3 R43, P2, R43, R245, RZ ;  /* 0x000000f52b2b7210 */ /* 0x000fc40007f5e0ff */
[----:B------:R-:W-:Y:S01]  /*c6760*/  SHF.L.U32 R252, R252, 0x2, RZ ;  /* 0x00000002fcfc7819 */ /* 0x000fe200000006ff */
[----:B-1----:R-:W-:Y:S01]  /*c6770*/  IMAD.MOV.U32 R6, RZ, RZ, R3 ;  /* 0x000000ffff067224 */ /* 0x002fe200078e0003 */
[----:B------:R-:W-:Y:S02]  /*c6780*/  MOV R7, R246 ;  /* 0x000000f600077202 */ /* 0x000fe40000000f00 */
[----:B------:R-:W-:Y:S01]  /*c6790*/  IADD3 R5, P3, R5, R252, RZ ;  /* 0x000000fc05057210 */ /* 0x000fe20007f7e0ff */
[----:B------:R-:W-:Y:S02]  /*c67a0*/  IMAD.X R39, R39, 0x1, R2, P2 ;  /* 0x0000000127277824 */ /* 0x000fe400010e0602 */
[----:B------:R1:W-:Y:S04]  /*c67b0*/  LDGSTS.E [R4+0x43b80], [R6.64], P4 ;  /* 0x43b8000006047fae */ /* 0x0003e8000a121844 */
[----:B------:R-:W-:Y:S01]  /*c67c0*/  STL [R1+0x3aa0], R46 ;  /* 0x003aa02e01007387 */ /* 0x000fe20000100800 */
[----:B------:R4:W-:Y:S02]  /*c67d0*/  STL [R1+0x3acc], R246 ;  /* 0x003accf601007387 */ /* 0x0009e40000100800 */
[----:B---3--:R-:W3:Y:S02]  /*c67e0*/  LDL.LU R3, [R1+0x2b00] ;  /* 0x002b000001037983 */ /* 0x008ee40000300800 */
[----:B------:R-:W-:Y:S01]  /*c67f0*/  STL [R1+0x3a98], R43 ;  /* 0x003a982b01007387 */ /* 0x000fe20000100800 */
[----:B------:R-:W-:Y:S01]  /*c6800*/  STL [R1+0x3a94], R42 ;  /* 0x003a942a01007387 */ /* 0x000fe20000100800 */
[----:B-1----:R-:W-:Y:S01]  /*c6810*/  IMAD.MOV.U32 R6, RZ, RZ, R46 ;  /* 0x000000ffff067224 */ /* 0x002fe200078e002e */
[----:B------:R-:W-:-:S02]  /*c6820*/  MOV R7, R42 ;  /* 0x0000002a00077202 */ /* 0x000fc40000000f00 */
[----:B------:R1:W-:Y:S04]  /*c6830*/  STL [R1+0x2a80], R5 ;  /* 0x002a800501007387 */ /* 0x0003e80000100800 */
[----:B------:R1:W-:Y:S01]  /*c6840*/  LDGSTS.E [R4+0x43f00], [R6.64], P5 ;  /* 0x43f0000006047fae */ /* 0x0003e2000a921844 */
[----:B------:R-:W-:Y:S01]  /*c6850*/  STL [R1+0x2a78], R39 ;  /* 0x002a782701007387 */ /* 0x000fe20000100800 */
[----:B-1----:R-:W-:Y:S01]  /*c6860*/  MOV R6, R43 ;  /* 0x0000002b00067202 */ /* 0x002fe20000000f00 */
[----:B------:R-:W-:-:S05]  /*c6870*/  IMAD.MOV.U32 R7, RZ, RZ, R39 ;  /* 0x000000ffff077224 */ /* 0x000fca00078e0027 */
[----:B------:R1:W-:Y:S01]  /*c6880*/  LDGSTS.E [R4+0x43f80], [R6.64], P5 ;  /* 0x43f8000006047fae */ /* 0x0003e2000a921844 */
[----:B--2---:R-:W-:Y:S01]  /*c6890*/  IMAD.X R38, R38, 0x1, R0, P3 ;  /* 0x0000000126267824 */ /* 0x004fe200018e0600 */
[----:B------:R-:W-:-:S05]  /*c68a0*/  IADD3 R47, P2, R47, R252, RZ ;  /* 0x000000fc2f2f7210 */ /* 0x000fca0007f5e0ff */
[----:B------:R-:W-:Y:S01]  /*c68b0*/  STL [R1+0x2a88], R47 ;  /* 0x002a882f01007387 */ /* 0x000fe20000100800 */
[----:B------:R-:W-:Y:S02]  /*c68c0*/  STL [R1+0x2a7c], R38 ;  /* 0x002a7c2601007387 */ /* 0x000fe40000100800 */
[----:B-1----:R-:W2:Y:S01]  /*c68d0*/  LDL.LU R7, [R1+0x2a84] ;  /* 0x002a840001077983 */ /* 0x002ea20000300800 */
[----:B------:R-:W4:Y:S01]  /*c68e0*/  S2R R245, SR_TID.X ;  /* 0x0000000000f57919 */ /* 0x000f220000002100 */
[----:B---3--:R-:W-:-:S05]  /*c68f0*/  IADD3 R3, P3, R3, R252, RZ ;  /* 0x000000fc03037210 */ /* 0x008fca0007f7e0ff */
[----:B------:R1:W-:Y:S01]  /*c6900*/  STL [R1+0x2b00], R3 ;  /* 0x002b000301007387 */ /* 0x0003e20000100800 */
[----:B----4-:R-:W-:Y:S01]  /*c6910*/  LOP3.LUT R246, R245, 0x1f, RZ, 0xc0, !PT ;  /* 0x0000001ff5f67812 */ /* 0x010fe200078ec0ff */
[----:B------:R-:W-:-:S04]  /*c6920*/  IMAD.MOV.U32 R4, RZ, RZ, R5 ;  /* 0x000000ffff047224 */ /* 0x000fc800078e0005 */
[----:B------:R-:W-:Y:S02]  /*c6930*/  IMAD.SHL.U32 R244, R246, 0x4, RZ ;  /* 0x00000004f6f47824 */ /* 0x000fe400078e00ff */
[----:B------:R-:W-:Y:S02]  /*c6940*/  IMAD.MOV.U32 R5, RZ, RZ, R38 ;  /* 0x000000ffff057224 */ /* 0x000fe400078e0026 */
[----:B-1----:R-:W-:Y:S01]  /*c6950*/  IMAD R3, R247, 0x20000, R244 ;  /* 0x00020000f7037824 */ /* 0x002fe200078e02f4 */
[----:B--2---:R-:W-:-:S05]  /*c6960*/  IADD3.X R7, R7, R0, RZ, P2, !PT ;  /* 0x0000000007077210 */ /* 0x004fca00017fe4ff */
[----:B------:R1:W-:Y:S02]  /*c6970*/  STL [R1+0x2a84], R7 ;  /* 0x002a840701007387 */ /* 0x0003e40000100800 */
[----:B------:R-:W2:Y:S04]  /*c6980*/  LDL.LU R46, [R1+0x2b04] ;  /* 0x002b0400012e7983 */ /* 0x000ea80000300800 */
[----:B------:R-:W3:Y:S04]  /*c6990*/  LDL.LU R43, [R1+0x2b08] ;  /* 0x002b0800012b7983 */ /* 0x000ee80000300800 */
[----:B------:R-:W2:Y:S04]  /*c69a0*/  LDL.LU R39, [R1+0x2b7c] ;  /* 0x002b7c0001277983 */ /* 0x000ea80000300800 */
[----:B------:R-:W2:Y:S04]  /*c69b0*/  LDL.LU R38, [R1+0x2b80] ;  /* 0x002b800001267983 */ /* 0x000ea80000300800 */
[----:B------:R-:W2:Y:S04]  /*c69c0*/  LDL.LU R42, [R1+0x2b88] ;  /* 0x002b8800012a7983 */ /* 0x000ea80000300800 */
[----:B------:R-:W2:Y:S04]  /*c69d0*/  LDL.LU R6, [R1+0x2c00] ;  /* 0x002c000001067983 */ /* 0x000ea80000300800 */
[----:B------:R1:W-:Y:S04]  /*c69e0*/  STL [R1+0x52ac], R2 ;  /* 0x0052ac0201007387 */ /* 0x0003e80000100800 */
[----:B------:R-:W0:Y:S04]  /*c69f0*/  LDGDEPBAR ;  /* 0x00000000000079af */ /* 0x000e280000000000 */
[----:B------:R3:W-:Y:S04]  /*c6a00*/  LDGSTS.E [R3], [R4.64], P1 ;  /* 0x0000000004037fae */ /* 0x0007e80008921844 */
[----:B-1----:R-:W2:Y:S01]  /*c6a10*/  LDL R2, [R1+0x2b00] ;  /* 0x002b000001027983 */ /* 0x002ea20000100800 */
[----:B---3--:R-:W-:-:S03]  /*c6a20*/  IADD3 R43, P2, R43, R252, RZ ;  /* 0x000000fc2b2b7210 */ /* 0x008fc60007f5e0ff */
[----:B------:R-:W3:Y:S01]  /*c6a30*/  LDL.LU R252, [R1+0x2afc] ;  /* 0x002afc0001fc7983 */ /* 0x000ee20000300800 */
[----:B------:R-:W-:Y:S02]  /*c6a40*/  IMAD.MOV.U32 R4, RZ, RZ, R47 ;  /* 0x000000ffff047224 */ /* 0x000fe400078e002f */
[----:B------:R-:W-:Y:S01]  /*c6a50*/  IMAD.MOV.U32 R5, RZ, RZ, R7 ;  /* 0x000000ffff057224 */ /* 0x000fe200078e0007 */
[----:B------:R-:W2:Y:S04]  /*c6a60*/  LDL.LU R47, [R1+0x2b84] ;  /* 0x002b8400012f7983 */ /* 0x000ea80000300800 */
[----:B------:R-:W-:Y:S04]  /*c6a70*/  STL [R1+0x2b08], R43 ;  /* 0x002b082b01007387 */ /* 0x000fe80000100800 */
[----:B------:R1:W-:Y:S01]  /*c6a80*/  LDGSTS.E [R3+0x80], [R4.64], P0 ;  /* 0x0008000004037fae */ /* 0x0003e20008121844 */
[----:B---3--:R-:W-:-:S05]  /*c6a90*/  IADD3.X R252, R252, R0, RZ, P3, !PT ;  /* 0x00000000fcfc7210 */ /* 0x008fca0001ffe4ff */
[----:B------:R3:W-:Y:S04]  /*c6aa0*/  STL [R1+0x2afc], R252 ;  /* 0x002afcfc01007387 */ /* 0x0007e80000100800 */
[----:B------:R-:W4:Y:S01]  /*c6ab0*/  LDL.LU R7, [R1+0x2c08] ;  /* 0x002c080001077983 */ /* 0x000f220000300800 */
[----:B-1----:R-:W-:Y:S01]  /*c6ac0*/  MOV R5, R252 ;  /* 0x000000fc00057202 */ /* 0x002fe20000000f00 */
[----:B---3--:R-:W-:-:S04]  /*c6ad0*/  IMAD.MOV.U32 R252, RZ, RZ, c[0x0][0x18c] ;  /* 0x00006300fffc7624 */ /* 0x008fc800078e00ff */
[----:B------:R-:W-:Y:S02]  /*c6ae0*/  IMAD.SHL.U32 R252, R252, 0x40, RZ ;  /* 0x00000040fcfc7824 */ /* 0x000fe400078e00ff */
[----:B--2---:R-:W-:Y:S02]  /*c6af0*/  IMAD.MOV.U32 R4, RZ, RZ, R2 ;  /* 0x000000ffff047224 */ /* 0x004fe400078e0002 */
[----:B------:R-:W-:Y:S01]  /*c6b00*/  IMAD.X R46, R46, 0x1, R0, P2 ;  /* 0x000000012e2e7824 */ /* 0x000fe200010e0600 */
[----:B------:R-:W-:Y:S01]  /*c6b10*/  SHF.L.U32 R252, R252, 0x2, RZ ;  /* 0x00000002fcfc7819 */ /* 0x000fe200000006ff */
[----:B------:R-:W3:Y:S03]  /*c6b20*/  LDL.LU R2, [R1+0x2c80] ;  /* 0x002c800001027983 */ /* 0x000ee60000300800 */
[-C--:B------:R-:W-:Y:S01]  /*c6b30*/  IADD3 R38, P3, R38, R252.reuse, RZ ;  /* 0x000000fc26267210 */ /* 0x080fe20007f7e0ff */
[----:B------:R1:W-:Y:S01]  /*c6b40*/  LDGSTS.E [R3+0x800], [R4.64], P1 ;  /* 0x0080000004037fae */ /* 0x0003e20008921844 */
[----:B------:R-:W-:-:S02]  /*c6b50*/  IADD3 R42, P2, R42, R252, RZ ;  /* 0x000000fc2a2a7210 */ /* 0x000fc40007f5e0ff */
[----:B------:R-:W-:Y:S01]  /*c6b60*/  IADD3.X R39, R39, R0, RZ, P3, !PT ;  /* 0x0000000027277210 */ /* 0x000fe20001ffe4ff */
[----:B------:R-:W-:Y:S01]  /*c6b70*/  STL [R1+0x2b80], R38 ;  /* 0x002b802601007387 */ /* 0x000fe20000100800 */
[----:B------:R-:W-:-:S03]  /*c6b80*/  IADD3 R6, P3, R6, R252, RZ ;  /* 0x000000fc06067210 */ /* 0x000fc60007f7e0ff */
[----:B------:R3:W-:Y:S01]  /*c6b90*/  STL [R1+0x2b04], R46 ;  /* 0x002b042e01007387 */ /* 0x0007e20000100800 */
[----:B-1----:R-:W-:Y:S02]  /*c6ba0*/  IMAD.MOV.U32 R4, RZ, RZ, R43 ;  /* 0x000000ffff047224 */ /* 0x002fe400078e002b */
[----:B------:R-:W-:Y:S01]  /*c6bb0*/  IMAD.MOV.U32 R5, RZ, RZ, R46 ;  /* 0x000000ffff057224 */ /* 0x000fe200078e002e */
[----:B------:R-:W-:Y:S01]  /*c6bc0*/  IADD3.X R47, R47, R0, RZ, P2, !PT ;  /* 0x000000002f2f7210 */ /* 0x000fe200017fe4ff */
[----:B---3--:R-:W3:Y:S04]  /*c6bd0*/  LDL.LU R46, [R1+0x2c04] ;  /* 0x002c0400012e7983 */ /* 0x008ee80000300800 */
[----:B------:R-:W-:Y:S04]  /*c6be0*/  STL [R1+0x2b88], R42 ;  /* 0x002b882a01007387 */ /* 0x000fe80000100800 */
[----:B------:R1:W-:Y:S04]  /*c6bf0*/  STL [R1+0x2b7c], R39 ;  /* 0x002b7c2701007387 */ /* 0x0003e80000100800 */
[----:B------:R1:W-:Y:S04]  /*c6c00*/  LDGSTS.E [R3+0x880], [R4.64], P0 ;  /* 0x0088000004037fae */ /* 0x0003e80008121844 */
[----:B------:R-:W3:Y:S01]  /*c6c10*/  LDL.LU R43, [R1+0x2c88] ;  /* 0x002c8800012b7983 */ /* 0x000ee20000300800 */
[----:B-1----:R-:W-:-:S03]  /*c6c20*/  IMAD.MOV.U32 R5, RZ, RZ, R39 ;  /* 0x000000ffff057224 */ /* 0x002fc600078e0027 */
[----:B------:R-:W3:Y:S01]  /*c6c30*/  LDL.LU R39, [R1+0x2c7c] ;  /* 0x002c7c0001277983 */ /* 0x000ee20000300800 */
[----:B------:R-:W-:-:S03]  /*c6c40*/  IMAD.MOV.U32 R4, RZ, RZ, R38 ;  /* 0x000000ffff047224 */ /* 0x000fc600078e0026 */
[----:B------:R-:W-:Y:S04]  /*c6c50*/  STL [R1+0x2c00], R6 ;  /* 0x002c000601007387 */ /* 0x000fe80000100800 */
[----:B------:R1:W-:Y:S04]  /*c6c60*/  STL [R1+0x2b84], R47 ;  /* 0x002b842f01007387 */ /* 0x0003e80000100800 */
[----:B------:R-:W3:Y:S04]  /*c6c70*/  LDL.LU R38, [R1+0x2d00] ;  /* 0x002d000001267983 */ /* 0x000ee80000300800 */
[----:B------:R1:W-:Y:S01]  /*c6c80*/  LDGSTS.E [R3+0x1000], [R4.64], P1 ;  /* 0x0100000004037fae */ /* 0x0003e20008921844 */
[----:B----4-:R-:W-:-:S03]  /*c6c90*/  IADD3 R7, P2, R7, R252, RZ ;  /* 0x000000fc07077210 */ /* 0x010fc60007f5e0ff */
[----:B------:R-:W4:Y:S01]  /*c6ca0*/  LDL.LU R252, [R1+0x2bfc] ;  /* 0x002bfc0001fc7983 */ /* 0x000f220000300800 */
[----:B-1----:R-:W-:-:S03]  /*c6cb0*/  IMAD.MOV.U32 R5, RZ, RZ, R47 ;  /* 0x000000ffff057224 */ /* 0x002fc600078e002f */
[----:B------:R-:W3:Y:S01]  /*c6cc0*/  LDL.LU R47, [R1+0x2c84] ;  /* 0x002c8400012f7983 */ /* 0x000ee20000300800 */
[----:B------:R-:W-:-:S03]  /*c6cd0*/  IMAD.MOV.U32 R4, RZ, RZ, R42 ;  /* 0x000000ffff047224 */ /* 0x000fc600078e002a */
[----:B------:R-:W-:Y:S04]  /*c6ce0*/  STL [R1+0x2c08], R7 ;  /* 0x002c080701007387 */ /* 0x000fe80000100800 */
[----:B------:R1:W-:Y:S01]  /*c6cf0*/  LDGSTS.E [R3+0x1080], [R4.64], P0 ;  /* 0x0108000004037fae */ /* 0x0003e20008121844 */
[----:B----4-:R-:W-:-:S05]  /*c6d00*/  IADD3.X R252, R252, R0, RZ, P3, !PT ;  /* 0x00000000fcfc7210 */ /* 0x010fca0001ffe4ff */
[----:B------:R4:W-:Y:S04]  /*c6d10*/  STL [R1+0x2bfc], R252 ;  /* 0x002bfcfc01007387 */ /* 0x0009e80000100800 */
[----:B------:R-:W2:Y:S01]  /*c6d20*/  LDL.LU R42, [R1+0x2d08] ;  /* 0x002d0800012a7983 */ /* 0x000ea20000300800 */
[----:B-1----:R-:W-:Y:S01]  /*c6d30*/  MOV R5, R252 ;  /* 0x000000fc00057202 */ /* 0x002fe20000000f00 */
[----:B----4-:R-:W-:-:S04]  /*c6d40*/  IMAD.MOV.U32 R252, RZ, RZ, c[0x0][0x18c] ;  /* 0x00006300fffc7624 */ /* 0x010fc800078e00ff */
[----:B------:R-:W-:Y:S02]  /*c6d50*/  IMAD.SHL.U32 R252, R252, 0x40, RZ ;  /* 0x00000040fcfc7824 */ /* 0x000fe400078e00ff */
[----:B------:R-:W-:Y:S02]  /*c6d60*/  IMAD.MOV.U32 R4, RZ, RZ, R6 ;  /* 0x000000ffff047224 */ /* 0x000fe400078e0006 */
[----:B---3--:R-:W-:Y:S01]  /*c6d70*/  IMAD.X R46, R46, 0x1, R0, P2 ;  /* 0x000000012e2e7824 */ /* 0x008fe200010e0600 */
[----:B------:R-:W-:Y:S01]  /*c6d80*/  SHF.L.U32 R252, R252, 0x2, RZ ;  /* 0x00000002fcfc7819 */ /* 0x000fe200000006ff */
[----:B------:R-:W2:Y:S03]  /*c6d90*/  LDL.LU R6, [R1+0x2d80] ;  /* 0x002d800001067983 */ /* 0x000ea60000300800 */
        /* <DEDUP_REMOVED lines=10> */
[----:B----4-:R-:W4:Y:S04]  /*c6e40*/  LDL.LU R46, [R1+0x2d04] ;  /* 0x002d0400012e7983 */ /* 0x010f280000300800 */
[----:B------:R-:W-:Y:S04]  /*c6e50*/  STL [R1+0x2c88], R43 ;  /* 0x002c882b01007387 */ /* 0x000fe80000100800 */
[----:B------:R1:W-:Y:S04]  /*c6e60*/  STL [R1+0x2c7c], R39 ;  /* 0x002c7c2701007387 */ /* 0x0003e80000100800 */
[----:B------:R1:W-:Y:S04]  /*c6e70*/  LDGSTS.E [R3+0x1880], [R4.64], P0 ;  /* 0x0188000004037fae */ /* 0x0003e80008121844 */
[----:B------:R-:W2:Y:S01]  /*c6e80*/  LDL.LU R7, [R1+0x2d88] ;  /* 0x002d880001077983 */ /* 0x000ea20000300800 */
[----:B-1----:R-:W-:-:S03]  /*c6e90*/  IMAD.MOV.U32 R5, RZ, RZ, R39 ;  /* 0x000000ffff057224 */ /* 0x002fc600078e0027 */
[----:B------:R-:W2:Y:S01]  /*c6ea0*/  LDL.LU R39, [R1+0x2d7c] ;  /* 0x002d7c0001277983 */ /* 0x000ea20000300800 */
[----:B------:R-:W-:-:S03]  /*c6eb0*/  IMAD.MOV.U32 R4, RZ, RZ, R2 ;  /* 0x000000ffff047224 */ /* 0x000fc600078e0002 */
[----:B------:R-:W-:Y:S04]  /*c6ec0*/  STL [R1+0x2d00], R38 ;  /* 0x002d002601007387 */ /* 0x000fe80000100800 */
[----:B------:R1:W-:Y:S04]  /*c6ed0*/  STL [R1+0x2c84], R47 ;  /* 0x002c842f01007387 */ /* 0x0003e80000100800 */
[----:B------:R-:W2:Y:S04]  /*c6ee0*/  LDL.LU R2, [R1+0x2e00] ;  /* 0x002e000001027983 */ /* 0x000ea80000300800 */
[----:B------:R1:W-:Y:S01]  /*c6ef0*/  LDGSTS.E [R3+0x2000], [R4.64], P1 ;  /* 0x0200000004037fae */ /* 0x0003e20008921844 */
[----:B--2---:R-:W-:-:S03]  /*c6f00*/  IADD3 R42, P2, R42, R252, RZ ;  /* 0x000000fc2a2a7210 */ /* 0x004fc60007f5e0ff */
[----:B------:R-:W2:Y:S01]  /*c6f10*/  LDL.LU R252, [R1+0x2cfc] ;  /* 0x002cfc0001fc7983 */ /* 0x000ea20000300800 */
[----:B-1----:R-:W-:-:S03]  /*c6f20*/  IMAD.MOV.U32 R5, RZ, RZ, R47 ;  /* 0x000000ffff057224 */ /* 0x002fc600078e002f */
[----:B------:R-:W2:Y:S01]  /*c6f30*/  LDL.LU R47, [R1+0x2d84] ;  /* 0x002d8400012f7983 */ /* 0x000ea20000300800 */
[----:B------:R-:W-:-:S03]  /*c6f40*/  IMAD.MOV.U32 R4, RZ, RZ, R43 ;  /* 0x000000ffff047224 */ /* 0x000fc600078e002b */
[----:B------:R-:W-:Y:S04]  /*c6f50*/  STL [R1+0x2d08], R42 ;  /* 0x002d082a01007387 */ /* 0x000fe80000100800 */
[----:B------:R1:W-:Y:S01]  /*c6f60*/  LDGSTS.E [R3+0x2080], [R4.64], P0 ;  /* 0x0208000004037fae */ /* 0x0003e20008121844 */
[----:B--2---:R-:W-:-:S05]  /*c6f70*/  IADD3.X R252, R252, R0, RZ, P3, !PT ;  /* 0x00000000fcfc7210 */ /* 0x004fca0001ffe4ff */
[----:B------:R2:W-:Y:S04]  /*c6f80*/  STL [R1+0x2cfc], R252 ;  /* 0x002cfcfc01007387 */ /* 0x0005e80000100800 */
[----:B------:R-:W3:Y:S01]  /*c6f90*/  LDL.LU R43, [R1+0x2e08] ;  /* 0x002e0800012b7983 */ /* 0x000ee20000300800 */
[----:B-1----:R-:W-:Y:S01]  /*c6fa0*/  MOV R5, R252 ;  /* 0x000000fc00057202 */ /* 0x002fe20000000f00 */
[----:B--2---:R-:W-:-:S04]  /*c6fb0*/  IMAD.MOV.U32 R252, RZ, RZ, c[0x0][0x18c] ;  /* 0x00006300fffc7624 */ /* 0x004fc800078e00ff */
[----:B------:R-:W-:Y:S02]  /*c6fc0*/  IMAD.SHL.U32 R252, R252, 0x40, RZ ;  /* 0x00000040fcfc7824 */ /* 0x000fe400078e00ff */
[----:B------:R-:W-:Y:S02]  /*c6fd0*/  IMAD.MOV.U32 R4, RZ, RZ, R38 ;  /* 0x000000ffff047224 */ /* 0x000fe400078e0026 */
[----:B----4-:R-:W-:Y:S01]  /*c6fe0*/  IMAD.X R46, R46, 0x1, R0, P2 ;  /* 0x000000012e2e7824 */ /* 0x010fe200010e0600 */
        /* <DEDUP_REMOVED lines=24> */
[----:B---3--:R-:W-:-:S03]  /*c7170*/  IADD3 R43, P2, R43, R252, RZ ;  /* 0x000000fc2b2b7210 */ /* 0x008fc60007f5e0ff */
[----:B------:R-:W3:Y:S01]  /*c7180*/  LDL.LU R252, [R1+0x2dfc] ;  /* 0x002dfc0001fc7983 */ /* 0x000ee20000300800 */
[----:B-1----:R-:W-:-:S03]  /*c7190*/  IMAD.MOV.U32 R5, RZ, RZ, R47 ;  /* 0x000000ffff057224 */ /* 0x002fc600078e002f */
[----:B------:R-:W3:Y:S01]  /*c71a0*/  LDL.LU R47, [R1+0x2e84] ;  /* 0x002e8400012f7983 */ /* 0x000ee20000300800 */
[----:B------:R-:W-:-:S03]  /*c71b0*/  IMAD.MOV.U32 R4, RZ, RZ, R7 ;  /* 0x000000ffff047224 */ /* 0x000fc600078e0007 */
[----:B------:R-:W-:Y:S04]  /*c71c0*/  STL [R1+0x2e08], R43 ;  /* 0x002e082b01007387 */ /* 0x000fe80000100800 */
[----:B------:R1:W-:Y:S01]  /*c71d0*/  LDGSTS.E [R3+0x3080], [R4.64], P0 ;  /* 0x0308000004037fae */ /* 0x0003e20008121844 */
[----:B---3--:R-:W-:-:S05]  /*c71e0*/  IADD3.X R252, R252, R0, RZ, P3, !PT ;  /* 0x00000000fcfc7210 */ /* 0x008fca0001ffe4ff */
[----:B------:R3:W-:Y:S04]  /*c71f0*/  STL [R1+0x2dfc], R252 ;  /* 0x002dfcfc01007387 */ /* 0x0007e80000100800 */
[----:B------:R-:W2:Y:S01]  /*c7200*/  LDL.LU R7, [R1+0x2f08] ;  /* 0x002f080001077983 */ /* 0x000ea20000300800 */
[----:B-1----:R-:W-:Y:S01]  /*c7210*/  MOV R5, R252 ;  /* 0x000000fc00057202 */ /* 0x002fe20000000f00 */
[----:B---3--:R-:W-:-:S04]  /*c7220*/  IMAD.MOV.U32 R252, RZ, RZ, c[0x0][0x18c] ;  /* 0x00006300fffc7624 */ /* 0x008fc800078e00ff */
[----:B------:R-:W-:Y:S02]  /*c7230*/  IMAD.SHL.U32 R252, R252, 0x40, RZ ;  /* 0x00000040fcfc7824 */ /* 0x000fe400078e00ff */
[----:B------:R-:W-:Y:S02]  /*c7240*/  IMAD.MOV.U32 R4, RZ, RZ, R2 ;  /* 0x000000ffff047224 */ /* 0x000fe400078e0002 */
[----:B----4-:R-:W-:Y:S01]  /*c7250*/  IMAD.X R46, R46, 0x1, R0, P2 ;  /* 0x000000012e2e7824 */ /* 0x010fe200010e0600 */
        /* <DEDUP_REMOVED lines=414> */
[----:B--2---:R-:W-:-:S03]  /*c8c40*/  IADD3 R42, P2, R42, R252, RZ ;  /* 0x000000fc2a2a7210 */ /* 0x004fc60007f5e0ff */
[----:B------:R-:W2:Y:S01]  /*c8c50*/  LDL.LU R252, [R1+0x373c] ;  /* 0x00373c0001fc7983 */ /* 0x000ea20000300800 */
[----:B-1----:R-:W-:Y:S02]  /*c8c60*/  IMAD.MOV.U32 R4, RZ, RZ, R43 ;  /* 0x000000ffff047224 */ /* 0x002fe400078e002b */
[----:B------:R-:W-:Y:S02]  /*c8c70*/  IMAD.MOV.U32 R5, RZ, RZ, R47 ;  /* 0x000000ffff057224 */ /* 0x000fe400078e002f */
[----:B------:R-:W3:Y:S04]  /*c8c80*/  LDL.LU R47, [R1+0x3768] ;  /* 0x00376800012f7983 */ /* 0x000ee80000300800 */
[----:B------:R-:W-:Y:S04]  /*c8c90*/  STL [R1+0x3748], R42 ;  /* 0x0037482a01007387 */ /* 0x000fe80000100800 */
[----:B------:R1:W-:Y:S02]  /*c8ca0*/  LDGSTS.E [R3+0xe080], [R4.64], P0 ;  /* 0x0e08000004037fae */ /* 0x0003e40008121844 */
[----:B-1----:R-:W-:-:S02]  /*c8cb0*/  IMAD.MOV.U32 R4, RZ, RZ, R39 ;  /* 0x000000ffff047224 */ /* 0x002fc400078e0027 */
[----:B----4-:R-:W-:Y:S01]  /*c8cc0*/  IMAD.X R46, R46, 0x1, R0, P2 ;  /* 0x000000012e2e7824 */ /* 0x010fe200010e0600 */
[----:B--2---:R-:W-:-:S04]  /*c8cd0*/  IADD3.X R252, R252, R0, RZ, P3, !PT ;  /* 0x00000000fcfc7210 */ /* 0x004fc80001ffe4ff */
[----:B------:R-:W-:Y:S01]  /*c8ce0*/  MOV R5, R252 ;  /* 0x000000fc00057202 */ /* 0x000fe20000000f00 */
[----:B------:R1:W-:Y:S04]  /*c8cf0*/  STL [R1+0x373c], R252 ;  /* 0x00373cfc01007387 */ /* 0x0003e80000100800 */
[----:B------:R-:W2:Y:S04]  /*c8d00*/  LDL.LU R43, [R1+0x3770] ;  /* 0x00377000012b7983 */ /* 0x000ea80000300800 */
[----:B------:R-:W4:Y:S01]  /*c8d10*/  LDL.LU R39, [R1+0x3778] ;  /* 0x0037780001277983 */ /* 0x000f220000300800 */
[----:B-1----:R-:W-:-:S03]  /*c8d20*/  IMAD.MOV.U32 R252, RZ, RZ, c[0x0][0x18c] ;  /* 0x00006300fffc7624 */ /* 0x002fc600078e00ff */
[----:B------:R1:W-:Y:S01]  /*c8d30*/  LDGSTS.E [R3+0xe800], [R4.64], P1 ;  /* 0x0e80000004037fae */ /* 0x0003e20008921844 */
[----:B------:R-:W-:-:S05]  /*c8d40*/  IMAD.SHL.U32 R252, R252, 0x40, RZ ;  /* 0x00000040fcfc7824 */ /* 0x000fca00078e00ff */
[----:B------:R-:W-:-:S04]  /*c8d50*/  SHF.L.U32 R252, R252, 0x2, RZ ;  /* 0x00000002fcfc7819 */ /* 0x000fc800000006ff */
[-C--:B---3--:R-:W-:Y:S02]  /*c8d60*/  IADD3 R6, P3, R6, R252.reuse, RZ ;  /* 0x000000fc06067210 */ /* 0x088fe40007f7e0ff */
[----:B------:R-:W-:Y:S02]  /*c8d70*/  IADD3 R7, P2, R7, R252, RZ ;  /* 0x000000fc07077210 */ /* 0x000fe40007f5e0ff */
[----:B------:R-:W-:Y:S01]  /*c8d80*/  IADD3.X R38, R38, R0, RZ, P3, !PT ;  /* 0x0000000026267210 */ /* 0x000fe20001ffe4ff */
[----:B------:R-:W-:Y:S01]  /*c8d90*/  STL [R1+0x3750], R6 ;  /* 0x0037500601007387 */ /* 0x000fe20000100800 */
[----:B-1----:R-:W-:-:S03]  /*c8da0*/  IMAD.MOV.U32 R5, RZ, RZ, R46 ;  /* 0x000000ffff057224 */ /* 0x002fc600078e002e */
[----:B------:R1:W-:Y:S01]  /*c8db0*/  STL [R1+0x3744], R46 ;  /* 0x0037442e01007387 */ /* 0x0003e20000100800 */
[----:B------:R-:W-:-:S03]  /*c8dc0*/  IADD3 R2, P3, R2, R252, RZ ;  /* 0x000000fc02027210 */ /* 0x000fc60007f7e0ff */
[----:B-1----:R-:W3:Y:S04]  /*c8dd0*/  LDL.LU R46, [R1+0x376c] ;  /* 0x00376c00012e7983 */ /* 0x002ee80000300800 */
[----:B------:R-:W-:Y:S04]  /*c8de0*/  STL [R1+0x3758], R7 ;  /* 0x0037580701007387 */ /* 0x000fe80000100800 */
[----:B------:R1:W-:Y:S04]  /*c8df0*/  STL [R1+0x374c], R38 ;  /* 0x00374c2601007387 */ /* 0x0003e80000100800 */
[----:B------:R-:W2:Y:S01]  /*c8e00*/  LDL.LU R252, [R1+0x3754] ;  /* 0x0037540001fc7983 */ /* 0x000ea20000300800 */
[----:B------:R-:W-:-:S03]  /*c8e10*/  IMAD.MOV.U32 R4, RZ, RZ, R42 ;  /* 0x000000ffff047224 */ /* 0x000fc600078e002a */
[----:B------:R-:W3:Y:S04]  /*c8e20*/  LDL.LU R42, [R1+0x3774] ;  /* 0x00377400012a7983 */ /* 0x000ee80000300800 */
[----:B------:R1:W-:Y:S04]  /*c8e30*/  LDGSTS.E [R3+0xe880], [R4.64], P0 ;  /* 0x0e88000004037fae */ /* 0x0003e80008121844 */
[----:B------:R-:W-:Y:S01]  /*c8e40*/  STL [R1+0x3760], R2 ;  /* 0x0037600201007387 */ /* 0x000fe20000100800 */
[----:B-1----:R-:W-:Y:S02]  /*c8e50*/  IMAD.MOV.U32 R4, RZ, RZ, R6 ;  /* 0x000000ffff047224 */ /* 0x002fe400078e0006 */
[----:B------:R-:W-:-:S05]  /*c8e60*/  IMAD.MOV.U32 R5, RZ, RZ, R38 ;  /* 0x000000ffff057224 */ /* 0x000fca00078e0026 */
[----:B------:R1:W-:Y:S01]  /*c8e70*/  LDGSTS.E [R3+0xf000], [R4.64], P1 ;  /* 0x0f00000004037fae */ /* 0x0003e20008921844 */
[----:B--2---:R-:W-:-:S04]  /*c8e80*/  IADD3.X R252, R252, R0, RZ, P2, !PT ;  /* 0x00000000fcfc7210 */ /* 0x004fc800017fe4ff */
[----:B-1----:R-:W-:Y:S01]  /*c8e90*/  MOV R5, R252 ;  /* 0x000000fc00057202 */ /* 0x002fe20000000f00 */
[----:B------:R1:W-:Y:S04]  /*c8ea0*/  STL [R1+0x3754], R252 ;  /* 0x003754fc01007387 */ /* 0x0003e80000100800 */
[----:B------:R-:W2:Y:S04]  /*c8eb0*/  LDL.LU R6, [R1+0x2a90] ;  /* 0x002a900001067983 */ /* 0x000ea80000300800 */
[----:B------:R-:W2:Y:S01]  /*c8ec0*/  LDL.LU R38, [R1+0x2a98] ;  /* 0x002a980001267983 */ /* 0x000ea20000300800 */
[----:B-1----:R-:W-:-:S04]  /*c8ed0*/  IMAD.MOV.U32 R252, RZ, RZ, c[0x0][0x18c] ;  /* 0x00006300fffc7624 */ /* 0x002fc800078e00ff */
[----:B------:R-:W-:-:S05]  /*c8ee0*/  IMAD.SHL.U32 R252, R252, 0x40, RZ ;  /* 0x00000040fcfc7824 */ /* 0x000fca00078e00ff */
[----:B------:R-:W-:-:S04]  /*c8ef0*/  SHF.L.U32 R252, R252, 0x2, RZ ;  /* 0x00000002fcfc7819 */ /* 0x000fc800000006ff */
[-C--:B------:R-:W-:Y:S02]  /*c8f00*/  IADD3 R47, P2, R47, R252.reuse, RZ ;  /* 0x000000fc2f2f7210 */ /* 0x080fe40007f5e0ff */
[----:B------:R-:W-:Y:S02]  /*c8f10*/  IADD3 R43, P4, R43, R252, RZ ;  /* 0x000000fc2b2b7210 */ /* 0x000fe40007f9e0ff */
[----:B------:R-:W2:Y:S01]  /*c8f20*/  LDL.LU R252, [R1+0x375c] ;  /* 0x00375c0001fc7983 */ /* 0x000ea20000300800 */
[----:B------:R-:W-:-:S03]  /*c8f30*/  IMAD.MOV.U32 R4, RZ, RZ, R7 ;  /* 0x000000ffff047224 */ /* 0x000fc600078e0007 */
[----:B------:R-:W-:Y:S04]  /*c8f40*/  STL [R1+0x3768], R47 ;  /* 0x0037682f01007387 */ /* 0x000fe80000100800 */
[----:B------:R-:W3:Y:S04]  /*c8f50*/  LDL.LU R7, [R1+0x2a8c] ;  /* 0x002a8c0001077983 */ /* 0x000ee80000300800 */
[----:B------:R1:W-:Y:S02]  /*c8f60*/  LDGSTS.E [R3+0xf080], [R4.64], P0 ;  /* 0x0f08000004037fae */ /* 0x0003e40008121844 */
[----:B-1----:R-:W-:-:S02]  /*c8f70*/  IMAD.MOV.U32 R5, RZ, RZ, R2 ;  /* 0x000000ffff057224 */ /* 0x002fc400078e0002 */
[----:B--2---:R-:W-:-:S05]  /*c8f80*/  IMAD.X R252, R252, 0x1, R0, P3 ;  /* 0x00000001fcfc7824 */ /* 0x004fca00018e0600 */
[----:B------:R1:W-:Y:S01]  /*c8f90*/  STL [R1+0x375c], R252 ;  /* 0x00375cfc01007387 */ /* 0x0003e20000100800 */
[----:B------:R-:W-:Y:S01]  /*c8fa0*/  MOV R4, R252 ;  /* 0x000000fc00047202 */ /* 0x000fe20000000f00 */
[----:B-1----:R-:W-:-:S04]  /*c8fb0*/  IMAD.MOV.U32 R252, RZ, RZ, c[0x0][0x18c] ;  /* 0x00006300fffc7624 */ /* 0x002fc800078e00ff */
[----:B------:R-:W-:Y:S01]  /*c8fc0*/  IMAD.SHL.U32 R252, R252, 0x40, RZ ;  /* 0x00000040fcfc7824 */ /* 0x000fe200078e00ff */
[----:B------:R-:W-:Y:S04]  /*c8fd0*/  STL [R1+0x3770], R43 ;  /* 0x0037702b01007387 */ /* 0x000fe80000100800 */
[----:B------:R-:W-:Y:S01]  /*c8fe0*/  SHF.L.U32 R252, R252, 0x2, RZ ;  /* 0x00000002fcfc7819 */ /* 0x000fe200000006ff */
[----:B------:R1:W5:Y:S03]  /*c8ff0*/  LDL.LU R2, [R1+0x52ac] ;  /* 0x0052ac0001027983 */ /* 0x0003660000300800 */
[----:B----4-:R-:W-:Y:S02]  /*c9000*/  IADD3 R39, P3, R39, R252, RZ ;  /* 0x000000fc27277210 */ /* 0x010fe40007f7e0ff */
[----:B------:R-:W2:Y:S01]  /*c9010*/  LDL.LU R252, [R1+0x3764] ;  /* 0x0037640001fc7983 */ /* 0x000ea20000300800 */
[----:B------:R-:W-:-:S04]  /*c9020*/  LOP3.LUT R5, R5, R4, RZ, 0x3c, !PT ;  /* 0x0000000405057212 */ /* 0x000fc800078e3cff */
[----:B------:R-:W-:-:S04]  /*c9030*/  LOP3.LUT R4, R5, R4, RZ, 0x3c, !PT ;  /* 0x0000000405047212 */ /* 0x000fc800078e3cff */
[----:B------:R-:W-:Y:S01]  /*c9040*/  LOP3.LUT R5, R5, R4, RZ, 0x3c, !PT ;  /* 0x0000000405057212 */ /* 0x000fe200078e3cff */
[----:B------:R-:W-:Y:S04]  /*c9050*/  STL [R1+0x3778], R39 ;  /* 0x0037782701007387 */ /* 0x000fe80000100800 */
[----:B------:R4:W-:Y:S01]  /*c9060*/  LDGSTS.E [R3+0xf800], [R4.64], P1 ;  /* 0x0f80000004037fae */ /* 0x0009e20008921844 */
[----:B-----5:R-:W-:Y:S02]  /*c9070*/  LOP3.LUT R9, R9, R8, RZ, 0x3c, !PT ;  /* 0x0000000809097212 */ /* 0x020fe400078e3cff */
[----:B------:R-:W-:Y:S02]  /*c9080*/  LOP3.LUT R11, R11, R10, RZ, 0x3c, !PT ;  /* 0x0000000a0b0b7212 */ /* 0x000fe400078e3cff */
[----:B------:R-:W-:Y:S01]  /*c9090*/  LOP3.LUT R13, R13, R12, RZ, 0x3c, !PT ;  /* 0x0000000c0d0d7212 */ /* 0x000fe200078e3cff */
[----:B---3--:R-:W-:Y:S01]  /*c90a0*/  IMAD.X R42, R42, 0x1, R0, P3 ;  /* 0x000000012a2a7824 */ /* 0x008fe200018e0600 */
[----:B------:R-:W-:-:S02]  /*c90b0*/  IADD3.X R46, R46, R0, RZ, P4, !PT ;  /* 0x000000002e2e7210 */ /* 0x000fc400027fe4ff */
[----:B------:R-:W-:Y:S02]  /*c90c0*/  LOP3.LUT R15, R15, R14, RZ, 0x3c, !PT ;  /* 0x0000000e0f0f7212 */ /* 0x000fe400078e3cff */
[----:B------:R-:W-:Y:S02]  /*c90d0*/  LOP3.LUT R8, R9, R8, RZ, 0x3c, !PT ;  /* 0x0000000809087212 */ /* 0x000fe400078e3cff */
[----:B------:R-:W-:Y:S02]  /*c90e0*/  LOP3.LUT R17, R17, R16, RZ, 0x3c, !PT ;  /* 0x0000001011117212 */ /* 0x000fe400078e3cff */
[----:B------:R-:W-:Y:S02]  /*c90f0*/  LOP3.LUT R10, R11, R10, RZ, 0x3c, !PT ;  /* 0x0000000a0b0a7212 */ /* 0x000fe400078e3cff */
[----:B------:R-:W-:Y:S02]  /*c9100*/  LOP3.LUT R19, R19, R18, RZ, 0x3c, !PT ;  /* 0x0000001213137212 */ /* 0x000fe400078e3cff */
[----:B------:R-:W-:-:S02]  /*c9110*/  LOP3.LUT R12, R13, R12, RZ, 0x3c, !PT ;  /* 0x0000000c0d0c7212 */ /* 0x000fc400078e3cff */
        /* <DEDUP_REMOVED lines=80> */
[----:B------:R-:W-:Y:S01]  /*c9620*/  LOP3.LUT R81, R81, R80, RZ, 0x3c, !PT ;  /* 0x0000005051517212 */ /* 0x000fe200078e3cff */
[----:B----4-:R-:W-:Y:S01]  /*c9630*/  IMAD.MOV.U32 R4, RZ, RZ, R47 ;  /* 0x000000ffff047224 */ /* 0x010fe200078e002f */
[----:B------:R-:W-:Y:S02]  /*c9640*/  LOP3.LUT R67, R67, R66, RZ, 0x3c, !PT ;  /* 0x0000004243437212 */ /* 0x000fe400078e3cff */
[----:B------:R-:W-:Y:S02]  /*c9650*/  LOP3.LUT R74, R75, R74, RZ, 0x3c, !PT ;  /* 0x0000004a4b4a7212 */ /* 0x000fe400078e3cff */
[----:B------:R-:W-:Y:S01]  /*c9660*/  LOP3.LUT R83, R83, R82, RZ, 0x3c, !PT ;  /* 0x0000005253537212 */ /* 0x000fe200078e3cff */
[----:B------:R-:W3:Y:S01]  /*c9670*/  S2R R47, SR_TID.X ;  /* 0x00000000002f7919 */ /* 0x000ee20000002100 */
        /* <DEDUP_REMOVED lines=19> */
[----:B------:R-:W-:Y:S01]  /*c97b0*/  LOP3.LUT R88, R89, R88, RZ, 0x3c, !PT ;  /* 0x0000005859587212 */ /* 0x000fe200078e3cff */
[----:B--2---:R-:W-:-:S05]  /*c97c0*/  IMAD.X R252, R252, 0x1, R0, P2 ;  /* 0x00000001fcfc7824 */ /* 0x004fca00010e0600 */
[----:B------:R2:W-:Y:S01]  /*c97d0*/  STL [R1+0x3764], R252 ;  /* 0x003764fc01007387 */ /* 0x0005e20000100800 */
[----:B------:R-:W-:-:S03]  /*c97e0*/  MOV R5, R252 ;  /* 0x000000fc00057202 */ /* 0x000fc60000000f00 */
[----:B------:R4:W-:Y:S01]  /*c97f0*/  STL [R1+0x376c], R46 ;  /* 0x00376c2e01007387 */ /* 0x0009e20000100800 */
[----:B--2---:R-:W-:Y:S01]  /*c9800*/  IMAD.MOV.U32 R252, RZ, RZ, c[0x0][0x18c] ;  /* 0x00006300fffc7624 */ /* 0x004fe200078e00ff */
[----:B------:R-:W-:Y:S02]  /*c9810*/  LOP3.LUT R97, R97, R96, RZ, 0x3c, !PT ;  /* 0x0000006061617212 */ /* 0x000fe400078e3cff */
[----:B------:R2:W-:Y:S01]  /*c9820*/  LDGSTS.E [R3+0xf880], [R4.64], P0 ;  /* 0x0f88000004037fae */ /* 0x0005e20008121844 */
[----:B------:R-:W-:-:S05]  /*c9830*/  IMAD.SHL.U32 R252, R252, 0x40, RZ ;  /* 0x00000040fcfc7824 */ /* 0x000fca00078e00ff */
[----:B------:R-:W-:-:S04]  /*c9840*/  SHF.L.U32 R252, R252, 0x2, RZ ;  /* 0x00000002fcfc7819 */ /* 0x000fc800000006ff */
[-C--:B------:R-:W-:Y:S02]  /*c9850*/  IADD3 R6, P2, R6, R252.reuse, RZ ;  /* 0x000000fc06067210 */ /* 0x080fe40007f5e0ff */
[----:B------:R-:W-:Y:S01]  /*c9860*/  IADD3 R38, P3, R38, R252, RZ ;  /* 0x000000fc26267210 */ /* 0x000fe20007f7e0ff */
[----:B------:R1:W-:Y:S02]  /*c9870*/  STL [R1+0x3774], R42 ;  /* 0x0037742a01007387 */ /* 0x0003e40000100800 */
[----:B------:R-:W-:Y:S02]  /*c9880*/  IMAD.X R7, R7, 0x1, R0, P2 ;  /* 0x0000000107077824 */ /* 0x000fe400010e0600 */
[----:B------:R-:W-:Y:S04]  /*c9890*/  STL [R1+0x2a90], R6 ;  /* 0x002a900601007387 */ /* 0x000fe80000100800 */
[----:B------:R-:W-:Y:S04]  /*c98a0*/  STL [R1+0x2a98], R38 ;  /* 0x002a982601007387 */ /* 0x000fe80000100800 */
[----:B------:R-:W-:Y:S04]  /*c98b0*/  STL [R1+0x2a8c], R7 ;  /* 0x002a8c0701007387 */ /* 0x000fe80000100800 */
[----:B------:R-:W-:Y:S04]  /*c98c0*/  STL.64 [R1+0x2920], R8 ;  /* 0x0029200801007387 */ /* 0x000fe80000100a00 */
[----:B------:R-:W-:Y:S04]  /*c98d0*/  STL.64 [R1+0x2918], R10 ;  /* 0x0029180a01007387 */ /* 0x000fe80000100a00 */
[----:B------:R1:W-:Y:S04]  /*c98e0*/  STL.64 [R1+0x2910], R12 ;  /* 0x0029100c01007387 */ /* 0x0003e80000100a00 */
[----:B------:R-:W-:Y:S04]  /*c98f0*/  STL.64 [R1+0x2908], R14 ;  /* 0x0029080e01007387 */ /* 0x000fe80000100a00 */
[----:B------:R1:W-:Y:S04]  /*c9900*/  STL.64 [R1+0x2900], R16 ;  /* 0x0029001001007387 */ /* 0x0003e80000100a00 */
[----:B------:R1:W-:Y:S04]  /*c9910*/  STL.64 [R1+0x28f8], R18 ;  /* 0x0028f81201007387 */ /* 0x0003e80000100a00 */
[----:B------:R1:W-:Y:S04]  /*c9920*/  STL.64 [R1+0x28f0], R20 ;  /* 0x0028f01401007387 */ /* 0x0003e80000100a00 */
        /* <DEDUP_REMOVED lines=19> */
[----:B------:R-:W-:-:S03]  /*c9a60*/  LOP3.LUT R83, R83, R82, RZ, 0x3c, !PT ;  /* 0x0000005253537212 */ /* 0x000fc600078e3cff */
[----:B------:R-:W-:Y:S01]  /*c9a70*/  STL.64 [R1+0x2850], R66 ;  /* 0x0028504201007387 */ /* 0x000fe20000100a00 */
[----:B------:R-:W-:-:S03]  /*c9a80*/  LOP3.LUT R90, R91, R90, RZ, 0x3c, !PT ;  /* 0x0000005a5b5a7212 */ /* 0x000fc600078e3cff */
[----:B------:R-:W-:Y:S01]  /*c9a90*/  STL.64 [R1+0x2848], R68 ;  /* 0x0028484401007387 */ /* 0x000fe20000100a00 */
[----:B------:R-:W-:-:S03]  /*c9aa0*/  LOP3.LUT R99, R99, R98, RZ, 0x3c, !PT ;  /* 0x0000006263637212 */ /* 0x000fc600078e3cff */
[----:B------:R-:W-:Y:S01]  /*c9ab0*/  STL.64 [R1+0x2840], R70 ;  /* 0x0028404601007387 */ /* 0x000fe20000100a00 */
[----:B------:R-:W-:Y:S02]  /*c9ac0*/  LOP3.LUT R85, R85, R84, RZ, 0x3c, !PT ;  /* 0x0000005455557212 */ /* 0x000fe400078e3cff */
[----:B------:R-:W-:Y:S01]  /*c9ad0*/  LOP3.LUT R92, R93, R92, RZ, 0x3c, !PT ;  /* 0x0000005c5d5c7212 */ /* 0x000fe200078e3cff */
[----:B------:R-:W-:Y:S01]  /*c9ae0*/  STL.64 [R1+0x2838], R72 ;  /* 0x0028384801007387 */ /* 0x000fe20000100a00 */
[----:B------:R-:W-:Y:S02]  /*c9af0*/  LOP3.LUT R101, R101, R100, RZ, 0x3c, !PT ;  /* 0x0000006465657212 */ /* 0x000fe400078e3cff */
[----:B------:R-:W-:Y:S01]  /*c9b00*/  LOP3.LUT R87, R87, R86, RZ, 0x3c, !PT ;  /* 0x0000005657577212 */ /* 0x000fe200078e3cff */
[----:B------:R-:W-:Y:S01]  /*c9b10*/  STL.64 [R1+0x2830], R74 ;  /* 0x0028304a01007387 */ /* 0x000fe20000100a00 */
[----:B------:R-:W-:Y:S02]  /*c9b20*/  LOP3.LUT R94, R95, R94, RZ, 0x3c, !PT ;  /* 0x0000005e5f5e7212 */ /* 0x000fe400078e3cff */
[----:B------:R-:W-:Y:S01]  /*c9b30*/  LOP3.LUT R103, R103, R102, RZ, 0x3c, !PT ;  /* 0x0000006667677212 */ /* 0x000fe200078e3cff */
[----:B------:R-:W-:Y:S01]  /*c9b40*/  STL.64 [R1+0x2828], R76 ;  /* 0x0028284c01007387 */ /* 0x000fe20000100a00 */
[----:B------:R-:W-:-:S02]  /*c9b50*/  LOP3.LUT R89, R89, R88, RZ, 0x3c, !PT ;  /* 0x0000005859597212 */ /* 0x000fc400078e3cff */
        /* <DEDUP_REMOVED lines=18> */
[----:B------:R-:W-:Y:S02]  /*c9c80*/  LOP3.LUT R104, R105, R104, RZ, 0x3c, !PT ;  /* 0x0000006869687212 */ /* 0x000fe400078e3cff */
[----:B------:R-:W-:Y:S01]  /*c9c90*/  LOP3.LUT R113, R113, R112, RZ, 0x3c, !PT ;  /* 0x0000007071717212 */ /* 0x000fe200078e3cff */
[----:B------:R-:W-:Y:S01]  /*c9ca0*/  STL.64 [R1+0x27f0], R90 ;  /* 0x0027f05a01007387 */ /* 0x000fe20000100a00 */
[----:B------:R-:W-:Y:S02]  /*c9cb0*/  LOP3.LUT R99, R99, R98, RZ, 0x3c, !PT ;  /* 0x0000006263637212 */ /* 0x000fe400078e3cff */
        /* <DEDUP_REMOVED lines=34> */
[----:B--2---:R-:W-:Y:S01]  /*c9ee0*/  IMAD.MOV.U32 R4, RZ, RZ, R43 ;  /* 0x000000ffff047224 */ /* 0x004fe200078e002b */
[----:B------:R-:W-:Y:S01]  /*c9ef0*/  LOP3.LUT R117, R117, R116, RZ, 0x3c, !PT ;  /* 0x0000007475757212 */ /* 0x000fe200078e3cff */
[----:B------:R-:W-:Y:S01]  /*c9f00*/  IMAD.MOV.U32 R5, RZ, RZ, R46 ;  /* 0x000000ffff057224 */ /* 0x000fe200078e002e */
[----:B------:R-:W-:Y:S01]  /*c9f10*/  LOP3.LUT R124, R125, R124, RZ, 0x3c, !PT ;  /* 0x0000007c7d7c7212 */ /* 0x000fe200078e3cff */
[----:B------:R-:W-:Y:S01]  /*c9f20*/  STL.64 [R1+0x27a8], R108 ;  /* 0x0027a86c01007387 */ /* 0x000fe20000100a00 */
[----:B------:R-:W-:-:S02]  /*c9f30*/  LOP3.LUT R133, R133, R132, RZ, 0x3c, !PT ;  /* 0x0000008485857212 */ /* 0x000fc400078e3cff */
[----:B------:R-:W-:Y:S01]  /*c9f40*/  LOP3.LUT R119, R119, R118, RZ, 0x3c, !PT ;  /* 0x0000007677777212 */ /* 0x000fe200078e3cff */
[----:B------:R-:W-:Y:S01]  /*c9f50*/  STL.64 [R1+0x27a0], R110 ;  /* 0x0027a06e01007387 */ /* 0x000fe20000100a00 */
[----:B------:R-:W-:Y:S02]  /*c9f60*/  LOP3.LUT R126, R127, R126, RZ, 0x3c, !PT ;  /* 0x0000007e7f7e7212 */ /* 0x000fe400078e3cff */
[----:B---3--:R-:W-:Y:S01]  /*c9f70*/  LOP3.LUT R47, R47, 0x1f, RZ, 0xc0, !PT ;  /* 0x0000001f2f2f7812 */ /* 0x008fe200078ec0ff */
        /* <DEDUP_REMOVED lines=9> */
[----:B------:R2:W-:Y:S01]  /*ca010*/  LDGSTS.E [R3+0x10000], [R4.64], P1 ;  /* 0x1000000004037fae */ /* 0x0005e20008921844 */
[----:B------:R-:W-:Y:S02]  /*ca020*/  LOP3.LUT R127, R127, R126, RZ, 0x3c, !PT ;  /* 0x0000007e7f7f7212 */ /* 0x000fe400078e3cff */
[----:B------:R-:W-:Y:S01]  /*ca030*/  SHF.L.U32 R43, R47, 0x2, RZ ;  /* 0x000000022f2b7819 */ /* 0x000fe200000006ff */
[----:B------:R-:W-:Y:S01]  /*ca040*/  STL.64 [R1+0x2780], R118 ;  /* 0x0027807601007387 */ /* 0x000fe20000100a00 */
[----:B------:R-:W-:-:S02]  /*ca050*/  LOP3.LUT R129, R129, R128, RZ, 0x3c, !PT ;  /* 0x0000008081817212 */ /* 0x000fc400078e3cff */
[----:B------:R-:W-:Y:S01]  /*ca060*/  LOP3.LUT R131, R131, R130, RZ, 0x3c, !PT ;  /* 0x0000008283837212 */ /* 0x000fe200078e3cff */
[----:B------:R-:W-:Y:S01]  /*ca070*/  STL.64 [R1+0x2778], R120 ;  /* 0x0027787801007387 */ /* 0x000fe20000100a00 */
[----:B------:R-:W-:Y:S01]  /*ca080*/  LOP3.LUT R133, R133, R132, RZ, 0x3c, !PT ;  /* 0x0000008485857212 */ /* 0x000fe200078e3cff */
[----:B----4-:R-:W-:Y:S01]  /*ca090*/  IMAD.MOV.U32 R46, RZ, RZ, R135 ;  /* 0x000000ffff2e7224 */ /* 0x010fe200078e0087 */
[----:B--2---:R-:W-:Y:S01]  /*ca0a0*/  MOV R4, R39 ;  /* 0x0000002700047202 */ /* 0x004fe20000000f00 */
[----:B------:R-:W-:Y:S01]  /*ca0b0*/  IMAD.MOV.U32 R5, RZ, RZ, R42 ;  /* 0x000000ffff057224 */ /* 0x000fe200078e002a */
[----:B------:R-:W-:Y:S01]  /*ca0c0*/  STL.64 [R1+0x2770], R122 ;  /* 0x0027707a01007387 */ /* 0x000fe20000100a00 */
[----:B------:R-:W-:Y:S01]  /*ca0d0*/  IMAD.MOV.U32 R47, RZ, RZ, R134 ;  /* 0x000000ffff2f7224 */ /* 0x000fe200078e0086 */
[----:B------:R-:W-:Y:S01]  /*ca0e0*/  LOP3.LUT R39, R43, 0x10, RZ, 0x3c, !PT ;  /* 0x000000102b277812 */ /* 0x000fe200078e3cff */
[----:B------:R-:W-:Y:S01]  /*ca0f0*/  IMAD.MOV.U32 R43, RZ, RZ, R136 ;  /* 0x000000ffff2b7224 */ /* 0x000fe200078e0088 */
[----:B------:R-:W-:Y:S01]  /*ca100*/  STL.64 [R1+0x2768], R124 ;  /* 0x0027687c01007387 */ /* 0x000fe20000100a00 */
[----:B-1----:R-:W-:-:S03]  /*ca110*/  MOV R42, R137 ;  /* 0x00000089002a7202 */ /* 0x002fc60000000f00 */
[----:B------:R-:W-:Y:S04]  /*ca120*/  STL.64 [R1+0x2760], R126 ;  /* 0x0027607e01007387 */ /* 0x000fe80000100a00 */
[----:B------:R-:W-:Y:S04]  /*ca130*/  STL.64 [R1+0x2758], R128 ;  /* 0x0027588001007387 */ /* 0x000fe80000100a00 */
[----:B------:R1:W-:Y:S04]  /*ca140*/  LDGSTS.E [R3+0x10080], [R4.64], P0 ;  /* 0x1008000004037fae */ /* 0x0003e80008121844 */
[----:B------:R-:W-:Y:S04]  /*ca150*/  STL.64 [R1+0x2750], R130 ;  /* 0x0027508201007387 */ /* 0x000fe80000100a00 */
[----:B------:R-:W-:Y:S04]  /*ca160*/  STL.64 [R1+0x2748], R132 ;  /* 0x0027488401007387 */ /* 0x000fe80000100a00 */
[----:B------:R2:W-:Y:S04]  /*ca170*/  LDGSTS.E [R3+0x10800], [R8.64], P1 ;  /* 0x1080000008037fae */ /* 0x0005e80008921844 */
[----:B------:R-:W-:Y:S04]  /*ca180*/  STL.64 [R1+0x2740], R46 ;  /* 0x0027402e01007387 */ /* 0x000fe80000100a00 */
[----:B------:R3:W-:Y:S04]  /*ca190*/  LDGSTS.E [R3+0x10880], [R10.64], P0 ;  /* 0x108800000a037fae */ /* 0x0007e80008121844 */
[----:B------:R-:W-:Y:S04]  /*ca1a0*/  STL.64 [R1+0x2738], R42 ;  /* 0x0027382a01007387 */ /* 0x000fe80000100a00 */
[----:B------:R4:W-:Y:S04]  /*ca1b0*/  LDGSTS.E [R3+0x11000], [R12.64], P1 ;  /* 0x110000000c037fae */ /* 0x0009e80008921844 */
[----:B------:R1:W-:Y:S04]  /*ca1c0*/  LDGSTS.E [R3+0x11080], [R14.64], P0 ;  /* 0x110800000e037fae */ /* 0x0003e80008121844 */
[----:B------:R1:W-:Y:S04]  /*ca1d0*/  LDGSTS.E [R3+0x11800], [R16.64], P1 ;  /* 0x1180000010037fae */ /* 0x0003e80008921844 */
[----:B----4-:R-:W4:Y:S04]  /*ca1e0*/  LDL.LU R13, [R1+0x2b10] ;  /* 0x002b1000010d7983 */ /* 0x010f280000300800 */
[----:B---3--:R-:W3:Y:S04]  /*ca1f0*/  LDL.LU R10, [R1+0x2a94] ;  /* 0x002a9400010a7983 */ /* 0x008ee80000300800 */
[----:B-1----:R-:W3:Y:S04]  /*ca200*/  LDL.LU R5, [R1+0x2b18] ;  /* 0x002b180001057983 */ /* 0x002ee80000300800 */
[----:B------:R-:W3:Y:S04]  /*ca210*/  LDL.LU R17, [R1+0x2b0c] ;  /* 0x002b0c0001117983 */ /* 0x000ee80000300800 */
        /* <DEDUP_REMOVED lines=32> */
[----:B--2---:R-:W2:Y:S04]  /*ca420*/  LDL.LU R9, [R1+0x2b90] ;  /* 0x002b900001097983 */ /* 0x004ea80000300800 */
[----:B------:R1:W-:Y:S04]  /*ca430*/  LDGSTS.E [R3+0x19880], [R88.64], P0 ;  /* 0x1988000058037fae */ /* 0x0003e80008121844 */
[----:B------:R-:W2:Y:S04]  /*ca440*/  LDL.LU R15, [R1+0x2b14] ;  /* 0x002b1400010f7983 */ /* 0x000ea80000300800 */
        /* <DEDUP_REMOVED lines=9> */
[----:B------:R-:W2:Y:S04]  /*ca4e0*/  LDL.LU R12, [R1+0x2b98] ;  /* 0x002b9800010c7983 */ /* 0x000ea80000300800 */
[----:B------:R1:W-:Y:S04]  /*ca4f0*/  LDGSTS.E [R3+0x1c080], [R108.64], P0 ;  /* 0x1c0800006c037fae */ /* 0x0003e80008121844 */
[----:B-1----:R-:W2:Y:S04]  /*ca500*/  LDL.LU R19, [R1+0x2b8c] ;  /* 0x002b8c0001137983 */ /* 0x002ea80000300800 */
[----:B------:R1:W-:Y:S04]  /*ca510*/  LDGSTS.E [R3+0x1c800], [R110.64], P1 ;  /* 0x1c8000006e037fae */ /* 0x0003e80008921844 */
[----:B------:R1:W-:Y:S04]  /*ca520*/  LDGSTS.E [R3+0x1c880], [R112.64], P0 ;  /* 0x1c88000070037fae */ /* 0x0003e80008121844 */
[----:B------:R1:W-:Y:S04]  /*ca530*/  LDGSTS.E [R3+0x1d000], [R114.64], P1 ;  /* 0x1d00000072037fae */ /* 0x0003e80008921844 */
[----:B------:R-:W2:Y:S04]  /*ca540*/  LDL.LU R16, [R1+0x2c10] ;  /* 0x002c100001107983 */ /* 0x000ea80000300800 */
        /* <DEDUP_REMOVED lines=13> */
[----:B-1----:R-:W2:Y:S01]  /*ca620*/  LDL.LU R3, [R1+0x2c0c] ;  /* 0x002c0c0001037983 */ /* 0x002ea20000300800 */
[----:B------:R-:W-:-:S05]  /*ca630*/  IMAD R4, R247, 0x20000, R39 ;  /* 0x00020000f7047824 */ /* 0x000fca00078e0227 */
[----:B------:R1:W-:Y:S01]  /*ca640*/  LDGSTS.E [R4+0x100], [R6.64], P1 ;  /* 0x0010000006047fae */ /* 0x0003e20008921844 */
[----:B----4-:R-:W-:Y:S02]  /*ca650*/  IADD3 R13, P2, R13, R252, RZ ;  /* 0x000000fc0d0d7210 */ /* 0x010fe40007f5e0ff */
[----:B---3--:R-:W-:-:S03]  /*ca660*/  IADD3.X R10, R10, R0, RZ, P3, !PT ;  /* 0x000000000a0a7210 */ /* 0x008fc60001ffe4ff */
[----:B------:R-:W-:Y:S04]  /*ca670*/  STL [R1+0x2b10], R13 ;  /* 0x002b100d01007387 */ /* 0x000fe80000100800 */
[----:B------:R3:W-:Y:S01]  /*ca680*/  STL [R1+0x2a94], R10 ;  /* 0x002a940a01007387 */ /* 0x0007e20000100800 */
[----:B------:R-:W-:-:S03]  /*ca690*/  IADD3 R5, P3, R5, R252, RZ ;  /* 0x000000fc05057210 */ /* 0x000fc60007f7e0ff */
[----:B------:R-:W4:Y:S01]  /*ca6a0*/  LDL.LU R11, [R1+0x2c90] ;  /* 0x002c9000010b7983 */ /* 0x000f220000300800 */
[----:B------:R-:W-:-:S03]  /*ca6b0*/  IMAD.X R17, R17, 0x1, R0, P2 ;  /* 0x0000000111117824 */ /* 0x000fc600010e0600 */
[----:B------:R-:W4:Y:S01]  /*ca6c0*/  LDL.LU R20, [R1+0x2c14] ;  /* 0x002c140001147983 */ /* 0x000f220000300800 */
[----:B-1----:R-:W-:-:S03]  /*ca6d0*/  MOV R7, R10 ;  /* 0x0000000a00077202 */ /* 0x002fc60000000f00 */
[----:B------:R-:W-:Y:S04]  /*ca6e0*/  STL [R1+0x2b18], R5 ;  /* 0x002b180501007387 */ /* 0x000fe80000100800 */
[----:B------:R1:W-:Y:S04]  /*ca6f0*/  STL [R1+0x2b0c], R17 ;  /* 0x002b0c1101007387 */ /* 0x0003e80000100800 */
[----:B---3--:R-:W3:Y:S04]  /*ca700*/  LDL.LU R10, [R1+0x2c98] ;  /* 0x002c9800010a7983 */ /* 0x008ee80000300800 */
[----:B------:R-:W3:Y:S01]  /*ca710*/  LDL.LU R18, [R1+0x2c8c] ;  /* 0x002c8c0001127983 */ /* 0x000ee20000300800 */
[----:B------:R-:W-:-:S05]  /*ca720*/  IMAD.MOV.U32 R6, RZ, RZ, R38 ;  /* 0x000000ffff067224 */ /* 0x000fca00078e0026 */
[----:B------:R1:W-:Y:S02]  /*ca730*/  LDGSTS.E [R4+0x180], [R6.64], P0 ;  /* 0x0018000006047fae */ /* 0x0003e40008121844 */
[----:B-1----:R-:W-:Y:S01]  /*ca740*/  IMAD.MOV.U32 R6, RZ, RZ, R13 ;  /* 0x000000ffff067224 */ /* 0x002fe200078e000d */
[----:B------:R-:W-:-:S05]  /*ca750*/  MOV R7, R17 ;  /* 0x0000001100077202 */ /* 0x000fca0000000f00 */
[----:B------:R1:W-:Y:S02]  /*ca760*/  LDGSTS.E [R4+0x900], [R6.64], P1 ;  /* 0x0090000006047fae */ /* 0x0003e40008921844 */
[----:B-1----:R-:W-:Y:S01]  /*ca770*/  IMAD.MOV.U32 R6, RZ, RZ, R5 ;  /* 0x000000ffff067224 */ /* 0x002fe200078e0005 */
[----:B--2---:R-:W-:Y:S01]  /*ca780*/  IADD3 R9, P2, R9, R252, RZ ;  /* 0x000000fc09097210 */ /* 0x004fe20007f5e0ff */
[----:B------:R-:W-:-:S04]  /*ca790*/  IMAD.X R15, R15, 0x1, R0, P3 ;  /* 0x000000010f0f7824 */ /* 0x000fc800018e0600 */
[----:B------:R-:W-:Y:S04]  /*ca7a0*/  STL [R1+0x2b90], R9 ;  /* 0x002b900901007387 */ /* 0x000fe80000100800 */
[----:B------:R1:W-:Y:S04]  /*ca7b0*/  STL [R1+0x2b14], R15 ;  /* 0x002b140f01007387 */ /* 0x0003e80000100800 */
[----:B------:R-:W2:Y:S01]  /*ca7c0*/  LDL.LU R17, [R1+0x2c94] ;  /* 0x002c940001117983 */ /* 0x000ea20000300800 */
[----:B------:R-:W-:-:S03]  /*ca7d0*/  MOV R7, R15 ;  /* 0x0000000f00077202 */ /* 0x000fc60000000f00 */
[----:B------:R-:W2:Y:S04]  /*ca7e0*/  LDL.LU R13, [R1+0x2d10] ;  /* 0x002d1000010d7983 */ /* 0x000ea80000300800 */
[----:B-1----:R-:W2:Y:S04]  /*ca7f0*/  LDL.LU R15, [R1+0x2d0c] ;  /* 0x002d0c00010f7983 */ /* 0x002ea80000300800 */
[----:B------:R1:W-:Y:S01]  /*ca800*/  LDGSTS.E [R4+0x980], [R6.64], P0 ;  /* 0x0098000006047fae */ /* 0x0003e20008121844 */
[----:B------:R-:W-:Y:S01]  /*ca810*/  IADD3 R12, P3, R12, R252, RZ ;  /* 0x000000fc0c0c7210 */ /* 0x000fe20007f7e0ff */
[----:B------:R-:W-:-:S04]  /*ca820*/  IMAD.X R19, R19, 0x1, R0, P2 ;  /* 0x0000000113137824 */ /* 0x000fc800010e0600 */
[----:B------:R-:W-:Y:S04]  /*ca830*/  STL [R1+0x2b98], R12 ;  /* 0x002b980c01007387 */ /* 0x000fe80000100800 */
[----:B------:R1:W-:Y:S02]  /*ca840*/  STL [R1+0x2b8c], R19 ;  /* 0x002b8c1301007387 */ /* 0x0003e40000100800 */
[----:B-1----:R-:W-:Y:S02]  /*ca850*/  MOV R7, R19 ;  /* 0x0000001300077202 */ /* 0x002fe40000000f00 */
[----:B------:R-:W2:Y:S01]  /*ca860*/  LDL.LU R5, [R1+0x2d18] ;  /* 0x002d180001057983 */ /* 0x000ea20000300800 */
[----:B------:R-:W-:-:S03]  /*ca870*/  IMAD.MOV.U32 R6, RZ, RZ, R9 ;  /* 0x000000ffff067224 */ /* 0x000fc600078e0009 */
[----:B------:R-:W2:Y:S01]  /*ca880*/  LDL.LU R19, [R1+0x2d14] ;  /* 0x002d140001137983 */ /* 0x000ea20000300800 */
[----:B------:R-:W-:-:S03]  /*ca890*/  IADD3 R16, P2, R16, R252, RZ ;  /* 0x000000fc10107210 */ /* 0x000fc60007f5e0ff */
[----:B------:R1:W-:Y:S01]  /*ca8a0*/  LDGSTS.E [R4+0x1100], [R6.64], P1 ;  /* 0x0110000006047fae */ /* 0x0003e20008921844 */
[----:B------:R-:W-:-:S03]  /*ca8b0*/  IMAD.X R14, R14, 0x1, R0, P3 ;  /* 0x000000010e0e7824 */ /* 0x000fc600018e0600 */
[----:B------:R-:W-:Y:S04]  /*ca8c0*/  STL [R1+0x2c10], R16 ;  /* 0x002c101001007387 */ /* 0x000fe80000100800 */
[----:B------:R1:W-:Y:S04]  /*ca8d0*/  STL [R1+0x2b94], R14 ;  /* 0x002b940e01007387 */ /* 0x0003e80000100800 */
[----:B------:R-:W2:Y:S01]  /*ca8e0*/  LDL.LU R9, [R1+0x2d90] ;  /* 0x002d900001097983 */ /* 0x000ea20000300800 */
[----:B-1----:R-:W-:Y:S01]  /*ca8f0*/  IMAD.MOV.U32 R6, RZ, RZ, R12 ;  /* 0x000000ffff067224 */ /* 0x002fe200078e000c */
[----:B------:R-:W-:-:S02]  /*ca900*/  MOV R7, R14 ;  /* 0x0000000e00077202 */ /* 0x000fc40000000f00 */
[----:B------:R-:W2:Y:S04]  /*ca910*/  LDL.LU R12, [R1+0x2d8c] ;  /* 0x002d8c00010c7983 */ /* 0x000ea80000300800 */
[----:B------:R1:W-:Y:S01]  /*ca920*/  LDGSTS.E [R4+0x1180], [R6.64], P0 ;  /* 0x0118000006047fae */ /* 0x0003e20008121844 */
[----:B------:R-:W-:Y:S01]  /*ca930*/  IADD3 R8, P3, R8, R252, RZ ;  /* 0x000000fc08087210 */ /* 0x000fe20007f7e0ff */
[----:B------:R-:W-:-:S04]  /*ca940*/  IMAD.X R3, R3, 0x1, R0, P2 ;  /* 0x0000000103037824 */ /* 0x000fc800010e0600 */
[----:B------:R-:W-:Y:S04]  /*ca950*/  STL [R1+0x2c18], R8 ;  /* 0x002c180801007387 */ /* 0x000fe80000100800 */
[----:B------:R4:W-:Y:S04]  /*ca960*/  STL [R1+0x2c0c], R3 ;  /* 0x002c0c0301007387 */ /* 0x0009e80000100800 */
[----:B------:R-:W2:Y:S01]  /*ca970*/  LDL.LU R14, [R1+0x2d98] ;  /* 0x002d9800010e7983 */ /* 0x000ea20000300800 */
[----:B-1----:R-:W-:Y:S01]  /*ca980*/  IMAD.MOV.U32 R6, RZ, RZ, R16 ;  /* 0x000000ffff067224 */ /* 0x002fe200078e0010 */
[----:B------:R-:W-:-:S02]  /*ca990*/  MOV R7, R3 ;  /* 0x0000000300077202 */ /* 0x000fc40000000f00 */
[----:B------:R-:W2:Y:S04]  /*ca9a0*/  LDL.LU R16, [R1+0x2d94] ;  /* 0x002d940001107983 */ /* 0x000ea80000300800 */
[----:B------:R1:W-:Y:S01]  /*ca9b0*/  LDGSTS.E [R4+0x1900], [R6.64], P1 ;  /* 0x0190000006047fae */ /* 0x0003e20008921844 */
[----:B----4-:R-:W-:Y:S01]  /*ca9c0*/  IADD3 R11, P2, R11, R252, RZ ;  /* 0x000000fc0b0b7210 */ /* 0x010fe20007f5e0ff */
[----:B------:R-:W-:-:S04]  /*ca9d0*/  IMAD.X R20, R20, 0x1, R0, P3 ;  /* 0x0000000114147824 */ /* 0x000fc800018e0600 */
[----:B------:R-:W-:Y:S04]  /*ca9e0*/  STL [R1+0x2c90], R11 ;  /* 0x002c900b01007387 */ /* 0x000fe80000100800 */
[----:B------:R-:W-:Y:S01]  /*ca9f0*/  STL [R1+0x2c14], R20 ;  /* 0x002c141401007387 */ /* 0x000fe20000100800 */
[----:B-1----:R-:W-:-:S03]  /*caa00*/  IMAD.MOV.U32 R6, RZ, RZ, R8 ;  /* 0x000000ffff067224 */ /* 0x002fc600078e0008 */
[----:B------:R-:W4:Y:S01]  /*caa10*/  LDL.LU R3, [R1+0x2e10] ;  /* 0x002e100001037983 */ /* 0x000f220000300800 */
[----:B------:R-:W-:Y:S02]  /*caa20*/  MOV R7, R20 ;  /* 0x0000001400077202 */ /* 0x000fe40000000f00 */
[----:B---3--:R-:W-:Y:S01]  /*caa30*/  IADD3 R10, P3, R10, R252, RZ ;  /* 0x000000fc0a0a7210 */ /* 0x008fe20007f7e0ff */
[----:B------:R-:W3:Y:S01]  /*caa40*/  LDL.LU R8, [R1+0x2e18] ;  /* 0x002e180001087983 */ /* 0x000ee20000300800 */
[----:B------:R-:W-:-:S03]  /*caa50*/  IMAD.X R18, R18, 0x1, R0, P2 ;  /* 0x0000000112127824 */ /* 0x000fc600010e0600 */
[----:B------:R-:W-:Y:S04]  /*caa60*/  STL [R1+0x2c98], R10 ;  /* 0x002c980a01007387 */ /* 0x000fe80000100800 */
[----:B------:R1:W-:Y:S04]  /*caa70*/  LDGSTS.E [R4+0x1980], [R6.64], P0 ;  /* 0x0198000006047fae */ /* 0x0003e80008121844 */
[----:B------:R1:W-:Y:S02]  /*caa80*/  STL [R1+0x2c8c], R18 ;  /* 0x002c8c1201007387 */ /* 0x0003e40000100800 */
[----:B-1----:R-:W-:-:S02]  /*caa90*/  MOV R7, R18 ;  /* 0x0000001200077202 */ /* 0x002fc40000000f00 */
[----:B------:R-:W3:Y:S01]  /*caaa0*/  LDL.LU R18, [R1+0x2e0c] ;  /* 0x002e0c0001127983 */ /* 0x000ee20000300800 */
[----:B------:R-:W-:-:S05]  /*caab0*/  IMAD.MOV.U32 R6, RZ, RZ, R11 ;  /* 0x000000ffff067224 */ /* 0x000fca00078e000b */
[----:B------:R1:W-:Y:S02]  /*caac0*/  LDGSTS.E [R4+0x2100], [R6.64], P1 ;  /* 0x0210000006047fae */ /* 0x0003e40008921844 */
[----:B-1----:R-:W-:Y:S02]  /*caad0*/  IMAD.MOV.U32 R6, RZ, RZ, R10 ;  /* 0x000000ffff067224 */ /* 0x002fe400078e000a */
[----:B--2---:R-:W-:Y:S01]  /*caae0*/  IMAD.X R17, R17, 0x1, R0, P3 ;  /* 0x0000000111117824 */ /* 0x004fe200018e0600 */
[----:B------:R-:W-:-:S04]  /*caaf0*/  IADD3 R13, P2, R13, R252, RZ ;  /* 0x000000fc0d0d7210 */ /* 0x000fc80007f5e0ff */
[----:B------:R-:W-:Y:S01]  /*cab00*/  MOV R7, R17 ;  /* 0x0000001100077202 */ /* 0x000fe20000000f00 */
[----:B------:R-:W-:Y:S04]  /*cab10*/  STL [R1+0x2d10], R13 ;  /* 0x002d100d01007387 */ /* 0x000fe80000100800 */
[----:B------:R1:W-:Y:S01]  /*cab20*/  STL [R1+0x2c94], R17 ;  /* 0x002c941101007387 */ /* 0x0003e20000100800 */
[----:B------:R-:W-:-:S03]  /*cab30*/  IMAD.X R15, R15, 0x1, R0, P2 ;  /* 0x000000010f0f7824 */ /* 0x000fc600010e0600 */
[----:B------:R-:W2:Y:S04]  /*cab40*/  LDL.LU R11, [R1+0x2e90] ;  /* 0x002e9000010b7983 */ /* 0x000ea80000300800 */
[----:B------:R1:W-:Y:S04]  /*cab50*/  LDGSTS.E [R4+0x2180], [R6.64], P0 ;  /* 0x0218000006047fae */ /* 0x0003e80008121844 */
[----:B-1----:R-:W2:Y:S01]  /*cab60*/  LDL.LU R17, [R1+0x2e14] ;  /* 0x002e140001117983 */ /* 0x002ea20000300800 */
[----:B------:R-:W-:Y:S01]  /*cab70*/  MOV R7, R15 ;  /* 0x0000000f00077202 */ /* 0x000fe20000000f00 */
[----:B------:R-:W-:-:S05]  /*cab80*/  IMAD.MOV.U32 R6, RZ, RZ, R13 ;  /* 0x000000ffff067224 */ /* 0x000fca00078e000d */
[----:B------:R1:W-:Y:S01]  /*cab90*/  LDGSTS.E [R4+0x2900], [R6.64], P1 ;  /* 0x0290000006047fae */ /* 0x0003e20008921844 */
[----:B------:R-:W-:-:S05]  /*caba0*/  IADD3 R5, P3, R5, R252, RZ ;  /* 0x000000fc05057210 */ /* 0x000fca0007f7e0ff */
[----:B------:R-:W-:Y:S01]  /*cabb0*/  STL [R1+0x2d18], R5 ;  /* 0x002d180501007387 */ /* 0x000fe20000100800 */
[----:B------:R-:W-:-:S03]  /*cabc0*/  IMAD.X R19, R19, 0x1, R0, P3 ;  /* 0x0000000113137824 */ /* 0x000fc600018e0600 */
[----:B------:R1:W-:Y:S04]  /*cabd0*/  STL [R1+0x2d0c], R15 ;  /* 0x002d0c0f01007387 */ /* 0x0003e80000100800 */
[----:B------:R-:W2:Y:S04]  /*cabe0*/  LDL.LU R10, [R1+0x2e98] ;  /* 0x002e9800010a7983 */ /* 0x000ea80000300800 */
[----:B-1----:R-:W2:Y:S01]  /*cabf0*/  LDL.LU R15, [R1+0x2e8c] ;  /* 0x002e8c00010f7983 */ /* 0x002ea20000300800 */
[----:B------:R-:W-:-:S05]  /*cac00*/  IADD3 R9, P2, R9, R252, RZ ;  /* 0x000000fc09097210 */ /* 0x000fca0007f5e0ff */
[----:B------:R-:W-:Y:S04]  /*cac10*/  STL [R1+0x2d90], R9 ;  /* 0x002d900901007387 */ /* 0x000fe80000100800 */
[----:B------:R1:W-:Y:S04]  /*cac20*/  STL [R1+0x2d14], R19 ;  /* 0x002d141301007387 */ /* 0x0003e80000100800 */
[----:B------:R-:W2:Y:S04]  /*cac30*/  LDL.LU R13, [R1+0x2f10] ;  /* 0x002f1000010d7983 */ /* 0x000ea80000300800 */
[----:B------:R-:W2:Y:S01]  /*cac40*/  LDL.LU R20, [R1+0x2e94] ;  /* 0x002e940001147983 */ /* 0x000ea20000300800 */
[----:B------:R-:W-:Y:S01]  /*cac50*/  IMAD.X R12, R12, 0x1, R0, P2 ;  /* 0x000000010c0c7824 */ /* 0x000fe200010e0600 */
[----:B------:R-:W-:Y:S01]  /*cac60*/  MOV R7, R19 ;  /* 0x0000001300077202 */ /* 0x000fe20000000f00 */
[----:B------:R-:W-:-:S05]  /*cac70*/  IMAD.MOV.U32 R6, RZ, RZ, R5 ;  /* 0x000000ffff067224 */ /* 0x000fca00078e0005 */
[----:B------:R1:W-:Y:S01]  /*cac80*/  LDGSTS.E [R4+0x2980], [R6.64], P0 ;  /* 0x0298000006047fae */ /* 0x0003e20008121844 */
[----:B------:R-:W-:-:S05]  /*cac90*/  IADD3 R14, P3, R14, R252, RZ ;  /* 0x000000fc0e0e7210 */ /* 0x000fca0007f7e0ff */
[----:B------:R-:W-:Y:S04]  /*caca0*/  STL [R1+0x2d98], R14 ;  /* 0x002d980e01007387 */ /* 0x000fe80000100800 */
[----:B------:R3:W-:Y:S04]  /*cacb0*/  STL [R1+0x2d8c], R12 ;  /* 0x002d8c0c01007387 */ /* 0x0007e80000100800 */
[----:B------:R-:W2:Y:S04]  /*cacc0*/  LDL.LU R5, [R1+0x2f18] ;  /* 0x002f180001057983 */ /* 0x000ea80000300800 */
[----:B-1----:R-:W2:Y:S01]  /*cacd0*/  LDL.LU R19, [R1+0x2f0c] ;  /* 0x002f0c0001137983 */ /* 0x002ea20000300800 */
[----:B------:R-:W-:Y:S01]  /*cace0*/  IMAD.X R16, R16, 0x1, R0, P3 ;  /* 0x0000000110107824 */ /* 0x000fe200018e0600 */
[----:B------:R-:W-:Y:S01]  /*cacf0*/  MOV R7, R12 ;  /* 0x0000000c00077202 */ /* 0x000fe20000000f00 */
[----:B------:R-:W-:-:S05]  /*cad00*/  IMAD.MOV.U32 R6, RZ, RZ, R9 ;  /* 0x000000ffff067224 */ /* 0x000fca00078e0009 */
[----:B------:R1:W-:Y:S01]  /*cad10*/  LDGSTS.E [R4+0x3100], [R6.64], P1 ;  /* 0x0310000006047fae */ /* 0x0003e20008921844 */
[----:B----4-:R-:W-:-:S05]  /*cad20*/  IADD3 R3, P2, R3, R252, RZ ;  /* 0x000000fc03037210 */ /* 0x010fca0007f5e0ff */
[----:B------:R-:W-:Y:S01]  /*cad30*/  STL [R1+0x2e10], R3 ;  /* 0x002e100301007387 */ /* 0x000fe20000100800 */
[----:B---3--:R-:W-:-:S03]  /*cad40*/  IADD3 R8, P3, R8, R252, RZ ;  /* 0x000000fc08087210 */ /* 0x008fc60007f7e0ff */
[----:B------:R3:W-:Y:S04]  /*cad50*/  STL [R1+0x2d94], R16 ;  /* 0x002d941001007387 */ /* 0x0007e80000100800 */
[----:B------:R-:W4:Y:S04]  /*cad60*/  LDL.LU R12, [R1+0x2f14] ;  /* 0x002f1400010c7983 */ /* 0x000f280000300800 */
[----:B------:R-:W4:Y:S01]  /*cad70*/  LDL.LU R9, [R1+0x2f90] ;  /* 0x002f900001097983 */ /* 0x000f220000300800 */
[----:B-1----:R-:W-:Y:S01]  /*cad80*/  MOV R7, R16 ;  /* 0x0000001000077202 */ /* 0x002fe20000000f00 */
[----:B------:R-:W-:-:S02]  /*cad90*/  IMAD.MOV.U32 R6, RZ, RZ, R14 ;  /* 0x000000ffff067224 */ /* 0x000fc400078e000e */
[----:B---3--:R-:W3:Y:S01]  /*cada0*/  LDL.LU R16, [R1+0x2f8c] ;  /* 0x002f8c0001107983 */ /* 0x008ee20000300800 */
[----:B------:R-:W-:-:S03]  /*cadb0*/  IMAD.X R18, R18, 0x1, R0, P2 ;  /* 0x0000000112127824 */ /* 0x000fc600010e0600 */
[----:B------:R-:W-:Y:S04]  /*cadc0*/  STL [R1+0x2e18], R8 ;  /* 0x002e180801007387 */ /* 0x000fe80000100800 */
[----:B------:R1:W-:Y:S04]  /*cadd0*/  STL [R1+0x2e0c], R18 ;  /* 0x002e0c1201007387 */ /* 0x0003e80000100800 */
[----:B------:R-:W3:Y:S04]  /*cade0*/  LDL.LU R14, [R1+0x2f98] ;  /* 0x002f9800010e7983 */ /* 0x000ee80000300800 */
[----:B------:R1:W-:Y:S02]  /*cadf0*/  LDGSTS.E [R4+0x3180], [R6.64], P0 ;  /* 0x0318000006047fae */ /* 0x0003e40008121844 */
[----:B-1----:R-:W-:Y:S01]  /*cae00*/  MOV R7, R18 ;  /* 0x0000001200077202 */ /* 0x002fe20000000f00 */
[----:B------:R-:W-:Y:S01]  /*cae10*/  IMAD.MOV.U32 R6, RZ, RZ, R3 ;  /* 0x000000ffff067224 */ /* 0x000fe200078e0003 */
[----:B------:R-:W3:Y:S04]  /*cae20*/  LDL.LU R18, [R1+0x2f94] ;  /* 0x002f940001127983 */ /* 0x000ee80000300800 */
[----:B------:R1:W-:Y:S02]  /*cae30*/  LDGSTS.E [R4+0x3900], [R6.64], P1 ;  /* 0x0390000006047fae */ /* 0x0003e40008921844 */
[----:B-1----:R-:W-:Y:S01]  /*cae40*/  IMAD.MOV.U32 R6, RZ, RZ, R8 ;  /* 0x000000ffff067224 */ /* 0x002fe200078e0008 */
[----:B--2---:R-:W-:Y:S01]  /*cae50*/  IADD3 R11, P2, R11, R252, RZ ;  /* 0x000000fc0b0b7210 */ /* 0x004fe20007f5e0ff */
[----:B------:R-:W-:-:S04]  /*cae60*/  IMAD.X R17, R17, 0x1, R0, P3 ;  /* 0x0000000111117824 */ /* 0x000fc800018e0600 */
[----:B------:R-:W-:Y:S04]  /*cae70*/  STL [R1+0x2e90], R11 ;  /* 0x002e900b01007387 */ /* 0x000fe80000100800 */
[----:B------:R1:W-:Y:S01]  /*cae80*/  STL [R1+0x2e14], R17 ;  /* 0x002e141101007387 */ /* 0x0003e20000100800 */
[----:B------:R-:W-:-:S03]  /*cae90*/  MOV R7, R17 ;  /* 0x0000001100077202 */ /* 0x000fc60000000f00 */
[----:B------:R-:W2:Y:S04]  /*caea0*/  LDL.LU R3, [R1+0x3010] ;  /* 0x0030100001037983 */ /* 0x000ea80000300800 */
[----:B------:R1:W-:Y:S04]  /*caeb0*/  LDGSTS.E [R4+0x3980], [R6.64], P0 ;  /* 0x0398000006047fae */ /* 0x0003e80008121844 */
[----:B-1----:R-:W2:Y:S01]  /*caec0*/  LDL.LU R17, [R1+0x300c] ;  /* 0x00300c0001117983 */ /* 0x002ea20000300800 */
[----:B------:R-:W-:Y:S01]  /*caed0*/  IMAD.MOV.U32 R6, RZ, RZ, R11 ;  /* 0x000000ffff067224 */ /* 0x000fe200078e000b */
[----:B------:R-:W-:Y:S01]  /*caee0*/  IADD3 R10, P3, R10, R252, RZ ;  /* 0x000000fc0a0a7210 */ /* 0x000fe20007f7e0ff */
[----:B------:R-:W-:-:S04]  /*caef0*/  IMAD.X R15, R15, 0x1, R0, P2 ;  /* 0x000000010f0f7824 */ /* 0x000fc800010e0600 */
[----:B------:R-:W-:Y:S04]  /*caf00*/  STL [R1+0x2e98], R10 ;  /* 0x002e980a01007387 */ /* 0x000fe80000100800 */
[----:B------:R1:W-:Y:S01]  /*caf10*/  STL [R1+0x2e8c], R15 ;  /* 0x002e8c0f01007387 */ /* 0x0003e20000100800 */
[----:B------:R-:W-:-:S03]  /*caf20*/  MOV R7, R15 ;  /* 0x0000000f00077202 */ /* 0x000fc60000000f00 */
[----:B------:R-:W2:Y:S04]  /*caf30*/  LDL.LU R8, [R1+0x3018] ;  /* 0x0030180001087983 */ /* 0x000ea80000300800 */
[----:B------:R1:W-:Y:S04]  /*caf40*/  LDGSTS.E [R4+0x4100], [R6.64], P1 ;  /* 0x0410000006047fae */ /* 0x0003e80008921844 */
[----:B-1----:R-:W2:Y:S01]  /*caf50*/  LDL.LU R15, [R1+0x3014] ;  /* 0x00301400010f7983 */ /* 0x002ea20000300800 */
[----:B------:R-:W-:Y:S01]  /*caf60*/  IADD3 R13, P2, R13, R252, RZ ;  /* 0x000000fc0d0d7210 */ /* 0x000fe20007f5e0ff */
[----:B------:R-:W-:-:S04]  /*caf70*/  IMAD.X R20, R20, 0x1, R0, P3 ;  /* 0x0000000114147824 */ /* 0x000fc800018e0600 */
[----:B------:R-:W-:Y:S04]  /*caf80*/  STL [R1+0x2f10], R13 ;  /* 0x002f100d01007387 */ /* 0x000fe80000100800 */
[----:B------:R-:W-:Y:S04]  /*caf90*/  STL [R1+0x2e94], R20 ;  /* 0x002e941401007387 */ /* 0x000fe80000100800 */
[----:B------:R-:W2:Y:S01]  /*cafa0*/  LDL.LU R11, [R1+0x3090] ;  /* 0x00309000010b7983 */ /* 0x000ea20000300800 */
[----:B------:R-:W-:Y:S01]  /*cafb0*/  IMAD.MOV.U32 R6, RZ, RZ, R10 ;  /* 0x000000ffff067224 */ /* 0x000fe200078e000a */
[----:B------:R-:W-:-:S02]  /*cafc0*/  MOV R7, R20 ;  /* 0x0000001400077202 */ /* 0x000fc40000000f00 */
[----:B------:R-:W2:Y:S04]  /*cafd0*/  LDL.LU R10, [R1+0x3098] ;  /* 0x00309800010a7983 */ /* 0x000ea80000300800 */
[----:B------:R1:W-:Y:S01]  /*cafe0*/  LDGSTS.E [R4+0x4180], [R6.64], P0 ;  /* 0x0418000006047fae */ /* 0x0003e20008121844 */
[----:B------:R-:W-:Y:S01]  /*caff0*/  IADD3 R5, P3, R5, R252, RZ ;  /* 0x000000fc05057210 */ /* 0x000fe20007f7e0ff */
[----:B------:R-:W-:-:S04]  /*cb000*/  IMAD.X R19, R19, 0x1, R0, P2 ;  /* 0x0000000113137824 */ /* 0x000fc800010e0600 */
[----:B------:R-:W-:Y:S04]  /*cb010*/  STL [R1+0x2f18], R5 ;  /* 0x002f180501007387 */ /* 0x000fe80000100800 */
[----:B------:R1:W-:Y:S02]  /*cb020*/  STL [R1+0x2f0c], R19 ;  /* 0x002f0c1301007387 */ /* 0x0003e40000100800 */
[----:B-1----:R-:W-:Y:S02]  /*cb030*/  MOV R7, R19 ;  /* 0x0000001300077202 */ /* 0x002fe40000000f00 */
[----:B------:R-:W2:Y:S01]  /*cb040*/  LDL.LU R19, [R1+0x308c] ;  /* 0x00308c0001137983 */ /* 0x000ea20000300800 */
[----:B------:R-:W-:-:S05]  /*cb050*/  IMAD.MOV.U32 R6, RZ, RZ, R13 ;  /* 0x000000ffff067224 */ /* 0x000fca00078e000d */
[----:B------:R1:W-:Y:S01]  /*cb060*/  LDGSTS.E [R4+0x4900], [R6.64], P1 ;  /* 0x0490000006047fae */ /* 0x0003e20008921844 */
[----:B----4-:R-:W-:Y:S01]  /*cb070*/  IMAD.X R12, R12, 0x1, R0, P3 ;  /* 0x000000010c0c7824 */ /* 0x010fe200018e0600 */
[----:B------:R-:W-:-:S04]  /*cb080*/  IADD3 R9, P2, R9, R252, RZ ;  /* 0x000000fc09097210 */ /* 0x000fc80007f5e0ff */
[----:B-1----:R-:W-:Y:S01]  /*cb090*/  MOV R7, R12 ;  /* 0x0000000c00077202 */ /* 0x002fe20000000f00 */
[----:B------:R-:W-:Y:S01]  /*cb0a0*/  STL [R1+0x2f90], R9 ;  /* 0x002f900901007387 */ /* 0x000fe20000100800 */
[----:B---3--:R-:W-:-:S03]  /*cb0b0*/  IMAD.X R16, R16, 0x1, R0, P2 ;  /* 0x0000000110107824 */ /* 0x008fc600010e0600 */
[----:B------:R1:W-:Y:S01]  /*cb0c0*/  STL [R1+0x2f14], R12 ;  /* 0x002f140c01007387 */ /* 0x0003e20000100800 */
[----:B------:R-:W-:-:S03]  /*cb0d0*/  IMAD.MOV.U32 R6, RZ, RZ, R5 ;  /* 0x000000ffff067224 */ /* 0x000fc600078e0005 */
[----:B------:R-:W3:Y:S04]  /*cb0e0*/  LDL.LU R13, [R1+0x3110] ;  /* 0x00311000010d7983 */ /* 0x000ee80000300800 */
[----:B------:R4:W-:Y:S01]  /*cb0f0*/  LDGSTS.E [R4+0x4980], [R6.64], P0 ;  /* 0x0498000006047fae */ /* 0x0009e20008121844 */
[----:B------:R-:W-:-:S03]  /*cb100*/  IADD3 R14, P3, R14, R252, RZ ;  /* 0x000000fc0e0e7210 */ /* 0x000fc60007f7e0ff */
[----:B-1----:R-:W3:Y:S04]  /*cb110*/  LDL.LU R12, [R1+0x3094] ;  /* 0x00309400010c7983 */ /* 0x002ee80000300800 */
[----:B------:R-:W-:Y:S04]  /*cb120*/  STL [R1+0x2f98], R14 ;  /* 0x002f980e01007387 */ /* 0x000fe80000100800 */
[----:B------:R1:W-:Y:S01]  /*cb130*/  STL [R1+0x2f8c], R16 ;  /* 0x002f8c1001007387 */ /* 0x0003e20000100800 */
[----:B----4-:R-:W-:-:S03]  /*cb140*/  MOV R7, R16 ;  /* 0x0000001000077202 */ /* 0x010fc60000000f00 */
[----:B------:R-:W3:Y:S04]  /*cb150*/  LDL.LU R5, [R1+0x3118] ;  /* 0x0031180001057983 */ /* 0x000ee80000300800 */
[----:B-1----:R-:W3:Y:S01]  /*cb160*/  LDL.LU R16, [R1+0x310c] ;  /* 0x00310c0001107983 */ /* 0x002ee20000300800 */
[----:B------:R-:W-:Y:S02]  /*cb170*/  IMAD.X R18, R18, 0x1, R0, P3 ;  /* 0x0000000112127824 */ /* 0x000fe400018e0600 */
[----:B------:R-:W-:-:S05]  /*cb180*/  IMAD.MOV.U32 R6, RZ, RZ, R9 ;  /* 0x000000ffff067224 */ /* 0x000fca00078e0009 */
[----:B------:R1:W-:Y:S02]  /*cb190*/  LDGSTS.E [R4+0x5100], [R6.64], P1 ;  /* 0x0510000006047fae */ /* 0x0003e40008921844 */
[----:B-1----:R-:W-:Y:S01]  /*cb1a0*/  IMAD.MOV.U32 R6, RZ, RZ, R14 ;  /* 0x000000ffff067224 */ /* 0x002fe200078e000e */
[----:B------:R-:W-:-:S05]  /*cb1b0*/  MOV R7, R18 ;  /* 0x0000001200077202 */ /* 0x000fca0000000f00 */
[----:B------:R1:W-:Y:S01]  /*cb1c0*/  LDGSTS.E [R4+0x5180], [R6.64], P0 ;  /* 0x0518000006047fae */ /* 0x0003e20008121844 */
[----:B--2---:R-:W-:-:S05]  /*cb1d0*/  IADD3 R3, P2, R3, R252, RZ ;  /* 0x000000fc03037210 */ /* 0x004fca0007f5e0ff */
[----:B------:R-:W-:Y:S04]  /*cb1e0*/  STL [R1+0x3010], R3 ;  /* 0x0030100301007387 */ /* 0x000fe80000100800 */
[----:B------:R2:W-:Y:S01]  /*cb1f0*/  STL [R1+0x2f94], R18 ;  /* 0x002f941201007387 */ /* 0x0005e20000100800 */
[----:B------:R-:W-:-:S03]  /*cb200*/  IMAD.X R17, R17, 0x1, R0, P2 ;  /* 0x0000000111117824 */ /* 0x000fc600010e0600 */
[----:B------:R-:W4:Y:S04]  /*cb210*/  LDL.LU R9, [R1+0x3190] ;  /* 0x0031900001097983 */ /* 0x000f280000300800 */
[----:B------:R-:W4:Y:S01]  /*cb220*/  LDL.LU R20, [R1+0x3114] ;  /* 0x0031140001147983 */ /* 0x000f220000300800 */
[----:B-1----:R-:W-:Y:S01]  /*cb230*/  MOV R7, R17 ;  /* 0x0000001100077202 */ /* 0x002fe20000000f00 */
[----:B------:R-:W-:-:S05]  /*cb240*/  IMAD.MOV.U32 R6, RZ, RZ, R3 ;  /* 0x000000ffff067224 */ /* 0x000fca00078e0003 */
[----:B------:R1:W-:Y:S01]  /*cb250*/  LDGSTS.E [R4+0x5900], [R6.64], P1 ;  /* 0x0590000006047fae */ /* 0x0003e20008921844 */
[----:B------:R-:W-:-:S05]  /*cb260*/  IADD3 R8, P3, R8, R252, RZ ;  /* 0x000000fc08087210 */ /* 0x000fca0007f7e0ff */
[----:B------:R-:W-:Y:S01]  /*cb270*/  STL [R1+0x3018], R8 ;  /* 0x0030180801007387 */ /* 0x000fe20000100800 */
[----:B------:R-:W-:-:S03]  /*cb280*/  IMAD.X R15, R15, 0x1, R0, P3 ;  /* 0x000000010f0f7824 */ /* 0x000fc600018e0600 */
[----:B------:R1:W-:Y:S04]  /*cb290*/  STL [R1+0x300c], R17 ;  /* 0x00300c1101007387 */ /* 0x0003e80000100800 */
[----:B------:R-:W4:Y:S04]  /*cb2a0*/  LDL.LU R14, [R1+0x3198] ;  /* 0x00319800010e7983 */ /* 0x000f280000300800 */
[----:B--2---:R-:W2:Y:S01]  /*cb2b0*/  LDL.LU R18, [R1+0x318c] ;  /* 0x00318c0001127983 */ /* 0x004ea20000300800 */
[----:B------:R-:W-:-:S05]  /*cb2c0*/  IADD3 R11, P2, R11, R252, RZ ;  /* 0x000000fc0b0b7210 */ /* 0x000fca0007f5e0ff */
[----:B------:R-:W-:Y:S04]  /*cb2d0*/  STL [R1+0x3090], R11 ;  /* 0x0030900b01007387 */ /* 0x000fe80000100800 */
[----:B------:R1:W-:Y:S01]  /*cb2e0*/  STL [R1+0x3014], R15 ;  /* 0x0030140f01007387 */ /* 0x0003e20000100800 */
[----:B------:R-:W-:-:S03]  /*cb2f0*/  IADD3 R10, P3, R10, R252, RZ ;  /* 0x000000fc0a0a7210 */ /* 0x000fc60007f7e0ff */
[----:B-1----:R-:W2:Y:S04]  /*cb300*/  LDL.LU R17, [R1+0x3194] ;  /* 0x0031940001117983 */ /* 0x002ea80000300800 */
[----:B------:R-:W2:Y:S01]  /*cb310*/  LDL.LU R3, [R1+0x3210] ;  /* 0x0032100001037983 */ /* 0x000ea20000300800 */
[----:B------:R-:W-:Y:S01]  /*cb320*/  MOV R7, R15 ;  /* 0x0000000f00077202 */ /* 0x000fe20000000f00 */
[----:B------:R-:W-:Y:S02]  /*cb330*/  IMAD.MOV.U32 R6, RZ, RZ, R8 ;  /* 0x000000ffff067224 */ /* 0x000fe400078e0008 */
[----:B------:R-:W2:Y:S04]  /*cb340*/  LDL.LU R15, [R1+0x320c] ;  /* 0x00320c00010f7983 */ /* 0x000ea80000300800 */
[----:B------:R-:W-:Y:S04]  /*cb350*/  STL [R1+0x3098], R10 ;  /* 0x0030980a01007387 */ /* 0x000fe80000100800 */
[----:B------:R1:W-:Y:S01]  /*cb360*/  LDGSTS.E [R4+0x5980], [R6.64], P0 ;  /* 0x0598000006047fae */ /* 0x0003e20008121844 */
[----:B------:R-:W-:-:S05]  /*cb370*/  IMAD.X R19, R19, 0x1, R0, P2 ;  /* 0x0000000113137824 */ /* 0x000fca00010e0600 */
[----:B------:R1:W-:Y:S04]  /*cb380*/  STL [R1+0x308c], R19 ;  /* 0x00308c1301007387 */ /* 0x0003e80000100800 */
[----:B------:R-:W2:Y:S01]  /*cb390*/  LDL.LU R8, [R1+0x3218] ;  /* 0x0032180001087983 */ /* 0x000ea20000300800 */
[----:B-1----:R-:W-:Y:S01]  /*cb3a0*/  MOV R7, R19 ;  /* 0x0000001300077202 */ /* 0x002fe20000000f00 */
[----:B------:R-:W-:Y:S02]  /*cb3b0*/  IMAD.MOV.U32 R6, RZ, RZ, R11 ;  /* 0x000000ffff067224 */ /* 0x000fe400078e000b */
[----:B------:R-:W2:Y:S04]  /*cb3c0*/  LDL.LU R19, [R1+0x3214] ;  /* 0x0032140001137983 */ /* 0x000ea80000300800 */
[----:B------:R1:W-:Y:S01]  /*cb3d0*/  LDGSTS.E [R4+0x6100], [R6.64], P1 ;  /* 0x0610000006047fae */ /* 0x0003e20008921844 */
[----:B---3--:R-:W-:Y:S01]  /*cb3e0*/  IADD3 R13, P2, R13, R252, RZ ;  /* 0x000000fc0d0d7210 */ /* 0x008fe20007f5e0ff */
[----:B------:R-:W-:-:S04]  /*cb3f0*/  IMAD.X R12, R12, 0x1, R0, P3 ;  /* 0x000000010c0c7824 */ /* 0x000fc800018e0600 */
[----:B------:R-:W-:Y:S04]  /*cb400*/  STL [R1+0x3110], R13 ;  /* 0x0031100d01007387 */ /* 0x000fe80000100800 */
[----:B------:R3:W-:Y:S04]  /*cb410*/  STL [R1+0x3094], R12 ;  /* 0x0030940c01007387 */ /* 0x0007e80000100800 */
[----:B------:R-:W2:Y:S01]  /*cb420*/  LDL.LU R11, [R1+0x3290] ;  /* 0x00329000010b7983 */ /* 0x000ea20000300800 */
[----:B------:R-:W-:Y:S02]  /*cb430*/  IADD3 R5, P3, R5, R252, RZ ;  /* 0x000000fc05057210 */ /* 0x000fe40007f7e0ff */
[----:B-1----:R-:W-:-:S02]  /*cb440*/  MOV R7, R12 ;  /* 0x0000000c00077202 */ /* 0x002fc40000000f00 */
[----:B---3--:R-:W3:Y:S01]  /*cb450*/  LDL.LU R12, [R1+0x328c] ;  /* 0x00328c00010c7983 */ /* 0x008ee20000300800 */
[----:B------:R-:W-:-:S03]  /*cb460*/  IMAD.X R16, R16, 0x1, R0, P2 ;  /* 0x0000000110107824 */ /* 0x000fc600010e0600 */
[----:B------:R-:W-:Y:S01]  /*cb470*/  STL [R1+0x3118], R5 ;  /* 0x0031180501007387 */ /* 0x000fe20000100800 */
[----:B------:R-:W-:-:S03]  /*cb480*/  IMAD.MOV.U32 R6, RZ, RZ, R10 ;  /* 0x000000ffff067224 */ /* 0x000fc600078e000a */
[----:B------:R1:W-:Y:S04]  /*cb490*/  STL [R1+0x310c], R16 ;  /* 0x00310c1001007387 */ /* 0x0003e80000100800 */
[----:B------:R-:W3:Y:S04]  /*cb4a0*/  LDL.LU R10, [R1+0x3298] ;  /* 0x00329800010a7983 */ /* 0x000ee80000300800 */
[----:B------:R1:W-:Y:S02]  /*cb4b0*/  LDGSTS.E [R4+0x6180], [R6.64], P0 ;  /* 0x0618000006047fae */ /* 0x0003e40008121844 */
[----:B-1----:R-:W-:Y:S01]  /*cb4c0*/  IMAD.MOV.U32 R6, RZ, RZ, R13 ;  /* 0x000000ffff067224 */ /* 0x002fe200078e000d */
[----:B------:R-:W-:Y:S01]  /*cb4d0*/  MOV R7, R16 ;  /* 0x0000001000077202 */ /* 0x000fe20000000f00 */
[----:B------:R-:W3:Y:S04]  /*cb4e0*/  LDL.LU R13, [R1+0x3294] ;  /* 0x00329400010d7983 */ /* 0x000ee80000300800 */
[----:B------:R1:W-:Y:S02]  /*cb4f0*/  LDGSTS.E [R4+0x6900], [R6.64], P1 ;  /* 0x0690000006047fae */ /* 0x0003e40008921844 */
[----:B-1----:R-:W-:Y:S01]  /*cb500*/  IMAD.MOV.U32 R6, RZ, RZ, R5 ;  /* 0x000000ffff067224 */ /* 0x002fe200078e0005 */
[----:B----4-:R-:W-:Y:S01]  /*cb510*/  IADD3 R9, P2, R9, R252, RZ ;  /* 0x000000fc09097210 */ /* 0x010fe20007f5e0ff */
[----:B------:R-:W-:-:S04]  /*cb520*/  IMAD.X R20, R20, 0x1, R0, P3 ;  /* 0x0000000114147824 */ /* 0x000fc800018e0600 */
[----:B------:R-:W-:Y:S04]  /*cb530*/  STL [R1+0x3190], R9 ;  /* 0x0031900901007387 */ /* 0x000fe80000100800 */
[----:B------:R-:W-:Y:S01]  /*cb540*/  STL [R1+0x3114], R20 ;  /* 0x0031141401007387 */ /* 0x000fe20000100800 */
[----:B------:R-:W-:-:S03]  /*cb550*/  MOV R7, R20 ;  /* 0x0000001400077202 */ /* 0x000fc60000000f00 */
[----:B------:R-:W4:Y:S04]  /*cb560*/  LDL.LU R16, [R1+0x3310] ;  /* 0x0033100001107983 */ /* 0x000f280000300800 */
[----:B------:R1:W-:Y:S04]  /*cb570*/  LDGSTS.E [R4+0x6980], [R6.64], P0 ;  /* 0x0698000006047fae */ /* 0x0003e80008121844 */
[----:B------:R-:W4:Y:S01]  /*cb580*/  LDL.LU R5, [R1+0x3318] ;  /* 0x0033180001057983 */ /* 0x000f220000300800 */
[----:B-1----:R-:W-:Y:S01]  /*cb590*/  IMAD.MOV.U32 R6, RZ, RZ, R9 ;  /* 0x000000ffff067224 */ /* 0x002fe200078e0009 */
[----:B------:R-:W-:Y:S01]  /*cb5a0*/  IADD3 R14, P3, R14, R252, RZ ;  /* 0x000000fc0e0e7210 */ /* 0x000fe20007f7e0ff */
[----:B--2---:R-:W-:-:S04]  /*cb5b0*/  IMAD.X R18, R18, 0x1, R0, P2 ;  /* 0x0000000112127824 */ /* 0x004fc800010e0600 */
[----:B------:R-:W-:Y:S01]  /*cb5c0*/  STL [R1+0x3198], R14 ;  /* 0x0031980e01007387 */ /* 0x000fe20000100800 */
[----:B------:R-:W-:-:S03]  /*cb5d0*/  MOV R7, R18 ;  /* 0x0000001200077202 */ /* 0x000fc60000000f00 */
[----:B------:R1:W-:Y:S04]  /*cb5e0*/  STL [R1+0x318c], R18 ;  /* 0x00318c1201007387 */ /* 0x0003e80000100800 */
[----:B------:R2:W-:Y:S04]  /*cb5f0*/  LDGSTS.E [R4+0x7100], [R6.64], P1 ;  /* 0x0710000006047fae */ /* 0x0005e80008921844 */
[----:B-1----:R-:W4:Y:S01]  /*cb600*/  LDL.LU R18, [R1+0x330c] ;  /* 0x00330c0001127983 */ /* 0x002f220000300800 */
[----:B------:R-:W-:Y:S01]  /*cb610*/  IMAD.X R17, R17, 0x1, R0, P3 ;  /* 0x0000000111117824 */ /* 0x000fe200018e0600 */
[----:B------:R-:W-:-:S04]  /*cb620*/  IADD3 R3, P2, R3, R252, RZ ;  /* 0x000000fc03037210 */ /* 0x000fc80007f5e0ff */
[----:B--2---:R-:W-:Y:S01]  /*cb630*/  MOV R7, R17 ;  /* 0x0000001100077202 */ /* 0x004fe20000000f00 */
[----:B------:R-:W-:Y:S04]  /*cb640*/  STL [R1+0x3210], R3 ;  /* 0x0032100301007387 */ /* 0x000fe80000100800 */
[----:B------:R1:W-:Y:S01]  /*cb650*/  STL [R1+0x3194], R17 ;  /* 0x0031941101007387 */ /* 0x0003e20000100800 */
[----:B------:R-:W-:-:S03]  /*cb660*/  IMAD.X R15, R15, 0x1, R0, P2 ;  /* 0x000000010f0f7824 */ /* 0x000fc600010e0600 */
[----:B------:R-:W2:Y:S01]  /*cb670*/  LDL.LU R9, [R1+0x3390] ;  /* 0x0033900001097983 */ /* 0x000ea20000300800 */
[----:B------:R-:W-:-:S03]  /*cb680*/  IMAD.MOV.U32 R6, RZ, RZ, R14 ;  /* 0x000000ffff067224 */ /* 0x000fc600078e000e */
[----:B-1----:R-:W2:Y:S04]  /*cb690*/  LDL.LU R17, [R1+0x3314] ;  /* 0x0033140001117983 */ /* 0x002ea80000300800 */
[----:B------:R1:W-:Y:S02]  /*cb6a0*/  LDGSTS.E [R4+0x7180], [R6.64], P0 ;  /* 0x0718000006047fae */ /* 0x0003e40008121844 */
[----:B-1----:R-:W-:Y:S02]  /*cb6b0*/  MOV R7, R15 ;  /* 0x0000000f00077202 */ /* 0x002fe40000000f00 */
[----:B------:R-:W-:-:S05]  /*cb6c0*/  IADD3 R8, P3, R8, R252, RZ ;  /* 0x000000fc08087210 */ /* 0x000fca0007f7e0ff */
[----:B------:R-:W-:Y:S04]  /*cb6d0*/  STL [R1+0x3218], R8 ;  /* 0x0032180801007387 */ /* 0x000fe80000100800 */
[----:B------:R1:W-:Y:S04]  /*cb6e0*/  STL [R1+0x320c], R15 ;  /* 0x00320c0f01007387 */ /* 0x0003e80000100800 */
[----:B------:R-:W2:Y:S04]  /*cb6f0*/  LDL.LU R14, [R1+0x3398] ;  /* 0x00339800010e7983 */ /* 0x000ea80000300800 */
[----:B-1----:R-:W2:Y:S01]  /*cb700*/  LDL.LU R15, [R1+0x338c] ;  /* 0x00338c00010f7983 */ /* 0x002ea20000300800 */
[----:B------:R-:W-:-:S02]  /*cb710*/  IMAD.X R19, R19, 0x1, R0, P3 ;  /* 0x0000000113137824 */ /* 0x000fc400018e0600 */
[----:B------:R-:W-:-:S05]  /*cb720*/  IMAD.MOV.U32 R6, RZ, RZ, R3 ;  /* 0x000000ffff067224 */ /* 0x000fca00078e0003 */
[----:B------:R1:W-:Y:S01]  /*cb730*/  LDGSTS.E [R4+0x7900], [R6.64], P1 ;  /* 0x0790000006047fae */ /* 0x0003e20008921844 */
[----:B------:R-:W-:Y:S01]  /*cb740*/  IADD3 R11, P2, R11, R252, RZ ;  /* 0x000000fc0b0b7210 */ /* 0x000fe20007f5e0ff */
[----:B-1----:R-:W-:-:S04]  /*cb750*/  IMAD.MOV.U32 R6, RZ, RZ, R8 ;  /* 0x000000ffff067224 */ /* 0x002fc800078e0008 */
[----:B------:R-:W-:Y:S01]  /*cb760*/  STL [R1+0x3290], R11 ;  /* 0x0032900b01007387 */ /* 0x000fe20000100800 */
[----:B------:R-:W-:-:S03]  /*cb770*/  MOV R7, R19 ;  /* 0x0000001300077202 */ /* 0x000fc60000000f00 */
[----:B------:R-:W-:Y:S01]  /*cb780*/  STL [R1+0x3214], R19 ;  /* 0x0032141301007387 */ /* 0x000fe20000100800 */
[----:B---3--:R-:W-:-:S03]  /*cb790*/  IMAD.X R12, R12, 0x1, R0, P2 ;  /* 0x000000010c0c7824 */ /* 0x008fc600010e0600 */
[----:B------:R-:W2:Y:S04]  /*cb7a0*/  LDL.LU R3, [R1+0x3410] ;  /* 0x0034100001037983 */ /* 0x000ea80000300800 */
[----:B------:R-:W2:Y:S01]  /*cb7b0*/  LDL.LU R20, [R1+0x3394] ;  /* 0x0033940001147983 */ /* 0x000ea20000300800 */
[----:B------:R-:W-:-:S03]  /*cb7c0*/  IADD3 R10, P3, R10, R252, RZ ;  /* 0x000000fc0a0a7210 */ /* 0x000fc60007f7e0ff */
[----:B------:R1:W-:Y:S04]  /*cb7d0*/  LDGSTS.E [R4+0x7980], [R6.64], P0 ;  /* 0x0798000006047fae */ /* 0x0003e80008121844 */
[----:B------:R-:W-:Y:S04]  /*cb7e0*/  STL [R1+0x3298], R10 ;  /* 0x0032980a01007387 */ /* 0x000fe80000100800 */
[----:B------:R1:W-:Y:S04]  /*cb7f0*/  STL [R1+0x328c], R12 ;  /* 0x00328c0c01007387 */ /* 0x0003e80000100800 */
[----:B------:R-:W2:Y:S01]  /*cb800*/  LDL.LU R8, [R1+0x3418] ;  /* 0x0034180001087983 */ /* 0x000ea20000300800 */
[----:B-1----:R-:W-:-:S03]  /*cb810*/  MOV R7, R12 ;  /* 0x0000000c00077202 */ /* 0x002fc60000000f00 */
[----:B------:R-:W2:Y:S01]  /*cb820*/  LDL.LU R12, [R1+0x340c] ;  /* 0x00340c00010c7983 */ /* 0x000ea20000300800 */
[----:B------:R-:W-:Y:S02]  /*cb830*/  IMAD.X R13, R13, 0x1, R0, P3 ;  /* 0x000000010d0d7824 */ /* 0x000fe400018e0600 */
[----:B------:R-:W-:-:S05]  /*cb840*/  IMAD.MOV.U32 R6, RZ, RZ, R11 ;  /* 0x000000ffff067224 */ /* 0x000fca00078e000b */
[----:B------:R1:W-:Y:S02]  /*cb850*/  LDGSTS.E [R4+0x8100], [R6.64], P1 ;  /* 0x0810000006047fae */ /* 0x0003e40008921844 */
[----:B-1----:R-:W-:Y:S01]  /*cb860*/  IMAD.MOV.U32 R6, RZ, RZ, R10 ;  /* 0x000000ffff067224 */ /* 0x002fe200078e000a */
[----:B------:R-:W-:-:S05]  /*cb870*/  MOV R7, R13 ;  /* 0x0000000d00077202 */ /* 0x000fca0000000f00 */
[----:B------:R1:W-:Y:S01]  /*cb880*/  LDGSTS.E [R4+0x8180], [R6.64], P0 ;  /* 0x0818000006047fae */ /* 0x0003e20008121844 */
[----:B----4-:R-:W-:-:S05]  /*cb890*/  IADD3 R16, P2, R16, R252, RZ ;  /* 0x000000fc10107210 */ /* 0x010fca0007f5e0ff */
[----:B------:R-:W-:Y:S04]  /*cb8a0*/  STL [R1+0x3310], R16 ;  /* 0x0033101001007387 */ /* 0x000fe80000100800 */
[----:B------:R4:W-:Y:S01]  /*cb8b0*/  STL [R1+0x3294], R13 ;  /* 0x0032940d01007387 */ /* 0x0009e20000100800 */
[----:B------:R-:W-:-:S03]  /*cb8c0*/  IADD3 R5, P3, R5, R252, RZ ;  /* 0x000000fc05057210 */ /* 0x000fc60007f7e0ff */
[----:B------:R-:W3:Y:S04]  /*cb8d0*/  LDL.LU R19, [R1+0x3414] ;  /* 0x0034140001137983 */ /* 0x000ee80000300800 */
[----:B------:R-:W3:Y:S04]  /*cb8e0*/  LDL.LU R11, [R1+0x3490] ;  /* 0x00349000010b7983 */ /* 0x000ee80000300800 */
[----:B----4-:R-:W4:Y:S04]  /*cb8f0*/  LDL.LU R13, [R1+0x348c] ;  /* 0x00348c00010d7983 */ /* 0x010f280000300800 */
[----:B------:R-:W-:Y:S01]  /*cb900*/  STL [R1+0x3318], R5 ;  /* 0x0033180501007387 */ /* 0x000fe20000100800 */
[----:B-1----:R-:W-:-:S02]  /*cb910*/  IMAD.MOV.U32 R6, RZ, RZ, R16 ;  /* 0x000000ffff067224 */ /* 0x002fc400078e0010 */
[----:B------:R-:W-:-:S05]  /*cb920*/  IMAD.X R18, R18, 0x1, R0, P2 ;  /* 0x0000000112127824 */ /* 0x000fca00010e0600 */
[----:B------:R1:W-:Y:S01]  /*cb930*/  STL [R1+0x330c], R18 ;  /* 0x00330c1201007387 */ /* 0x0003e20000100800 */
[----:B------:R-:W-:-:S03]  /*cb940*/  MOV R7, R18 ;  /* 0x0000001200077202 */ /* 0x000fc60000000f00 */
[----:B------:R-:W4:Y:S04]  /*cb950*/  LDL.LU R10, [R1+0x3498] ;  /* 0x00349800010a7983 */ /* 0x000f280000300800 */
[----:B------:R2:W-:Y:S04]  /*cb960*/  LDGSTS.E [R4+0x8900], [R6.64], P1 ;  /* 0x0890000006047fae */ /* 0x0005e80008921844 */
[----:B-1----:R-:W4:Y:S01]  /*cb970*/  LDL.LU R18, [R1+0x3494] ;  /* 0x0034940001127983 */ /* 0x002f220000300800 */
[----:B--2---:R-:W-:Y:S01]  /*cb980*/  IADD3 R9, P2, R9, R252, RZ ;  /* 0x000000fc09097210 */ /* 0x004fe20007f5e0ff */
[----:B------:R-:W-:-:S04]  /*cb990*/  IMAD.X R17, R17, 0x1, R0, P3 ;  /* 0x0000000111117824 */ /* 0x000fc800018e0600 */
[----:B------:R-:W-:Y:S04]  /*cb9a0*/  STL [R1+0x3390], R9 ;  /* 0x0033900901007387 */ /* 0x000fe80000100800 */
[----:B------:R1:W-:Y:S04]  /*cb9b0*/  STL [R1+0x3314], R17 ;  /* 0x0033141101007387 */ /* 0x0003e80000100800 */
[----:B------:R-:W2:Y:S01]  /*cb9c0*/  LDL.LU R16, [R1+0x34f8] ;  /* 0x0034f80001107983 */ /* 0x000ea20000300800 */
[----:B------:R-:W-:Y:S01]  /*cb9d0*/  MOV R7, R17 ;  /* 0x0000001100077202 */ /* 0x000fe20000000f00 */
[----:B------:R-:W-:-:S02]  /*cb9e0*/  IMAD.MOV.U32 R6, RZ, RZ, R5 ;  /* 0x000000ffff067224 */ /* 0x000fc400078e0005 */
[----:B-1----:R-:W2:Y:S04]  /*cb9f0*/  LDL.LU R17, [R1+0x34f4] ;  /* 0x0034f40001117983 */ /* 0x002ea80000300800 */
        /* <DEDUP_REMOVED lines=9> */
[----:B------:R1:W-:Y:S02]  /*cba90*/  LDGSTS.E [R4+0x9100], [R6.64], P1 ;  /* 0x0910000006047fae */ /* 0x0003e40008921844 */
[----:B-1----:R-:W-:Y:S01]  /*cbaa0*/  IMAD.MOV.U32 R6, RZ, RZ, R14 ;  /* 0x000000ffff067224 */ /* 0x002fe200078e000e */
[----:B------:R-:W-:Y:S01]  /*cbab0*/  IADD3 R3, P2, R3, R252, RZ ;  /* 0x000000fc03037210 */ /* 0x000fe20007f5e0ff */
[----:B------:R-:W-:-:S04]  /*cbac0*/  IMAD.X R20, R20, 0x1, R0, P3 ;  /* 0x0000000114147824 */ /* 0x000fc800018e0600 */
[----:B------:R-:W-:Y:S04]  /*cbad0*/  STL [R1+0x3410], R3 ;  /* 0x0034100301007387 */ /* 0x000fe80000100800 */
[----:B------:R-:W-:Y:S01]  /*cbae0*/  STL [R1+0x3394], R20 ;  /* 0x0033941401007387 */ /* 0x000fe20000100800 */
[----:B------:R-:W-:-:S03]  /*cbaf0*/  MOV R7, R20 ;  /* 0x0000001400077202 */ /* 0x000fc60000000f00 */
[----:B------:R-:W2:Y:S04]  /*cbb00*/  LDL.LU R9, [R1+0x3588] ;  /* 0x0035880001097983 */ /* 0x000ea80000300800 */
[----:B------:R-:W2:Y:S01]  /*cbb10*/  LDL.LU R14, [R1+0x3590] ;  /* 0x00359000010e7983 */ /* 0x000ea20000300800 */
[----:B------:R-:W-:-:S03]  /*cbb20*/  IADD3 R8, P3, R8, R252, RZ ;  /* 0x000000fc08087210 */ /* 0x000fc60007f7e0ff */
[----:B------:R1:W-:Y:S01]  /*cbb30*/  LDGSTS.E [R4+0x9180], [R6.64], P0 ;  /* 0x0918000006047fae */ /* 0x0003e20008121844 */
[----:B------:R-:W-:-:S03]  /*cbb40*/  IMAD.X R12, R12, 0x1, R0, P2 ;  /* 0x000000010c0c7824 */ /* 0x000fc600010e0600 */
[----:B------:R-:W-:Y:S04]  /*cbb50*/  STL [R1+0x3418], R8 ;  /* 0x0034180801007387 */ /* 0x000fe80000100800 */
[----:B------:R1:W-:Y:S02]  /*cbb60*/  STL [R1+0x340c], R12 ;  /* 0x00340c0c01007387 */ /* 0x0003e40000100800 */
[----:B-1----:R-:W-:Y:S02]  /*cbb70*/  MOV R7, R12 ;  /* 0x0000000c00077202 */ /* 0x002fe40000000f00 */
[----:B------:R-:W2:Y:S01]  /*cbb80*/  LDL.LU R12, [R1+0x3584] ;  /* 0x00358400010c7983 */ /* 0x000ea20000300800 */
[----:B------:R-:W-:-:S05]  /*cbb90*/  IMAD.MOV.U32 R6, RZ, RZ, R3 ;  /* 0x000000ffff067224 */ /* 0x000fca00078e0003 */
[----:B------:R1:W-:Y:S02]  /*cbba0*/  LDGSTS.E [R4+0x9900], [R6.64], P1 ;  /* 0x0990000006047fae */ /* 0x0003e40008921844 */
[----:B-1----:R-:W-:Y:S02]  /*cbbb0*/  IMAD.MOV.U32 R6, RZ, RZ, R8 ;  /* 0x000000ffff067224 */ /* 0x002fe400078e0008 */
[----:B---3--:R-:W-:Y:S01]  /*cbbc0*/  IMAD.X R19, R19, 0x1, R0, P3 ;  /* 0x0000000113137824 */ /* 0x008fe200018e0600 */
[----:B------:R-:W-:-:S05]  /*cbbd0*/  IADD3 R11, P2, R11, R252, RZ ;  /* 0x000000fc0b0b7210 */ /* 0x000fca0007f5e0ff */
[----:B------:R1:W-:Y:S04]  /*cbbe0*/  STL [R1+0x3490], R11 ;  /* 0x0034900b01007387 */ /* 0x0003e80000100800 */
[----:B------:R-:W-:Y:S01]  /*cbbf0*/  STL [R1+0x3414], R19 ;  /* 0x0034141301007387 */ /* 0x000fe20000100800 */
[----:B----4-:R-:W-:-:S03]  /*cbc00*/  IMAD.X R13, R13, 0x1, R0, P2 ;  /* 0x000000010d0d7824 */ /* 0x010fc600010e0600 */
[----:B------:R-:W3:Y:S01]  /*cbc10*/  LDL.LU R3, [R1+0x3608] ;  /* 0x0036080001037983 */ /* 0x000ee20000300800 */
[----:B------:R-:W-:-:S03]  /*cbc20*/  MOV R7, R19 ;  /* 0x0000001300077202 */ /* 0x000fc60000000f00 */
[----:B------:R-:W4:Y:S04]  /*cbc30*/  LDL.LU R21, [R1+0x358c] ;  /* 0x00358c0001157983 */ /* 0x000f280000300800 */
[----:B------:R1:W-:Y:S02]  /*cbc40*/  LDGSTS.E [R4+0x9980], [R6.64], P0 ;  /* 0x0998000006047fae */ /* 0x0003e40008121844 */
[----:B-1----:R-:W-:Y:S01]  /*cbc50*/  IMAD.MOV.U32 R6, RZ, RZ, R11 ;  /* 0x000000ffff067224 */ /* 0x002fe200078e000b */
[----:B------:R-:W-:-:S05]  /*cbc60*/  IADD3 R10, P3, R10, R252, RZ ;  /* 0x000000fc0a0a7210 */ /* 0x000fca0007f7e0ff */
[----:B------:R-:W-:Y:S01]  /*cbc70*/  STL [R1+0x3498], R10 ;  /* 0x0034980a01007387 */ /* 0x000fe20000100800 */
[----:B------:R-:W-:-:S03]  /*cbc80*/  IMAD.X R18, R18, 0x1, R0, P3 ;  /* 0x0000000112127824 */ /* 0x000fc600018e0600 */
[----:B------:R1:W-:Y:S01]  /*cbc90*/  STL [R1+0x348c], R13 ;  /* 0x00348c0d01007387 */ /* 0x0003e20000100800 */
[----:B------:R-:W-:-:S03]  /*cbca0*/  MOV R7, R13 ;  /* 0x0000000d00077202 */ /* 0x000fc60000000f00 */
[----:B------:R-:W4:Y:S04]  /*cbcb0*/  LDL.LU R8, [R1+0x3610] ;  /* 0x0036100001087983 */ /* 0x000f280000300800 */
[----:B------:R-:W4:Y:S04]  /*cbcc0*/  LDL.LU R11, [R1+0x3604] ;  /* 0x00360400010b7983 */ /* 0x000f280000300800 */
[----:B------:R1:W-:Y:S01]  /*cbcd0*/  LDGSTS.E [R4+0xa100], [R6.64], P1 ;  /* 0x0a10000006047fae */ /* 0x0003e20008921844 */
[----:B--2---:R-:W-:-:S05]  /*cbce0*/  IADD3 R16, P2, R16, R252, RZ ;  /* 0x000000fc10107210 */ /* 0x004fca0007f5e0ff */
[----:B------:R-:W-:Y:S04]  /*cbcf0*/  STL [R1+0x34f8], R16 ;  /* 0x0034f81001007387 */ /* 0x000fe80000100800 */
[----:B------:R2:W-:Y:S01]  /*cbd00*/  STL [R1+0x3494], R18 ;  /* 0x0034941201007387 */ /* 0x0005e20000100800 */
[----:B------:R-:W-:-:S03]  /*cbd10*/  IMAD.X R17, R17, 0x1, R0, P2 ;  /* 0x0000000111117824 */ /* 0x000fc600010e0600 */
[----:B-1----:R-:W4:Y:S04]  /*cbd20*/  LDL.LU R13, [R1+0x3688] ;  /* 0x00368800010d7983 */ /* 0x002f280000300800 */
[----:B------:R-:W4:Y:S01]  /*cbd30*/  LDL.LU R20, [R1+0x360c] ;  /* 0x00360c0001147983 */ /* 0x000f220000300800 */
[----:B------:R-:W-:Y:S01]  /*cbd40*/  IMAD.MOV.U32 R6, RZ, RZ, R10 ;  /* 0x000000ffff067224 */ /* 0x000fe200078e000a */
[----:B------:R-:W-:-:S05]  /*cbd50*/  IADD3 R5, P3, R5, R252, RZ ;  /* 0x000000fc05057210 */ /* 0x000fca0007f7e0ff */
[----:B------:R-:W-:Y:S04]  /*cbd60*/  STL [R1+0x3500], R5 ;  /* 0x0035000501007387 */ /* 0x000fe80000100800 */
[----:B------:R1:W-:Y:S04]  /*cbd70*/  STL [R1+0x34f4], R17 ;  /* 0x0034f41101007387 */ /* 0x0003e80000100800 */
[----:B------:R-:W4:Y:S04]  /*cbd80*/  LDL.LU R10, [R1+0x3690] ;  /* 0x00369000010a7983 */ /* 0x000f280000300800 */
[----:B------:R-:W4:Y:S01]  /*cbd90*/  LDL.LU R19, [R1+0x3684] ;  /* 0x0036840001137983 */ /* 0x000f220000300800 */
[----:B------:R-:W-:Y:S01]  /*cbda0*/  MOV R7, R18 ;  /* 0x0000001200077202 */ /* 0x000fe20000000f00 */
[----:B------:R-:W-:-:S04]  /*cbdb0*/  IMAD.X R15, R15, 0x1, R0, P3 ;  /* 0x000000010f0f7824 */ /* 0x000fc800018e0600 */
[----:B------:R1:W-:Y:S02]  /*cbdc0*/  LDGSTS.E [R4+0xa180], [R6.64], P0 ;  /* 0x0a18000006047fae */ /* 0x0003e40008121844 */
[----:B-1----:R-:W-:Y:S01]  /*cbdd0*/  IMAD.MOV.U32 R6, RZ, RZ, R16 ;  /* 0x000000ffff067224 */ /* 0x002fe200078e0010 */
[----:B------:R-:W-:-:S05]  /*cbde0*/  MOV R7, R17 ;  /* 0x0000001100077202 */ /* 0x000fca0000000f00 */
[----:B------:R1:W-:Y:S01]  /*cbdf0*/  LDGSTS.E [R4+0xa900], [R6.64], P1 ;  /* 0x0a90000006047fae */ /* 0x0003e20008921844 */
[----:B------:R-:W-:-:S05]  /*cbe00*/  IADD3 R9, P2, R9, R252, RZ ;  /* 0x000000fc09097210 */ /* 0x000fca0007f5e0ff */
[----:B------:R-:W-:Y:S01]  /*cbe10*/  STL [R1+0x3588], R9 ;  /* 0x0035880901007387 */ /* 0x000fe20000100800 */
[----:B------:R-:W-:-:S03]  /*cbe20*/  IADD3 R14, P3, R14, R252, RZ ;  /* 0x000000fc0e0e7210 */ /* 0x000fc60007f7e0ff */
[----:B------:R2:W-:Y:S04]  /*cbe30*/  STL [R1+0x34fc], R15 ;  /* 0x0034fc0f01007387 */ /* 0x0005e80000100800 */
[----:B--2---:R-:W2:Y:S04]  /*cbe40*/  LDL.LU R18, [R1+0x368c] ;  /* 0x00368c0001127983 */ /* 0x004ea80000300800 */
[----:B------:R-:W2:Y:S01]  /*cbe50*/  LDL.LU R16, [R1+0x3780] ;  /* 0x0037800001107983 */ /* 0x000ea20000300800 */
[----:B-1----:R-:W-:-:S03]  /*cbe60*/  IMAD.MOV.U32 R6, RZ, RZ, R5 ;  /* 0x000000ffff067224 */ /* 0x002fc600078e0005 */
[----:B------:R-:W2:Y:S01]  /*cbe70*/  LDL.LU R17, [R1+0x377c] ;  /* 0x00377c0001117983 */ /* 0x000ea20000300800 */
[----:B------:R-:W-:-:S03]  /*cbe80*/  IMAD.X R12, R12, 0x1, R0, P2 ;  /* 0x000000010c0c7824 */ /* 0x000fc600010e0600 */
[----:B------:R-:W-:Y:S04]  /*cbe90*/  STL [R1+0x3590], R14 ;  /* 0x0035900e01007387 */ /* 0x000fe80000100800 */
[----:B------:R1:W-:Y:S04]  /*cbea0*/  STL [R1+0x3584], R12 ;  /* 0x0035840c01007387 */ /* 0x0003e80000100800 */
[----:B------:R-:W2:Y:S01]  /*cbeb0*/  LDL.LU R5, [R1+0x3788] ;  /* 0x0037880001057983 */ /* 0x000ea20000300800 */
[----:B------:R-:W-:-:S03]  /*cbec0*/  MOV R7, R15 ;  /* 0x0000000f00077202 */ /* 0x000fc60000000f00 */
[----:B------:R-:W2:Y:S04]  /*cbed0*/  LDL.LU R15, [R1+0x3784] ;  /* 0x00378400010f7983 */ /* 0x000ea80000300800 */
[----:B------:R1:W-:Y:S02]  /*cbee0*/  LDGSTS.E [R4+0xa980], [R6.64], P0 ;  /* 0x0a98000006047fae */ /* 0x0003e40008121844 */
[----:B-1----:R-:W-:Y:S01]  /*cbef0*/  IMAD.MOV.U32 R6, RZ, RZ, R9 ;  /* 0x000000ffff067224 */ /* 0x002fe200078e0009 */
[----:B------:R-:W-:-:S05]  /*cbf00*/  MOV R7, R12 ;  /* 0x0000000c00077202 */ /* 0x000fca0000000f00 */
[----:B------:R1:W-:Y:S02]  /*cbf10*/  LDGSTS.E [R4+0xb100], [R6.64], P1 ;  /* 0x0b10000006047fae */ /* 0x0003e40008921844 */
[----:B-1----:R-:W-:Y:S01]  /*cbf20*/  IMAD.MOV.U32 R6, RZ, RZ, R14 ;  /* 0x000000ffff067224 */ /* 0x002fe200078e000e */
[----:B---3--:R-:W-:Y:S01]  /*cbf30*/  IADD3 R3, P2, R3, R252, RZ ;  /* 0x000000fc03037210 */ /* 0x008fe20007f5e0ff */
[----:B----4-:R-:W-:-:S04]  /*cbf40*/  IMAD.X R21, R21, 0x1, R0, P3 ;  /* 0x0000000115157824 */ /* 0x010fc800018e0600 */
[----:B------:R-:W-:Y:S04]  /*cbf50*/  STL [R1+0x3608], R3 ;  /* 0x0036080301007387 */ /* 0x000fe80000100800 */
[----:B------:R-:W-:Y:S01]  /*cbf60*/  STL [R1+0x358c], R21 ;  /* 0x00358c1501007387 */ /* 0x000fe20000100800 */
[----:B------:R-:W-:-:S03]  /*cbf70*/  MOV R7, R21 ;  /* 0x0000001500077202 */ /* 0x000fc60000000f00 */
[----:B------:R-:W3:Y:S04]  /*cbf80*/  LDL.LU R12, [R1+0x37f0] ;  /* 0x0037f000010c7983 */ /* 0x000ee80000300800 */
[----:B------:R-:W4:Y:S04]  /*cbf90*/  LDL.LU R9, [R1+0x37f8] ;  /* 0x0037f80001097983 */ /* 0x000f280000300800 */
[----:B------:R-:W4:Y:S04]  /*cbfa0*/  LDL.LU R14, [R1+0x37ec] ;  /* 0x0037ec00010e7983 */ /* 0x000f280000300800 */
[----:B------:R1:W-:Y:S01]  /*cbfb0*/  LDGSTS.E [R4+0xb180], [R6.64], P0 ;  /* 0x0b18000006047fae */ /* 0x0003e20008121844 */
[----:B------:R-:W-:Y:S01]  /*cbfc0*/  IADD3 R8, P3, R8, R252, RZ ;  /* 0x000000fc08087210 */ /* 0x000fe20007f7e0ff */
[----:B------:R-:W-:-:S04]  /*cbfd0*/  IMAD.X R11, R11, 0x1, R0, P2 ;  /* 0x000000010b0b7824 */ /* 0x000fc800010e0600 */
[----:B------:R-:W-:Y:S01]  /*cbfe0*/  STL [R1+0x3610], R8 ;  /* 0x0036100801007387 */ /* 0x000fe20000100800 */
[----:B-1----:R-:W-:-:S03]  /*cbff0*/  IMAD.MOV.U32 R6, RZ, RZ, R3 ;  /* 0x000000ffff067224 */ /* 0x002fc600078e0003 */
[----:B------:R1:W-:Y:S01]  /*cc000*/  STL [R1+0x3604], R11 ;  /* 0x0036040b01007387 */ /* 0x0003e20000100800 */
[----:B------:R-:W-:-:S05]  /*cc010*/  MOV R7, R11 ;  /* 0x0000000b00077202 */ /* 0x000fca0000000f00 */
[----:B------:R1:W-:Y:S04]  /*cc020*/  LDGSTS.E [R4+0xb900], [R6.64], P1 ;  /* 0x0b90000006047fae */ /* 0x0003e80008921844 */
[----:B-1----:R-:W4:Y:S01]  /*cc030*/  LDL.LU R11, [R1+0x37f4] ;  /* 0x0037f400010b7983 */ /* 0x002f220000300800 */
[----:B------:R-:W-:Y:S01]  /*cc040*/  IADD3 R13, P2, R13, R252, RZ ;  /* 0x000000fc0d0d7210 */ /* 0x000fe20007f5e0ff */
[----:B------:R-:W-:-:S04]  /*cc050*/  IMAD.X R20, R20, 0x1, R0, P3 ;  /* 0x0000000114147824 */ /* 0x000fc800018e0600 */
[----:B------:R1:W-:Y:S01]  /*cc060*/  STL [R1+0x3688], R13 ;  /* 0x0036880d01007387 */ /* 0x0003e20000100800 */
[----:B------:R-:W-:-:S03]  /*cc070*/  IMAD.MOV.U32 R6, RZ, RZ, R8 ;  /* 0x000000ffff067224 */ /* 0x000fc600078e0008 */
[----:B------:R-:W-:Y:S01]  /*cc080*/  STL [R1+0x360c], R20 ;  /* 0x00360c1401007387 */ /* 0x000fe20000100800 */
[----:B------:R-:W-:-:S03]  /*cc090*/  MOV R7, R20 ;  /* 0x0000001400077202 */ /* 0x000fc60000000f00 */
[----:B------:R-:W4:Y:S04]  /*cc0a0*/  LDL.LU R3, [R1+0x3860] ;  /* 0x0038600001037983 */ /* 0x000f280000300800 */
[----:B------:R-:W4:Y:S04]  /*cc0b0*/  LDL.LU R8, [R1+0x3868] ;  /* 0x0038680001087983 */ /* 0x000f280000300800 */
[----:B------:R1:W-:Y:S02]  /*cc0c0*/  LDGSTS.E [R4+0xb980], [R6.64], P0 ;  /* 0x0b98000006047fae */ /* 0x0003e40008121844 */
[----:B-1----:R-:W-:Y:S01]  /*cc0d0*/  IMAD.MOV.U32 R6, RZ, RZ, R13 ;  /* 0x000000ffff067224 */ /* 0x002fe200078e000d */
[----:B------:R-:W-:Y:S01]  /*cc0e0*/  IADD3 R10, P3, R10, R252, RZ ;  /* 0x000000fc0a0a7210 */ /* 0x000fe20007f7e0ff */
[----:B------:R-:W-:-:S04]  /*cc0f0*/  IMAD.X R19, R19, 0x1, R0, P2 ;  /* 0x0000000113137824 */ /* 0x000fc800010e0600 */
[----:B------:R1:W-:Y:S04]  /*cc100*/  STL [R1+0x3690], R10 ;  /* 0x0036900a01007387 */ /* 0x0003e80000100800 */
[----:B------:R-:W-:Y:S04]  /*cc110*/  STL [R1+0x3684], R19 ;  /* 0x0036841301007387 */ /* 0x000fe80000100800 */
[----:B------:R-:W4:Y:S01]  /*cc120*/  LDL.LU R13, [R1+0x385c] ;  /* 0x00385c00010d7983 */ /* 0x000f220000300800 */
[----:B------:R-:W-:-:S05]  /*cc130*/  MOV R7, R19 ;  /* 0x0000001300077202 */ /* 0x000fca0000000f00 */
[----:B------:R1:W-:Y:S02]  /*cc140*/  LDGSTS.E [R4+0xc100], [R6.64], P1 ;  /* 0x0c10000006047fae */ /* 0x0003e40008921844 */
[----:B-1----:R-:W-:Y:S02]  /*cc150*/  IMAD.MOV.U32 R6, RZ, RZ, R10 ;  /* 0x000000ffff067224 */ /* 0x002fe400078e000a */
[----:B--2---:R-:W-:Y:S01]  /*cc160*/  IMAD.X R18, R18, 0x1, R0, P3 ;  /* 0x0000000112127824 */ /* 0x004fe200018e0600 */
[----:B------:R-:W-:-:S05]  /*cc170*/  IADD3 R16, P2, R16, R252, RZ ;  /* 0x000000fc10107210 */ /* 0x000fca0007f5e0ff */
[----:B------:R-:W-:Y:S01]  /*cc180*/  STL [R1+0x3780], R16 ;  /* 0x0037801001007387 */ /* 0x000fe20000100800 */
[----:B------:R-:W-:-:S03]  /*cc190*/  IMAD.X R17, R17, 0x1, R0, P2 ;  /* 0x0000000111117824 */ /* 0x000fc600010e0600 */
[----:B------:R1:W-:Y:S04]  /*cc1a0*/  STL [R1+0x368c], R18 ;  /* 0x00368c1201007387 */ /* 0x0003e80000100800 */
[----:B------:R-:W2:Y:S04]  /*cc1b0*/  LDL.LU R22, [R1+0x38d0] ;  /* 0x0038d00001167983 */ /* 0x000ea80000300800 */
[----:B------:R-:W2:Y:S01]  /*cc1c0*/  LDL.LU R10, [R1+0x3864] ;  /* 0x00386400010a7983 */ /* 0x000ea20000300800 */
[----:B------:R-:W-:-:S05]  /*cc1d0*/  IADD3 R5, P3, R5, R252, RZ ;  /* 0x000000fc05057210 */ /* 0x000fca0007f7e0ff */
[----:B------:R1:W-:Y:S04]  /*cc1e0*/  STL [R1+0x3788], R5 ;  /* 0x0037880501007387 */ /* 0x0003e80000100800 */
[----:B------:R-:W-:Y:S04]  /*cc1f0*/  STL [R1+0x377c], R17 ;  /* 0x00377c1101007387 */ /* 0x000fe80000100800 */
[----:B------:R-:W2:Y:S04]  /*cc200*/  LDL.LU R20, [R1+0x38d8] ;  /* 0x0038d80001147983 */ /* 0x000ea80000300800 */
[----:B------:R-:W2:Y:S01]  /*cc210*/  LDL.LU R23, [R1+0x38cc] ;  /* 0x0038cc0001177983 */ /* 0x000ea20000300800 */
[----:B------:R-:W-:Y:S01]  /*cc220*/  MOV R7, R18 ;  /* 0x0000001200077202 */ /* 0x000fe20000000f00 */
[----:B------:R-:W-:-:S04]  /*cc230*/  IMAD.X R15, R15, 0x1, R0, P3 ;  /* 0x000000010f0f7824 */ /* 0x000fc800018e0600 */
[----:B------:R1:W-:Y:S02]  /*cc240*/  LDGSTS.E [R4+0xc180], [R6.64], P0 ;  /* 0x0c18000006047fae */ /* 0x0003e40008121844 */
[----:B-1----:R-:W-:Y:S01]  /*cc250*/  IMAD.MOV.U32 R6, RZ, RZ, R16 ;  /* 0x000000ffff067224 */ /* 0x002fe200078e0010 */
[----:B------:R-:W-:-:S05]  /*cc260*/  MOV R7, R17 ;  /* 0x0000001100077202 */ /* 0x000fca0000000f00 */
[----:B------:R1:W-:Y:S02]  /*cc270*/  LDGSTS.E [R4+0xc900], [R6.64], P1 ;  /* 0x0c90000006047fae */ /* 0x0003e40008921844 */
[----:B-1----:R-:W-:Y:S01]  /*cc280*/  IMAD.MOV.U32 R6, RZ, RZ, R5 ;  /* 0x000000ffff067224 */ /* 0x002fe200078e0005 */
[----:B------:R-:W-:-:S05]  /*cc290*/  MOV R7, R15 ;  /* 0x0000000f00077202 */ /* 0x000fca0000000f00 */
[----:B------:R1:W-:Y:S01]  /*cc2a0*/  LDGSTS.E [R4+0xc980], [R6.64], P0 ;  /* 0x0c98000006047fae */ /* 0x0003e20008121844 */
[-C--:B---3--:R-:W-:Y:S02]  /*cc2b0*/  IADD3 R12, P2, R12, R252.reuse, RZ ;  /* 0x000000fc0c0c7210 */ /* 0x088fe40007f5e0ff */
[----:B----4-:R-:W-:-:S03]  /*cc2c0*/  IADD3 R9, P3, R9, R252, RZ ;  /* 0x000000fc09097210 */ /* 0x010fc60007f7e0ff */
[----:B------:R-:W-:Y:S01]  /*cc2d0*/  STL [R1+0x37f0], R12 ;  /* 0x0037f00c01007387 */ /* 0x000fe20000100800 */
[----:B------:R-:W-:-:S03]  /*cc2e0*/  IMAD.X R14, R14, 0x1, R0, P2 ;  /* 0x000000010e0e7824 */ /* 0x000fc600010e0600 */
[----:B------:R-:W-:Y:S04]  /*cc2f0*/  STL [R1+0x3784], R15 ;  /* 0x0037840f01007387 */ /* 0x000fe80000100800 */
[----:B------:R-:W3:Y:S04]  /*cc300*/  LDL.LU R21, [R1+0x38d4] ;  /* 0x0038d40001157983 */ /* 0x000ee80000300800 */
[----:B------:R-:W-:Y:S04]  /*cc310*/  STL [R1+0x37f8], R9 ;  /* 0x0037f80901007387 */ /* 0x000fe80000100800 */
[----:B------:R4:W-:Y:S04]  /*cc320*/  STL [R1+0x37ec], R14 ;  /* 0x0037ec0e01007387 */ /* 0x0009e80000100800 */
[----:B------:R-:W3:Y:S04]  /*cc330*/  LDL.LU R18, [R1+0x3918] ;  /* 0x0039180001127983 */ /* 0x000ee80000300800 */
[----:B------:R-:W3:Y:S01]  /*cc340*/  LDL.LU R5, [R1+0x3920] ;  /* 0x0039200001057983 */ /* 0x000ee20000300800 */
[----:B-1----:R-:W-:-:S03]  /*cc350*/  MOV R7, R14 ;  /* 0x0000000e00077202 */ /* 0x002fc60000000f00 */
[----:B------:R-:W3:Y:S01]  /*cc360*/  LDL.LU R19, [R1+0x3914] ;  /* 0x0039140001137983 */ /* 0x000ee20000300800 */
[----:B------:R-:W-:-:S05]  /*cc370*/  IMAD.MOV.U32 R6, RZ, RZ, R12 ;  /* 0x000000ffff067224 */ /* 0x000fca00078e000c */
[----:B------:R1:W-:Y:S01]  /*cc380*/  LDGSTS.E [R4+0xd100], [R6.64], P1 ;  /* 0x0d10000006047fae */ /* 0x0003e20008921844 */
[----:B------:R-:W-:-:S05]  /*cc390*/  IMAD.X R11, R11, 0x1, R0, P3 ;  /* 0x000000010b0b7824 */ /* 0x000fca00018e0600 */
[----:B-1----:R-:W-:Y:S02]  /*cc3a0*/  MOV R7, R11 ;  /* 0x0000000b00077202 */ /* 0x002fe40000000f00 */
[----:B------:R-:W-:-:S05]  /*cc3b0*/  IADD3 R3, P2, R3, R252, RZ ;  /* 0x000000fc03037210 */ /* 0x000fca0007f5e0ff */
[----:B------:R-:W-:Y:S01]  /*cc3c0*/  STL [R1+0x3860], R3 ;  /* 0x0038600301007387 */ /* 0x000fe20000100800 */
[----:B------:R-:W-:-:S03]  /*cc3d0*/  IADD3 R8, P3, R8, R252, RZ ;  /* 0x000000fc08087210 */ /* 0x000fc60007f7e0ff */
[----:B------:R1:W-:Y:S04]  /*cc3e0*/  STL [R1+0x37f4], R11 ;  /* 0x0037f40b01007387 */ /* 0x0003e80000100800 */
[----:B----4-:R-:W4:Y:S04]  /*cc3f0*/  LDL.LU R14, [R1+0x391c] ;  /* 0x00391c00010e7983 */ /* 0x010f280000300800 */
[----:B------:R-:W4:Y:S04]  /*cc400*/  LDL.LU R12, [R1+0x3928] ;  /* 0x00392800010c7983 */ /* 0x000f280000300800 */
[----:B------:R-:W4:Y:S04]  /*cc410*/  LDL.LU R15, [R1+0x3930] ;  /* 0x00393000010f7983 */ /* 0x000f280000300800 */
[----:B------:R-:W4:Y:S04]  /*cc420*/  LDL.LU R17, [R1+0x3924] ;  /* 0x0039240001117983 */ /* 0x000f280000300800 */
[----:B------:R-:W-:Y:S01]  /*cc430*/  STL [R1+0x3868], R8 ;  /* 0x0038680801007387 */ /* 0x000fe20000100800 */
[----:B------:R-:W-:-:S05]  /*cc440*/  IMAD.X R13, R13, 0x1, R0, P2 ;  /* 0x000000010d0d7824 */ /* 0x000fca00010e0600 */
[----:B------:R2:W-:Y:S04]  /*cc450*/  STL [R1+0x385c], R13 ;  /* 0x00385c0d01007387 */ /* 0x0005e80000100800 */
[----:B-1----:R-:W4:Y:S01]  /*cc460*/  LDL.LU R11, [R1+0x3938] ;  /* 0x00393800010b7983 */ /* 0x002f220000300800 */
[----:B------:R-:W-:-:S03]  /*cc470*/  IMAD.MOV.U32 R6, RZ, RZ, R9 ;  /* 0x000000ffff067224 */ /* 0x000fc600078e0009 */
[----:B------:R-:W4:Y:S04]  /*cc480*/  LDL.LU R9, [R1+0x3940] ;  /* 0x0039400001097983 */ /* 0x000f280000300800 */
[----:B------:R-:W4:Y:S04]  /*cc490*/  LDL.LU R16, [R1+0x392c] ;  /* 0x00392c0001107983 */ /* 0x000f280000300800 */
[----:B------:R1:W-:Y:S02]  /*cc4a0*/  LDGSTS.E [R4+0xd180], [R6.64], P0 ;  /* 0x0d18000006047fae */ /* 0x0003e40008121844 */
[----:B-1----:R-:W-:Y:S01]  /*cc4b0*/  IMAD.MOV.U32 R6, RZ, RZ, R3 ;  /* 0x000000ffff067224 */ /* 0x002fe200078e0003 */
[----:B------:R-:W-:-:S05]  /*cc4c0*/  MOV R7, R13 ;  /* 0x0000000d00077202 */ /* 0x000fca0000000f00 */
[----:B------:R1:W-:Y:S01]  /*cc4d0*/  LDGSTS.E [R4+0xd900], [R6.64], P1 ;  /* 0x0d90000006047fae */ /* 0x0003e20008921844 */
[----:B--2---:R-:W-:Y:S01]  /*cc4e0*/  IADD3 R22, P2, R22, R252, RZ ;  /* 0x000000fc16167210 */ /* 0x004fe20007f5e0ff */
[----:B------:R-:W-:-:S04]  /*cc4f0*/  IMAD.X R10, R10, 0x1, R0, P3 ;  /* 0x000000010a0a7824 */ /* 0x000fc800018e0600 */
[----:B------:R-:W-:Y:S04]  /*cc500*/  STL [R1+0x38d0], R22 ;  /* 0x0038d01601007387 */ /* 0x000fe80000100800 */
[----:B------:R2:W-:Y:S04]  /*cc510*/  STL [R1+0x3864], R10 ;  /* 0x0038640a01007387 */ /* 0x0005e80000100800 */
[----:B------:R-:W4:Y:S04]  /*cc520*/  LDL.LU R3, [R1+0x3948] ;  /* 0x0039480001037983 */ /* 0x000f280000300800 */
[----:B------:R-:W4:Y:S01]  /*cc530*/  LDL.LU R13, [R1+0x3934] ;  /* 0x00393400010d7983 */ /* 0x000f220000300800 */
[----:B------:R-:W-:Y:S01]  /*cc540*/  IADD3 R20, P3, R20, R252, RZ ;  /* 0x000000fc14147210 */ /* 0x000fe20007f7e0ff */
[----:B------:R-:W-:-:S04]  /*cc550*/  IMAD.X R23, R23, 0x1, R0, P2 ;  /* 0x0000000117177824 */ /* 0x000fc800010e0600 */
[----:B------:R-:W-:Y:S01]  /*cc560*/  STL [R1+0x38d8], R20 ;  /* 0x0038d81401007387 */ /* 0x000fe20000100800 */
[----:B-1----:R-:W-:-:S03]  /*cc570*/  MOV R7, R10 ;  /* 0x0000000a00077202 */ /* 0x002fc60000000f00 */
[----:B------:R-:W-:Y:S04]  /*cc580*/  STL [R1+0x38cc], R23 ;  /* 0x0038cc1701007387 */ /* 0x000fe80000100800 */
[----:B--2---:R-:W2:Y:S01]  /*cc590*/  LDL.LU R10, [R1+0x393c] ;  /* 0x00393c00010a7983 */ /* 0x004ea20000300800 */
[----:B------:R-:W-:-:S03]  /*cc5a0*/  IMAD.MOV.U32 R6, RZ, RZ, R8 ;  /* 0x000000ffff067224 */ /* 0x000fc600078e0008 */
[----:B------:R-:W2:Y:S04]  /*cc5b0*/  LDL.LU R8, [R1+0x3944] ;  /* 0x0039440001087983 */ /* 0x000ea80000300800 */
[----:B------:R1:W-:Y:S02]  /*cc5c0*/  LDGSTS.E [R4+0xd980], [R6.64], P0 ;  /* 0x0d98000006047fae */ /* 0x0003e40008121844 */
[----:B-1----:R-:W-:Y:S01]  /*cc5d0*/  IMAD.MOV.U32 R6, RZ, RZ, R22 ;  /* 0x000000ffff067224 */ /* 0x002fe200078e0016 */
[----:B------:R-:W-:-:S05]  /*cc5e0*/  MOV R7, R23 ;  /* 0x0000001700077202 */ /* 0x000fca0000000f00 */
[----:B------:R1:W-:Y:S02]  /*cc5f0*/  LDGSTS.E [R4+0xe100], [R6.64], P1 ;  /* 0x0e10000006047fae */ /* 0x0003e40008921844 */
[----:B-1----:R-:W-:Y:S02]  /*cc600*/  IMAD.MOV.U32 R6, RZ, RZ, R20 ;  /* 0x000000ffff067224 */ /* 0x002fe400078e0014 */
[----:B---3--:R-:W-:-:S05]  /*cc610*/  IMAD.X R21, R21, 0x1, R0, P3 ;  /* 0x0000000115157824 */ /* 0x008fca00018e0600 */
[----:B------:R-:W-:-:S05]  /*cc620*/  MOV R7, R21 ;  /* 0x0000001500077202 */ /* 0x000fca0000000f00 */
[----:B------:R1:W-:Y:S01]  /*cc630*/  LDGSTS.E [R4+0xe180], [R6.64], P0 ;  /* 0x0e18000006047fae */ /* 0x0003e20008121844 */
[-C--:B------:R-:W-:Y:S02]  /*cc640*/  IADD3 R18, P2, R18, R252.reuse, RZ ;  /* 0x000000fc12127210 */ /* 0x080fe40007f5e0ff */
[----:B------:R-:W-:-:S03]  /*cc650*/  IADD3 R5, P3, R5, R252, RZ ;  /* 0x000000fc05057210 */ /* 0x000fc60007f7e0ff */
[----:B------:R-:W-:Y:S02]  /*cc660*/  IMAD.X R19, R19, 0x1, R0, P2 ;  /* 0x0000000113137824 */ /* 0x000fe400010e0600 */
[----:B-1----:R-:W-:Y:S01]  /*cc670*/  IMAD.MOV.U32 R6, RZ, RZ, R18 ;  /* 0x000000ffff067224 */ /* 0x002fe200078e0012 */
[----:B------:R-:W-:Y:S02]  /*cc680*/  STL [R1+0x3918], R18 ;  /* 0x0039181201007387 */ /* 0x000fe40000100800 */
[----:B------:R-:W-:Y:S02]  /*cc690*/  MOV R7, R19 ;  /* 0x0000001300077202 */ /* 0x000fe40000000f00 */
[----:B------:R-:W-:Y:S04]  /*cc6a0*/  STL [R1+0x38d4], R21 ;  /* 0x0038d41501007387 */ /* 0x000fe80000100800 */
[----:B------:R1:W-:Y:S04]  /*cc6b0*/  STL [R1+0x3920], R5 ;  /* 0x0039200501007387 */ /* 0x0003e80000100800 */
[----:B------:R-:W-:Y:S04]  /*cc6c0*/  STL [R1+0x3914], R19 ;  /* 0x0039141301007387 */ /* 0x000fe80000100800 */
[----:B------:R3:W-:Y:S02]  /*cc6d0*/  LDGSTS.E [R4+0xe900], [R6.64], P1 ;  /* 0x0e90000006047fae */ /* 0x0007e40008921844 */
[----:B---3--:R-:W-:-:S02]  /*cc6e0*/  IMAD.MOV.U32 R6, RZ, RZ, R5 ;  /* 0x000000ffff067224 */ /* 0x008fc400078e0005 */
[----:B----4-:R-:W-:Y:S01]  /*cc6f0*/  IMAD.X R14, R14, 0x1, R0, P3 ;  /* 0x000000010e0e7824 */ /* 0x010fe200018e0600 */
[----:B------:R-:W-:-:S04]  /*cc700*/  IADD3 R12, P2, R12, R252, RZ ;  /* 0x000000fc0c0c7210 */ /* 0x000fc80007f5e0ff */
[----:B------:R-:W-:Y:S02]  /*cc710*/  MOV R7, R14 ;  /* 0x0000000e00077202 */ /* 0x000fe40000000f00 */
[----:B------:R-:W-:Y:S01]  /*cc720*/  IADD3 R15, P3, R15, R252, RZ ;  /* 0x000000fc0f0f7210 */ /* 0x000fe20007f7e0ff */
[----:B------:R-:W-:Y:S01]  /*cc730*/  STL [R1+0x3928], R12 ;  /* 0x0039280c01007387 */ /* 0x000fe20000100800 */
[----:B------:R-:W-:-:S03]  /*cc740*/  IMAD.X R17, R17, 0x1, R0, P2 ;  /* 0x0000000111117824 */ /* 0x000fc600010e0600 */
[----:B------:R3:W-:Y:S04]  /*cc750*/  STL [R1+0x391c], R14 ;  /* 0x00391c0e01007387 */ /* 0x0007e80000100800 */
[----:B-1----:R-:W4:Y:S04]  /*cc760*/  LDL.LU R5, [R1+0x2aa0] ;  /* 0x002aa00001057983 */ /* 0x002f280000300800 */
[----:B------:R-:W-:Y:S04]  /*cc770*/  STL [R1+0x3930], R15 ;  /* 0x0039300f01007387 */ /* 0x000fe80000100800 */
[----:B------:R-:W-:Y:S04]  /*cc780*/  STL [R1+0x3924], R17 ;  /* 0x0039241101007387 */ /* 0x000fe80000100800 */
[----:B---3--:R-:W3:Y:S04]  /*cc790*/  LDL.LU R14, [R1+0x2aa8] ;  /* 0x002aa800010e7983 */ /* 0x008ee80000300800 */
[----:B------:R1:W-:Y:S01]  /*cc7a0*/  LDGSTS.E [R4+0xe980], [R6.64], P0 ;  /* 0x0e98000006047fae */ /* 0x0003e20008121844 */
[----:B------:R-:W-:Y:S01]  /*cc7b0*/  IADD3 R11, P2, R11, R252, RZ ;  /* 0x000000fc0b0b7210 */ /* 0x000fe20007f5e0ff */
[----:B-1----:R-:W-:-:S04]  /*cc7c0*/  IMAD.MOV.U32 R6, RZ, RZ, R12 ;  /* 0x000000ffff067224 */ /* 0x002fc800078e000c */
[----:B------:R-:W-:Y:S04]  /*cc7d0*/  STL [R1+0x3938], R11 ;  /* 0x0039380b01007387 */ /* 0x000fe80000100800 */
[----:B------:R-:W3:Y:S01]  /*cc7e0*/  LDL.LU R12, [R1+0x2a9c] ;  /* 0x002a9c00010c7983 */ /* 0x000ee20000300800 */
[----:B------:R-:W-:Y:S01]  /*cc7f0*/  MOV R7, R17 ;  /* 0x0000001100077202 */ /* 0x000fe20000000f00 */
[----:B------:R-:W-:Y:S01]  /*cc800*/  IMAD.X R16, R16, 0x1, R0, P3 ;  /* 0x0000000110107824 */ /* 0x000fe200018e0600 */
[----:B------:R-:W-:-:S03]  /*cc810*/  IADD3 R9, P4, R9, R252, RZ ;  /* 0x000000fc09097210 */ /* 0x000fc60007f9e0ff */
[----:B------:R1:W-:Y:S02]  /*cc820*/  LDGSTS.E [R4+0xf100], [R6.64], P1 ;  /* 0x0f10000006047fae */ /* 0x0003e40008921844 */
[----:B-1----:R-:W-:Y:S01]  /*cc830*/  MOV R6, R15 ;  /* 0x0000000f00067202 */ /* 0x002fe20000000f00 */
[----:B------:R-:W-:-:S05]  /*cc840*/  IMAD.MOV.U32 R7, RZ, RZ, R16 ;  /* 0x000000ffff077224 */ /* 0x000fca00078e0010 */
[----:B------:R1:W-:Y:S04]  /*cc850*/  LDGSTS.E [R4+0xf180], [R6.64], P0 ;  /* 0x0f18000006047fae */ /* 0x0003e80008121844 */
[----:B------:R-:W-:Y:S01]  /*cc860*/  STL [R1+0x392c], R16 ;  /* 0x00392c1001007387 */ /* 0x000fe20000100800 */
[----:B-1----:R-:W-:-:S03]  /*cc870*/  MOV R6, R11 ;  /* 0x0000000b00067202 */ /* 0x002fc60000000f00 */
[----:B------:R1:W-:Y:S01]  /*cc880*/  STL [R1+0x3940], R9 ;  /* 0x0039400901007387 */ /* 0x0003e20000100800 */
[----:B------:R-:W-:Y:S01]  /*cc890*/  IMAD.X R13, R13, 0x1, R0, P2 ;  /* 0x000000010d0d7824 */ /* 0x000fe200010e0600 */
[----:B------:R-:W-:-:S03]  /*cc8a0*/  IADD3 R3, P3, R3, R252, RZ ;  /* 0x000000fc03037210 */ /* 0x000fc60007f7e0ff */
[----:B------:R-:W-:Y:S02]  /*cc8b0*/  IMAD.MOV.U32 R7, RZ, RZ, R13 ;  /* 0x000000ffff077224 */ /* 0x000fe400078e000d */
[----:B------:R-:W-:Y:S04]  /*cc8c0*/  STL [R1+0x3948], R3 ;  /* 0x0039480301007387 */ /* 0x000fe80000100800 */
[----:B------:R1:W-:Y:S01]  /*cc8d0*/  LDGSTS.E [R4+0xf900], [R6.64], P1 ;  /* 0x0f90000006047fae */ /* 0x0003e20008921844 */
[----:B--2---:R-:W-:-:S03]  /*cc8e0*/  IMAD.X R10, R10, 0x1, R0, P4 ;  /* 0x000000010a0a7824 */ /* 0x004fc600020e0600 */
[----:B------:R-:W-:Y:S01]  /*cc8f0*/  STL [R1+0x3934], R13 ;  /* 0x0039340d01007387 */ /* 0x000fe20000100800 */
[----:B------:R-:W-:Y:S02]  /*cc900*/  IMAD.X R8, R8, 0x1, R0, P3 ;  /* 0x0000000108087824 */ /* 0x000fe400018e0600 */
[----:B-1----:R-:W-:Y:S01]  /*cc910*/  IMAD.MOV.U32 R6, RZ, RZ, R9 ;  /* 0x000000ffff067224 */ /* 0x002fe200078e0009 */
[----:B------:R-:W-:Y:S01]  /*cc920*/  MOV R7, R10 ;  /* 0x0000000a00077202 */ /* 0x000fe20000000f00 */
[----:B------:R-:W-:Y:S04]  /*cc930*/  STL [R1+0x393c], R10 ;  /* 0x00393c0a01007387 */ /* 0x000fe80000100800 */
[----:B------:R1:W-:Y:S04]  /*cc940*/  STL [R1+0x3944], R8 ;  /* 0x0039440801007387 */ /* 0x0003e80000100800 */
[----:B------:R2:W-:Y:S04]  /*cc950*/  LDGSTS.E [R4+0xf980], [R6.64], P0 ;  /* 0x0f98000006047fae */ /* 0x0005e80008121844 */
[----:B------:R-:W3:Y:S01]  /*cc960*/  LDL.LU R9, [R1] ;  /* 0x0000000001097983 */ /* 0x000ee20000300800 */
[----:B--2---:R-:W-:-:S03]  /*cc970*/  IMAD.MOV.U32 R7, RZ, RZ, R8 ;  /* 0x000000ffff077224 */ /* 0x004fc600078e0008 */
        /* <DEDUP_REMOVED lines=15> */
[----:B------:R-:W-:Y:S01]  /*cca70*/  IMAD.MOV.U32 R136, RZ, RZ, R139 ;  /* 0x000000ffff887224 */ /* 0x000fe200078e008b */
[----:B------:R-:W-:Y:S01]  /*cca80*/  MOV R134, R141 ;  /* 0x0000008d00867202 */ /* 0x000fe20000000f00 */
        /* <DEDUP_REMOVED lines=40> */
[----:B------:R-:W-:Y:S01]  /*ccd10*/  IMAD.MOV.U32 R98, RZ, RZ, R179 ;  /* 0x000000ffff627224 */ /* 0x000fe200078e00b3 */
[----:B------:R-:W-:Y:S01]  /*ccd20*/  MOV R94, R183 ;  /* 0x000000b7005e7202 */ /* 0x000fe20000000f00 */
[----:B------:R-:W-:Y:S01]  /*ccd30*/  IMAD.MOV.U32 R96, RZ, RZ, R181 ;  /* 0x000000ffff607224 */ /* 0x000fe200078e00b5 */
[----:B------:R-:W-:Y:S01]  /*ccd40*/  MOV R93, R184 ;  /* 0x000000b8005d7202 */ /* 0x000fe20000000f00 */
[----:B------:R-:W-:Y:S01]  /*ccd50*/  IMAD.MOV.U32 R97, RZ, RZ, R180 ;  /* 0x000000ffff617224 */ /* 0x000fe200078e00b4 */
[----:B------:R1:W-:Y:S01]  /*ccd60*/  LDGSTS.E [R4+0x10100], [R6.64], P1 ;  /* 0x1010000006047fae */ /* 0x0003e20008921844 */
[----:B------:R-:W-:Y:S02]  /*ccd70*/  IMAD.MOV.U32 R95, RZ, RZ, R182 ;  /* 0x000000ffff5f7224 */ /* 0x000fe400078e00b6 */
[----:B------:R-:W-:Y:S01]  /*ccd80*/  IMAD.MOV.U32 R92, RZ, RZ, R185 ;  /* 0x000000ffff5c7224 */ /* 0x000fe200078e00b9 */
[----:B------:R-:W-:Y:S01]  /*ccd90*/  MOV R88, R189 ;  /* 0x000000bd00587202 */ /* 0x000fe20000000f00 */
[----:B------:R-:W-:Y:S01]  /*ccda0*/  IMAD.MOV.U32 R90, RZ, RZ, R187 ;  /* 0x000000ffff5a7224 */ /* 0x000fe200078e00bb */
[----:B------:R1:W-:Y:S01]  /*ccdb0*/  LDGSTS.E [R4+0x10180], [R136.64], P0 ;  /* 0x1018000088047fae */ /* 0x0003e20008121844 */
        /* <DEDUP_REMOVED lines=20> */
[----:B------:R-:W-:-:S03]  /*ccf00*/  IMAD.MOV.U32 R74, RZ, RZ, R203 ;  /* 0x000000ffff4a7224 */ /* 0x000fc600078e00cb */
[----:B------:R1:W-:Y:S01]  /*ccf10*/  LDGSTS.E [R4+0x11980], [R124.64], P0 ;  /* 0x119800007c047fae */ /* 0x0003e20008121844 */
[----:B------:R-:W-:Y:S01]  /*ccf20*/  IMAD.MOV.U32 R72, RZ, RZ, R205 ;  /* 0x000000ffff487224 */ /* 0x000fe200078e00cd */
[----:B------:R-:W-:Y:S01]  /*ccf30*/  MOV R70, R207 ;  /* 0x000000cf00467202 */ /* 0x000fe20000000f00 */
[----:B------:R-:W-:Y:S01]  /*ccf40*/  IMAD.MOV.U32 R73, RZ, RZ, R204 ;  /* 0x000000ffff497224 */ /* 0x000fe200078e00cc */
[----:B------:R1:W-:Y:S01]  /*ccf50*/  LDGSTS.E [R4+0x12100], [R122.64], P1 ;  /* 0x121000007a047fae */ /* 0x0003e20008921844 */
[----:B------:R-:W-:Y:S01]  /*ccf60*/  IMAD.MOV.U32 R71, RZ, RZ, R206 ;  /* 0x000000ffff477224 */ /* 0x000fe200078e00ce */
[----:B------:R-:W-:Y:S02]  /*ccf70*/  MOV R69, R208 ;  /* 0x000000d000457202 */ /* 0x000fe40000000f00 */
[----:B------:R1:W-:Y:S01]  /*ccf80*/  LDGSTS.E [R4+0x12180], [R120.64], P0 ;  /* 0x1218000078047fae */ /* 0x0003e20008121844 */
[----:B------:R-:W-:-:S03]  /*ccf90*/  IMAD.MOV.U32 R68, RZ, RZ, R209 ;  /* 0x000000ffff447224 */ /* 0x000fc600078e00d1 */
[----:B------:R1:W-:Y:S01]  /*ccfa0*/  LDGSTS.E [R4+0x12900], [R118.64], P1 ;  /* 0x1290000076047fae */ /* 0x0003e20008921844 */
[----:B------:R-:W-:Y:S01]  /*ccfb0*/  IMAD.MOV.U32 R66, RZ, RZ, R211 ;  /* 0x000000ffff427224 */ /* 0x000fe200078e00d3 */
[----:B------:R-:W-:Y:S01]  /*ccfc0*/  MOV R64, R213 ;  /* 0x000000d500407202 */ /* 0x000fe20000000f00 */
[----:B------:R-:W-:Y:S01]  /*ccfd0*/  IMAD.MOV.U32 R67, RZ, RZ, R210 ;  /* 0x000000ffff437224 */ /* 0x000fe200078e00d2 */
[----:B------:R1:W-:Y:S01]  /*ccfe0*/  LDGSTS.E [R4+0x12980], [R116.64], P0 ;  /* 0x1298000074047fae */ /* 0x0003e20008121844 */
[----:B----4-:R-:W-:-:S03]  /*ccff0*/  IADD3 R5, P2, R5, R252, RZ ;  /* 0x000000fc05057210 */ /* 0x010fc60007f5e0ff */
[----:B------:R2:W-:Y:S04]  /*cd000*/  LDGSTS.E [R4+0x13100], [R114.64], P1 ;  /* 0x1310000072047fae */ /* 0x0005e80008921844 */
[----:B------:R-:W-:Y:S01]  /*cd010*/  STL [R1+0x2aa0], R5 ;  /* 0x002aa00501007387 */ /* 0x000fe20000100800 */
[----:B------:R-:W-:Y:S01]  /*cd020*/  IMAD.MOV.U32 R65, RZ, RZ, R212 ;  /* 0x000000ffff417224 */ /* 0x000fe200078e00d4 */
[----:B------:R-:W-:Y:S01]  /*cd030*/  MOV R63, R214 ;  /* 0x000000d6003f7202 */ /* 0x000fe20000000f00 */
[----:B------:R-:W-:Y:S01]  /*cd040*/  IMAD.MOV.U32 R62, RZ, RZ, R215 ;  /* 0x000000ffff3e7224 */ /* 0x000fe200078e00d7 */
[----:B------:R2:W-:Y:S01]  /*cd050*/  LDGSTS.E [R4+0x13180], [R112.64], P0 ;  /* 0x1318000070047fae */ /* 0x0005e20008121844 */
[----:B---3--:R-:W-:-:S03]  /*cd060*/  IADD3 R14, P3, R14, R252, RZ ;  /* 0x000000fc0e0e7210 */ /* 0x008fc60007f7e0ff */
[----:B------:R2:W-:Y:S04]  /*cd070*/  LDGSTS.E [R4+0x13900], [R110.64], P1 ;  /* 0x139000006e047fae */ /* 0x0005e80008921844 */
[----:B------:R-:W-:Y:S01]  /*cd080*/  STL [R1+0x2aa8], R14 ;  /* 0x002aa80e01007387 */ /* 0x000fe20000100800 */
        /* <DEDUP_REMOVED lines=13> */
[----:B------:R-:W-:-:S02]  /*cd160*/  MOV R17, R226 ;  /* 0x000000e200117202 */ /* 0x000fc40000000f00 */
[----:B------:R2:W-:Y:S01]  /*cd170*/  LDGSTS.E [R4+0x14900], [R102.64], P1 ;  /* 0x1490000066047fae */ /* 0x0005e20008921844 */
[----:B------:R-:W-:-:S03]  /*cd180*/  IMAD.MOV.U32 R16, RZ, RZ, R227 ;  /* 0x000000ffff107224 */ /* 0x000fc600078e00e3 */
[----:B------:R2:W-:Y:S01]  /*cd190*/  LDGSTS.E [R4+0x14980], [R100.64], P0 ;  /* 0x1498000064047fae */ /* 0x0005e20008121844 */
[----:B------:R-:W-:Y:S01]  /*cd1a0*/  IADD3.X R12, R12, R0, RZ, P2, !PT ;  /* 0x000000000c0c7210 */ /* 0x000fe200017fe4ff */
[----:B------:R-:W-:Y:S02]  /*cd1b0*/  IMAD.MOV.U32 R50, RZ, RZ, R229 ;  /* 0x000000ffff327224 */ /* 0x000fe400078e00e5 */
[----:B------:R2:W-:Y:S04]  /*cd1c0*/  LDGSTS.E [R4+0x15100], [R98.64], P1 ;  /* 0x1510000062047fae */ /* 0x0005e80008921844 */
[----:B------:R-:W-:Y:S04]  /*cd1d0*/  STL [R1+0x2a9c], R12 ;  /* 0x002a9c0c01007387 */ /* 0x000fe80000100800 */
        /* <DEDUP_REMOVED lines=40> */
[----:B------:R-:W-:Y:S01]  /*cd460*/  STL.64 [R1+0x2608], R62 ;  /* 0x0026083e01007387 */ /* 0x000fe20000100a00 */
[----:B------:R-:W-:-:S03]  /*cd470*/  IMAD.MOV.U32 R49, RZ, RZ, R230 ;  /* 0x000000ffff317224 */ /* 0x000fc600078e00e6 */
[----:B------:R-:W-:Y:S01]  /*cd480*/  STL.64 [R1+0x2600], R60 ;  /* 0x0026003c01007387 */ /* 0x000fe20000100a00 */
[----:B------:R-:W-:Y:S01]  /*cd490*/  IMAD.MOV.U32 R46, RZ, RZ, R233 ;  /* 0x000000ffff2e7224 */ /* 0x000fe200078e00e9 */
[----:B------:R-:W-:Y:S02]  /*cd4a0*/  MOV R47, R232 ;  /* 0x000000e8002f7202 */ /* 0x000fe40000000f00 */
[----:B------:R-:W-:Y:S01]  /*cd4b0*/  STL.64 [R1+0x25f8], R58 ;  /* 0x0025f83a01007387 */ /* 0x000fe20000100a00 */
[----:B------:R-:W-:-:S03]  /*cd4c0*/  IMAD.MOV.U32 R44, RZ, RZ, R235 ;  /* 0x000000ffff2c7224 */ /* 0x000fc600078e00eb */
[----:B------:R2:W-:Y:S01]  /*cd4d0*/  LDGSTS.E [R4+0x15180], [R96.64], P0 ;  /* 0x1518000060047fae */ /* 0x0005e20008121844 */
[----:B------:R-:W-:-:S03]  /*cd4e0*/  IMAD.MOV.U32 R45, RZ, RZ, R234 ;  /* 0x000000ffff2d7224 */ /* 0x000fc600078e00ea */
[----:B------:R-:W-:Y:S01]  /*cd4f0*/  STL.64 [R1+0x25f0], R56 ;  /* 0x0025f03801007387 */ /* 0x000fe20000100a00 */
[----:B------:R-:W-:-:S03]  /*cd500*/  MOV R18, R237 ;  /* 0x000000ed00127202 */ /* 0x000fc60000000f00 */
[----:B------:R2:W-:Y:S01]  /*cd510*/  LDGSTS.E [R4+0x15900], [R94.64], P1 ;  /* 0x159000005e047fae */ /* 0x0005e20008921844 */
[----:B------:R-:W-:-:S03]  /*cd520*/  IMAD.MOV.U32 R19, RZ, RZ, R236 ;  /* 0x000000ffff137224 */ /* 0x000fc600078e00ec */
[----:B------:R-:W-:Y:S01]  /*cd530*/  STL.64 [R1+0x25e8], R54 ;  /* 0x0025e83601007387 */ /* 0x000fe20000100a00 */
[----:B------:R-:W-:-:S03]  /*cd540*/  IMAD.MOV.U32 R42, RZ, RZ, R239 ;  /* 0x000000ffff2a7224 */ /* 0x000fc600078e00ef */
[----:B------:R2:W-:Y:S01]  /*cd550*/  LDGSTS.E [R4+0x15980], [R92.64], P0 ;  /* 0x159800005c047fae */ /* 0x0005e20008121844 */
[----:B------:R-:W-:Y:S01]  /*cd560*/  MOV R43, R238 ;  /* 0x000000ee002b7202 */ /* 0x000fe20000000f00 */
[----:B--2---:R-:W-:Y:S02]  /*cd570*/  IMAD.MOV.U32 R35, RZ, RZ, R33 ;  /* 0x000000ffff237224 */ /* 0x004fe400078e0021 */
[----:B------:R-:W-:Y:S01]  /*cd580*/  STL.64 [R1+0x25e0], R52 ;  /* 0x0025e03401007387 */ /* 0x000fe20000100a00 */
[----:B------:R-:W-:-:S03]  /*cd590*/  IMAD.MOV.U32 R10, RZ, RZ, R241 ;  /* 0x000000ffff0a7224 */ /* 0x000fc600078e00f1 */
[----:B------:R2:W-:Y:S01]  /*cd5a0*/  LDGSTS.E [R4+0x16100], [R90.64], P1 ;  /* 0x161000005a047fae */ /* 0x0005e20008921844 */
[----:B------:R-:W-:-:S03]  /*cd5b0*/  IMAD.MOV.U32 R11, RZ, RZ, R240 ;  /* 0x000000ffff0b7224 */ /* 0x000fc600078e00f0 */
[----:B------:R2:W-:Y:S01]  /*cd5c0*/  STL.64 [R1+0x25d8], R16 ;  /* 0x0025d81001007387 */ /* 0x0005e20000100a00 */
[----:B------:R-:W-:-:S03]  /*cd5d0*/  IMAD.MOV.U32 R33, RZ, RZ, R32 ;  /* 0x000000ffff217224 */ /* 0x000fc600078e0020 */
[----:B------:R2:W-:Y:S01]  /*cd5e0*/  LDGSTS.E [R4+0x16180], [R88.64], P0 ;  /* 0x1618000058047fae */ /* 0x0005e20008121844 */
[----:B------:R-:W-:Y:S01]  /*cd5f0*/  MOV R40, R243 ;  /* 0x000000f300287202 */ /* 0x000fe20000000f00 */
[----:B------:R-:W-:Y:S02]  /*cd600*/  IMAD.MOV.U32 R41, RZ, RZ, R242 ;  /* 0x000000ffff297224 */ /* 0x000fe400078e00f2 */
[----:B------:R-:W-:Y:S01]  /*cd610*/  STL.64 [R1+0x25d0], R50 ;  /* 0x0025d03201007387 */ /* 0x000fe20000100a00 */
[----:B------:R-:W-:-:S03]  /*cd620*/  MOV R32, R31 ;  /* 0x0000001f00207202 */ /* 0x000fc60000000f00 */
[----:B------:R2:W-:Y:S01]  /*cd630*/  LDGSTS.E [R4+0x16900], [R86.64], P1 ;  /* 0x1690000056047fae */ /* 0x0005e20008921844 */
[----:B------:R-:W-:Y:S01]  /*cd640*/  IMAD.MOV.U32 R38, RZ, RZ, R249 ;  /* 0x000000ffff267224 */ /* 0x000fe200078e00f9 */
[----:B------:R-:W-:Y:S02]  /*cd650*/  MOV R39, R248 ;  /* 0x000000f800277202 */ /* 0x000fe40000000f00 */
[----:B------:R-:W-:Y:S01]  /*cd660*/  STL.64 [R1+0x25c8], R48 ;  /* 0x0025c83001007387 */ /* 0x000fe20000100a00 */
[----:B------:R-:W-:-:S03]  /*cd670*/  IMAD.MOV.U32 R31, RZ, RZ, R30 ;  /* 0x000000ffff1f7224 */ /* 0x000fc600078e001e */
[----:B------:R2:W-:Y:S01]  /*cd680*/  LDGSTS.E [R4+0x16980], [R84.64], P0 ;  /* 0x1698000054047fae */ /* 0x0005e20008121844 */
[----:B------:R-:W-:-:S03]  /*cd690*/  IMAD.MOV.U32 R36, RZ, RZ, R251 ;  /* 0x000000ffff247224 */ /* 0x000fc600078e00fb */
[----:B------:R-:W-:Y:S01]  /*cd6a0*/  STL.64 [R1+0x25c0], R46 ;  /* 0x0025c02e01007387 */ /* 0x000fe20000100a00 */
[----:B------:R-:W-:-:S03]  /*cd6b0*/  IMAD.MOV.U32 R37, RZ, RZ, R250 ;  /* 0x000000ffff257224 */ /* 0x000fc600078e00fa */
[----:B------:R2:W-:Y:S01]  /*cd6c0*/  LDGSTS.E [R4+0x17100], [R82.64], P1 ;  /* 0x1710000052047fae */ /* 0x0005e20008921844 */
[----:B------:R-:W-:Y:S01]  /*cd6d0*/  IMAD.MOV.U32 R30, RZ, RZ, R29 ;  /* 0x000000ffff1e7224 */ /* 0x000fe200078e001d */
[----:B------:R-:W-:Y:S02]  /*cd6e0*/  MOV R29, R28 ;  /* 0x0000001c001d7202 */ /* 0x000fe40000000f00 */
[----:B------:R-:W-:Y:S01]  /*cd6f0*/  STL.64 [R1+0x25b8], R44 ;  /* 0x0025b82c01007387 */ /* 0x000fe20000100a00 */
[----:B------:R-:W-:-:S03]  /*cd700*/  MOV R34, R13 ;  /* 0x0000000d00227202 */ /* 0x000fc60000000f00 */
[----:B------:R2:W-:Y:S01]  /*cd710*/  LDGSTS.E [R4+0x17180], [R80.64], P0 ;  /* 0x1718000050047fae */ /* 0x0005e20008121844 */
[----:B------:R-:W-:-:S03]  /*cd720*/  IMAD.MOV.U32 R28, RZ, RZ, R27 ;  /* 0x000000ffff1c7224 */ /* 0x000fc600078e001b */
[----:B------:R3:W-:Y:S01]  /*cd730*/  STL.64 [R1+0x25b0], R18 ;  /* 0x0025b01201007387 */ /* 0x0007e20000100a00 */
[----:B------:R-:W-:-:S03]  /*cd740*/  MOV R27, R26 ;  /* 0x0000001a001b7202 */ /* 0x000fc60000000f00 */
[----:B------:R2:W-:Y:S01]  /*cd750*/  LDGSTS.E [R4+0x17900], [R78.64], P1 ;  /* 0x179000004e047fae */ /* 0x0005e20008921844 */
[----:B------:R-:W-:-:S03]  /*cd760*/  IMAD.MOV.U32 R26, RZ, RZ, R25 ;  /* 0x000000ffff1a7224 */ /* 0x000fc600078e0019 */
[----:B------:R-:W-:Y:S04]  /*cd770*/  STL.64 [R1+0x25a8], R42 ;  /* 0x0025a82a01007387 */ /* 0x000fe80000100a00 */
[----:B------:R2:W-:Y:S01]  /*cd780*/  LDGSTS.E [R4+0x17980], [R76.64], P0 ;  /* 0x179800004c047fae */ /* 0x0005e20008121844 */
[----:B------:R-:W-:-:S03]  /*cd790*/  IMAD.MOV.U32 R25, RZ, RZ, R24 ;  /* 0x000000ffff197224 */ /* 0x000fc600078e0018 */
[----:B------:R1:W-:Y:S04]  /*cd7a0*/  STL.64 [R1+0x25a0], R10 ;  /* 0x0025a00a01007387 */ /* 0x0003e80000100a00 */
[----:B------:R2:W-:Y:S01]  /*cd7b0*/  LDGSTS.E [R4+0x18100], [R74.64], P1 ;  /* 0x181000004a047fae */ /* 0x0005e20008921844 */
[----:B------:R-:W-:-:S03]  /*cd7c0*/  MOV R24, R23 ;  /* 0x0000001700187202 */ /* 0x000fc60000000f00 */
[----:B------:R-:W-:Y:S04]  /*cd7d0*/  STL.64 [R1+0x2598], R40 ;  /* 0x0025982801007387 */ /* 0x000fe80000100a00 */
[----:B------:R2:W-:Y:S01]  /*cd7e0*/  LDGSTS.E [R4+0x18180], [R72.64], P0 ;  /* 0x1818000048047fae */ /* 0x0005e20008121844 */
[----:B------:R-:W-:-:S03]  /*cd7f0*/  IMAD.MOV.U32 R23, RZ, RZ, R22 ;  /* 0x000000ffff177224 */ /* 0x000fc600078e0016 */
[----:B------:R-:W-:Y:S04]  /*cd800*/  STL.64 [R1+0x2590], R38 ;  /* 0x0025902601007387 */ /* 0x000fe80000100a00 */
[----:B------:R2:W-:Y:S01]  /*cd810*/  LDGSTS.E [R4+0x18900], [R70.64], P1 ;  /* 0x1890000046047fae */ /* 0x0005e20008921844 */
[----:B------:R-:W-:-:S03]  /*cd820*/  IMAD.MOV.U32 R22, RZ, RZ, R15 ;  /* 0x000000ffff167224 */ /* 0x000fc600078e000f */
[----:B------:R-:W-:Y:S04]  /*cd830*/  STL.64 [R1+0x2588], R36 ;  /* 0x0025882401007387 */ /* 0x000fe80000100a00 */
[----:B------:R2:W-:Y:S04]  /*cd840*/  LDGSTS.E [R4+0x18980], [R68.64], P0 ;  /* 0x1898000044047fae */ /* 0x0005e80008121844 */
[----:B------:R1:W-:Y:S04]  /*cd850*/  STL.64 [R1+0x2580], R8 ;  /* 0x0025800801007387 */ /* 0x0003e80000100a00 */
[----:B------:R2:W-:Y:S04]  /*cd860*/  LDGSTS.E [R4+0x19100], [R66.64], P1 ;  /* 0x1910000042047fae */ /* 0x0005e80008921844 */
[----:B------:R-:W-:Y:S04]  /*cd870*/  STL.64 [R1+0x2578], R34 ;  /* 0x0025782201007387 */ /* 0x000fe80000100a00 */
        /* <DEDUP_REMOVED lines=13> */
[----:B-1----:R-:W4:Y:S04]  /*cd950*/  LDL.LU R6, [R1+0x2b20] ;  /* 0x002b200001067983 */ /* 0x002f280000300800 */
[----:B------:R2:W-:Y:S04]  /*cd960*/  LDGSTS.E [R4+0x1b100], [R16.64], P1 ;  /* 0x1b10000010047fae */ /* 0x0005e80008921844 */
[----:B------:R-:W1:Y:S04]  /*cd970*/  S2R R13, SR_TID.X ;  /* 0x00000000000d7919 */ /* 0x000e680000002100 */
[----:B------:R1:W-:Y:S04]  /*cd980*/  LDGSTS.E [R4+0x1b180], [R50.64], P0 ;  /* 0x1b18000032047fae */ /* 0x0003e80008121844 */
[----:B--2---:R-:W2:Y:S04]  /*cd990*/  LDL.LU R17, [R1+0x2aa4] ;  /* 0x002aa40001117983 */ /* 0x004ea80000300800 */
[----:B------:R1:W-:Y:S04]  /*cd9a0*/  LDGSTS.E [R4+0x1b900], [R48.64], P1 ;  /* 0x1b90000030047fae */ /* 0x0003e80008921844 */
[----:B------:R3:W-:Y:S04]  /*cd9b0*/  LDGSTS.E [R4+0x1b980], [R46.64], P0 ;  /* 0x1b9800002e047fae */ /* 0x0007e80008121844 */
[----:B------:R3:W-:Y:S01]  /*cd9c0*/  LDGSTS.E [R4+0x1c100], [R44.64], P1 ;  /* 0x1c1000002c047fae */ /* 0x0007e20008921844 */
[----:B-1----:R-:W-:-:S03]  /*cd9d0*/  LOP3.LUT R13, R13, 0x1f, RZ, 0xc0, !PT ;  /* 0x0000001f0d0d7812 */ /* 0x002fc600078ec0ff */
[----:B------:R-:W2:Y:S04]  /*cd9e0*/  LDL.LU R7, [R1+0x2b28] ;  /* 0x002b280001077983 */ /* 0x000ea80000300800 */
[----:B------:R3:W-:Y:S01]  /*cd9f0*/  LDGSTS.E [R4+0x1c180], [R18.64], P0 ;  /* 0x1c18000012047fae */ /* 0x0007e20008121844 */
[----:B------:R-:W-:-:S03]  /*cda00*/  IMAD.SHL.U32 R13, R13, 0x4, RZ ;  /* 0x000000040d0d7824 */ /* 0x000fc600078e00ff */
[----:B------:R1:W-:Y:S02]  /*cda10*/  LDGSTS.E [R4+0x1c900], [R42.64], P1 ;  /* 0x1c9000002a047fae */ /* 0x0003e40008921844 */
[----:B------:R-:W-:Y:S02]  /*cda20*/  LOP3.LUT R13, R13, 0x20, RZ, 0x3c, !PT ;  /* 0x000000200d0d7812 */ /* 0x000fe400078e3cff */
[----:B------:R1:W-:Y:S04]  /*cda30*/  LDGSTS.E [R4+0x1c980], [R10.64], P0 ;  /* 0x1c9800000a047fae */ /* 0x0003e80008121844 */
[----:B---3--:R-:W3:Y:S04]  /*cda40*/  LDL.LU R18, [R1+0x2b1c] ;  /* 0x002b1c0001127983 */ /* 0x008ee80000300800 */
[----:B------:R1:W-:Y:S04]  /*cda50*/  LDGSTS.E [R4+0x1d100], [R40.64], P1 ;  /* 0x1d10000028047fae */ /* 0x0003e80008921844 */
[----:B-1----:R-:W3:Y:S01]  /*cda60*/  LDL.LU R10, [R1+0x2ba0] ;  /* 0x002ba000010a7983 */ /* 0x002ee20000300800 */
[----:B------:R-:W-:-:S03]  /*cda70*/  LEA R3, R247, R13, 0x11 ;  /* 0x0000000df7037211 */ /* 0x000fc600078e88ff */
[----:B------:R1:W-:Y:S04]  /*cda80*/  LDGSTS.E [R4+0x1d180], [R38.64], P0 ;  /* 0x1d18000026047fae */ /* 0x0003e80008121844 */
[----:B------:R-:W3:Y:S04]  /*cda90*/  LDL.LU R15, [R1+0x2b24] ;  /* 0x002b2400010f7983 */ /* 0x000ee80000300800 */
[----:B------:R1:W-:Y:S04]  /*cdaa0*/  LDGSTS.E [R4+0x1d900], [R36.64], P1 ;  /* 0x1d90000024047fae */ /* 0x0003e80008921844 */
[----:B------:R1:W-:Y:S04]  /*cdab0*/  LDGSTS.E [R4+0x1d980], [R8.64], P0 ;  /* 0x1d98000008047fae */ /* 0x0003e80008121844 */
[----:B------:R1:W-:Y:S04]  /*cdac0*/  LDGSTS.E [R4+0x1e100], [R34.64], P1 ;  /* 0x1e10000022047fae */ /* 0x0003e80008921844 */
[----:B------:R1:W-:Y:S04]  /*cdad0*/  LDGSTS.E [R4+0x1e180], [R32.64], P0 ;  /* 0x1e18000020047fae */ /* 0x0003e80008121844 */
[----:B-1----:R-:W3:Y:S04]  /*cdae0*/  LDL.LU R8, [R1+0x2ba8] ;  /* 0x002ba80001087983 */ /* 0x002ee80000300800 */
[----:B------:R-:W3:Y:S04]  /*cdaf0*/  LDL.LU R13, [R1+0x2b9c] ;  /* 0x002b9c00010d7983 */ /* 0x000ee80000300800 */
[----:B------:R1:W-:Y:S04]  /*cdb00*/  LDGSTS.E [R4+0x1e900], [R30.64], P1 ;  /* 0x1e9000001e047fae */ /* 0x0003e80008921844 */
[----:B------:R1:W-:Y:S04]  /*cdb10*/  LDGSTS.E [R4+0x1e980], [R28.64], P0 ;  /* 0x1e9800001c047fae */ /* 0x0003e80008121844 */
[----:B------:R-:W3:Y:S04]  /*cdb20*/  LDL.LU R11, [R1+0x2c20] ;  /* 0x002c2000010b7983 */ /* 0x000ee80000300800 */
[----:B------:R1:W-:Y:S04]  /*cdb30*/  LDGSTS.E [R4+0x1f100], [R26.64], P1 ;  /* 0x1f1000001a047fae */ /* 0x0003e80008921844 */
[----:B------:R-:W3:Y:S04]  /*cdb40*/  LDL.LU R16, [R1+0x2ba4] ;  /* 0x002ba40001107983 */ /* 0x000ee80000300800 */
[----:B------:R1:W-:Y:S04]  /*cdb50*/  LDGSTS.E [R4+0x1f180], [R24.64], P0 ;  /* 0x1f18000018047fae */ /* 0x0003e80008121844 */
[----:B------:R1:W-:Y:S04]  /*cdb60*/  LDGSTS.E [R4+0x1f900], [R22.64], P1 ;  /* 0x1f90000016047fae */ /* 0x0003e80008921844 */
[----:B------:R1:W-:Y:S04]  /*cdb70*/  LDGSTS.E [R4+0x1f980], [R20.64], P0 ;  /* 0x1f98000014047fae */ /* 0x0003e80008121844 */
[----:B------:R-:W3:Y:S04]  /*cdb80*/  LDL.LU R9, [R1+0x2c28] ;  /* 0x002c280001097983 */ /* 0x000ee80000300800 */
[----:B-1----:R-:W3:Y:S01]  /*cdb90*/  LDL.LU R20, [R1+0x2c1c] ;  /* 0x002c1c0001147983 */ /* 0x002ee20000300800 */
[----:B------:R-:W-:Y:S01]  /*cdba0*/  IMAD.MOV.U32 R4, RZ, RZ, R5 ;  /* 0x000000ffff047224 */ /* 0x000fe200078e0005 */
[----:B------:R-:W-:-:S05]  /*cdbb0*/  MOV R5, R12 ;  /* 0x0000000c00057202 */ /* 0x000fca0000000f00 */
[----:B------:R1:W-:Y:S01]  /*cdbc0*/  LDGSTS.E [R3+0x200], [R4.64], P1 ;  /* 0x0020000004037fae */ /* 0x0003e20008921844 */
[----:B----4-:R-:W-:-:S05]  /*cdbd0*/  IADD3 R6, P2, R6, R252, RZ ;  /* 0x000000fc06067210 */ /* 0x010fca0007f5e0ff */
[----:B------:R-:W-:Y:S01]  /*cdbe0*/  STL [R1+0x2b20], R6 ;  /* 0x002b200601007387 */ /* 0x000fe20000100800 */
[----:B--2---:R-:W-:-:S05]  /*cdbf0*/  IMAD.X R17, R17, 0x1, R0, P3 ;  /* 0x0000000111117824 */ /* 0x004fca00018e0600 */
[----:B------:R2:W-:Y:S04]  /*cdc00*/  STL [R1+0x2aa4], R17 ;  /* 0x002aa41101007387 */ /* 0x0005e80000100800 */
[----:B------:R-:W4:Y:S04]  /*cdc10*/  LDL.LU R12, [R1+0x2ca0] ;  /* 0x002ca000010c7983 */ /* 0x000f280000300800 */
[----:B------:R-:W4:Y:S01]  /*cdc20*/  LDL.LU R19, [R1+0x2c24] ;  /* 0x002c240001137983 */ /* 0x000f220000300800 */
[----:B-1----:R-:W-:Y:S01]  /*cdc30*/  IMAD.MOV.U32 R4, RZ, RZ, R14 ;  /* 0x000000ffff047224 */ /* 0x002fe200078e000e */
[----:B------:R-:W-:-:S02]  /*cdc40*/  IADD3 R7, P3, R7, R252, RZ ;  /* 0x000000fc07077210 */ /* 0x000fc40007f7e0ff */
[----:B------:R-:W-:-:S03]  /*cdc50*/  MOV R5, R17 ;  /* 0x0000001100057202 */ /* 0x000fc60000000f00 */
[----:B------:R-:W-:Y:S04]  /*cdc60*/  STL [R1+0x2b28], R7 ;  /* 0x002b280701007387 */ /* 0x000fe80000100800 */
[----:B------:R1:W-:Y:S01]  /*cdc70*/  LDGSTS.E [R3+0x280], [R4.64], P0 ;  /* 0x0028000004037fae */ /* 0x0003e20008121844 */
[----:B---3--:R-:W-:-:S05]  /*cdc80*/  IMAD.X R18, R18, 0x1, R0, P2 ;  /* 0x0000000112127824 */ /* 0x008fca00010e0600 */
[----:B------:R3:W-:Y:S01]  /*cdc90*/  STL [R1+0x2b1c], R18 ;  /* 0x002b1c1201007387 */ /* 0x0007e20000100800 */
[----:B-1----:R-:W-:Y:S01]  /*cdca0*/  IMAD.MOV.U32 R4, RZ, RZ, R6 ;  /* 0x000000ffff047224 */ /* 0x002fe200078e0006 */
[----:B------:R-:W-:Y:S02]  /*cdcb0*/  MOV R5, R18 ;  /* 0x0000001200057202 */ /* 0x000fe40000000f00 */
[----:B--2---:R-:W2:Y:S01]  /*cdcc0*/  LDL.LU R17, [R1+0x2c9c] ;  /* 0x002c9c0001117983 */ /* 0x004ea20000300800 */
[----:B------:R-:W-:-:S03]  /*cdcd0*/  IADD3 R10, P2, R10, R252, RZ ;  /* 0x000000fc0a0a7210 */ /* 0x000fc60007f5e0ff */
[----:B------:R-:W2:Y:S01]  /*cdce0*/  LDL.LU R14, [R1+0x2ca8] ;  /* 0x002ca800010e7983 */ /* 0x000ea20000300800 */
[----:B------:R-:W-:-:S03]  /*cdcf0*/  IMAD.X R15, R15, 0x1, R0, P3 ;  /* 0x000000010f0f7824 */ /* 0x000fc600018e0600 */
[----:B---3--:R-:W3:Y:S04]  /*cdd00*/  LDL.LU R18, [R1+0x2ca4] ;  /* 0x002ca40001127983 */ /* 0x008ee80000300800 */
[----:B------:R-:W-:Y:S04]  /*cdd10*/  STL [R1+0x2ba0], R10 ;  /* 0x002ba00a01007387 */ /* 0x000fe80000100800 */
[----:B------:R1:W-:Y:S04]  /*cdd20*/  STL [R1+0x2b24], R15 ;  /* 0x002b240f01007387 */ /* 0x0003e80000100800 */
[----:B------:R1:W-:Y:S04]  /*cdd30*/  LDGSTS.E [R3+0xa00], [R4.64], P1 ;  /* 0x00a0000004037fae */ /* 0x0003e80008921844 */
[----:B------:R-:W3:Y:S01]  /*cdd40*/  LDL.LU R6, [R1+0x2d20] ;  /* 0x002d200001067983 */ /* 0x000ee20000300800 */
[----:B------:R-:W-:Y:S01]  /*cdd50*/  IADD3 R8, P3, R8, R252, RZ ;  /* 0x000000fc08087210 */ /* 0x000fe20007f7e0ff */
[----:B------:R-:W-:Y:S01]  /*cdd60*/  IMAD.X R13, R13, 0x1, R0, P2 ;  /* 0x000000010d0d7824 */ /* 0x000fe200010e0600 */
[----:B-1----:R-:W-:-:S02]  /*cdd70*/  MOV R5, R15 ;  /* 0x0000000f00057202 */ /* 0x002fc40000000f00 */
[----:B------:R-:W3:Y:S01]  /*cdd80*/  LDL.LU R15, [R1+0x2d1c] ;  /* 0x002d1c00010f7983 */ /* 0x000ee20000300800 */
[----:B------:R-:W-:-:S03]  /*cdd90*/  IMAD.MOV.U32 R4, RZ, RZ, R7 ;  /* 0x000000ffff047224 */ /* 0x000fc600078e0007 */
[----:B------:R-:W-:Y:S04]  /*cdda0*/  STL [R1+0x2ba8], R8 ;  /* 0x002ba80801007387 */ /* 0x000fe80000100800 */
[----:B------:R1:W-:Y:S04]  /*cddb0*/  STL [R1+0x2b9c], R13 ;  /* 0x002b9c0d01007387 */ /* 0x0003e80000100800 */
[----:B------:R-:W3:Y:S01]  /*cddc0*/  LDL.LU R7, [R1+0x2d28] ;  /* 0x002d280001077983 */ /* 0x000ee20000300800 */
[----:B------:R-:W-:-:S03]  /*cddd0*/  IADD3 R11, P2, R11, R252, RZ ;  /* 0x000000fc0b0b7210 */ /* 0x000fc60007f5e0ff */
[----:B------:R1:W-:Y:S01]  /*cdde0*/  LDGSTS.E [R3+0xa80], [R4.64], P0 ;  /* 0x00a8000004037fae */ /* 0x0003e20008121844 */
[----:B------:R-:W-:Y:S02]  /*cddf0*/  IMAD.X R16, R16, 0x1, R0, P3 ;  /* 0x0000000110107824 */ /* 0x000fe400018e0600 */
[----:B-1----:R-:W-:Y:S01]  /*cde00*/  IMAD.MOV.U32 R4, RZ, RZ, R10 ;  /* 0x000000ffff047224 */ /* 0x002fe200078e000a */
[----:B------:R-:W-:Y:S02]  /*cde10*/  MOV R5, R13 ;  /* 0x0000000d00057202 */ /* 0x000fe40000000f00 */
[----:B------:R-:W3:Y:S01]  /*cde20*/  LDL.LU R13, [R1+0x2d24] ;  /* 0x002d2400010d7983 */ /* 0x000ee20000300800 */
[----:B------:R-:W-:-:S03]  /*cde30*/  IADD3 R9, P3, R9, R252, RZ ;  /* 0x000000fc09097210 */ /* 0x000fc60007f7e0ff */
[----:B------:R-:W-:Y:S04]  /*cde40*/  STL [R1+0x2c20], R11 ;  /* 0x002c200b01007387 */ /* 0x000fe80000100800 */
[----:B------:R1:W-:Y:S01]  /*cde50*/  LDGSTS.E [R3+0x1200], [R4.64], P1 ;  /* 0x0120000004037fae */ /* 0x0003e20008921844 */
[----:B------:R-:W-:-:S03]  /*cde60*/  IMAD.X R20, R20, 0x1, R0, P2 ;  /* 0x0000000114147824 */ /* 0x000fc600010e0600 */
[----:B------:R1:W-:Y:S04]  /*cde70*/  STL [R1+0x2ba4], R16 ;  /* 0x002ba41001007387 */ /* 0x0003e80000100800 */
[----:B------:R-:W3:Y:S01]  /*cde80*/  LDL.LU R10, [R1+0x2da0] ;  /* 0x002da000010a7983 */ /* 0x000ee20000300800 */
[----:B-1----:R-:W-:Y:S01]  /*cde90*/  IMAD.MOV.U32 R4, RZ, RZ, R8 ;  /* 0x000000ffff047224 */ /* 0x002fe200078e0008 */
[----:B------:R-:W-:Y:S02]  /*cdea0*/  MOV R5, R16 ;  /* 0x0000001000057202 */ /* 0x000fe40000000f00 */
[----:B------:R-:W3:Y:S04]  /*cdeb0*/  LDL.LU R16, [R1+0x2d9c] ;  /* 0x002d9c0001107983 */ /* 0x000ee80000300800 */
[----:B------:R-:W-:Y:S04]  /*cdec0*/  STL [R1+0x2c28], R9 ;  /* 0x002c280901007387 */ /* 0x000fe80000100800 */
[----:B------:R-:W-:Y:S04]  /*cded0*/  STL [R1+0x2c1c], R20 ;  /* 0x002c1c1401007387 */ /* 0x000fe80000100800 */
[----:B------:R-:W3:Y:S04]  /*cdee0*/  LDL.LU R8, [R1+0x2da8] ;  /* 0x002da80001087983 */ /* 0x000ee80000300800 */
[----:B------:R1:W-:Y:S02]  /*cdef0*/  LDGSTS.E [R3+0x1280], [R4.64], P0 ;  /* 0x0128000004037fae */ /* 0x0003e40008121844 */
[----:B-1----:R-:W-:Y:S01]  /*cdf00*/  IMAD.MOV.U32 R4, RZ, RZ, R11 ;  /* 0x000000ffff047224 */ /* 0x002fe200078e000b */
[----:B------:R-:W-:Y:S01]  /*cdf10*/  MOV R5, R20 ;  /* 0x0000001400057202 */ /* 0x000fe20000000f00 */
[----:B------:R-:W3:Y:S04]  /*cdf20*/  LDL.LU R11, [R1+0x2e20] ;  /* 0x002e2000010b7983 */ /* 0x000ee80000300800 */
[----:B------:R1:W-:Y:S01]  /*cdf30*/  LDGSTS.E [R3+0x1a00], [R4.64], P1 ;  /* 0x01a0000004037fae */ /* 0x0003e20008921844 */
[----:B----4-:R-:W-:Y:S01]  /*cdf40*/  IADD3 R12, P2, R12, R252, RZ ;  /* 0x000000fc0c0c7210 */ /* 0x010fe20007f5e0ff */
[----:B------:R-:W-:-:S04]  /*cdf50*/  IMAD.X R19, R19, 0x1, R0, P3 ;  /* 0x0000000113137824 */ /* 0x000fc800018e0600 */
[----:B------:R-:W-:Y:S04]  /*cdf60*/  STL [R1+0x2ca0], R12 ;  /* 0x002ca00c01007387 */ /* 0x000fe80000100800 */
[----:B------:R4:W-:Y:S01]  /*cdf70*/  STL [R1+0x2c24], R19 ;  /* 0x002c241301007387 */ /* 0x0009e20000100800 */
[----:B-1----:R-:W-:-:S03]  /*cdf80*/  MOV R5, R19 ;  /* 0x0000001300057202 */ /* 0x002fc60000000f00 */
[----:B----4-:R-:W4:Y:S01]  /*cdf90*/  LDL.LU R19, [R1+0x2da4] ;  /* 0x002da40001137983 */ /* 0x010f220000300800 */
[----:B------:R-:W-:-:S05]  /*cdfa0*/  IMAD.MOV.U32 R4, RZ, RZ, R9 ;  /* 0x000000ffff047224 */ /* 0x000fca00078e0009 */
[----:B------:R1:W-:Y:S01]  /*cdfb0*/  LDGSTS.E [R3+0x1a80], [R4.64], P0 ;  /* 0x01a8000004037fae */ /* 0x0003e20008121844 */
[----:B--2---:R-:W-:Y:S01]  /*cdfc0*/  IMAD.X R17, R17, 0x1, R0, P2 ;  /* 0x0000000111117824 */ /* 0x004fe200010e0600 */
[----:B------:R-:W-:Y:S01]  /*cdfd0*/  IADD3 R14, P3, R14, R252, RZ ;  /* 0x000000fc0e0e7210 */ /* 0x000fe20007f7e0ff */
[----:B-1----:R-:W-:-:S03]  /*cdfe0*/  IMAD.MOV.U32 R4, RZ, RZ, R12 ;  /* 0x000000ffff047224 */ /* 0x002fc600078e000c */
[----:B------:R-:W-:Y:S01]  /*cdff0*/  MOV R5, R17 ;  /* 0x0000001100057202 */ /* 0x000fe20000000f00 */
[----:B------:R-:W-:Y:S01]  /*ce000*/  STL [R1+0x2ca8], R14 ;  /* 0x002ca80e01007387 */ /* 0x000fe20000100800 */
[----:B---3--:R-:W-:-:S03]  /*ce010*/  IMAD.X R18, R18, 0x1, R0, P3 ;  /* 0x0000000112127824 */ /* 0x008fc600018e0600 */
[----:B------:R1:W-:Y:S04]  /*ce020*/  STL [R1+0x2c9c], R17 ;  /* 0x002c9c1101007387 */ /* 0x0003e80000100800 */
[----:B------:R-:W2:Y:S04]  /*ce030*/  LDL.LU R9, [R1+0x2e28] ;  /* 0x002e280001097983 */ /* 0x000ea80000300800 */
[----:B------:R3:W-:Y:S01]  /*ce040*/  LDGSTS.E [R3+0x2200], [R4.64], P1 ;  /* 0x0220000004037fae */ /* 0x0007e20008921844 */
[----:B------:R-:W-:-:S03]  /*ce050*/  IADD3 R6, P2, R6, R252, RZ ;  /* 0x000000fc06067210 */ /* 0x000fc60007f5e0ff */
[----:B-1----:R-:W2:Y:S04]  /*ce060*/  LDL.LU R17, [R1+0x2e1c] ;  /* 0x002e1c0001117983 */ /* 0x002ea80000300800 */
[----:B------:R-:W-:Y:S04]  /*ce070*/  STL [R1+0x2d20], R6 ;  /* 0x002d200601007387 */ /* 0x000fe80000100800 */
[----:B------:R1:W-:Y:S01]  /*ce080*/  STL [R1+0x2ca4], R18 ;  /* 0x002ca41201007387 */ /* 0x0003e20000100800 */
[----:B------:R-:W-:Y:S01]  /*ce090*/  IMAD.X R15, R15, 0x1, R0, P2 ;  /* 0x000000010f0f7824 */ /* 0x000fe200010e0600 */
[----:B---3--:R-:W-:-:S02]  /*ce0a0*/  MOV R5, R18 ;  /* 0x0000001200057202 */ /* 0x008fc40000000f00 */
[----:B------:R-:W2:Y:S01]  /*ce0b0*/  LDL.LU R12, [R1+0x2ea0] ;  /* 0x002ea000010c7983 */ /* 0x000ea20000300800 */
[----:B------:R-:W-:-:S03]  /*ce0c0*/  IMAD.MOV.U32 R4, RZ, RZ, R14 ;  /* 0x000000ffff047224 */ /* 0x000fc600078e000e */
[----:B-1----:R-:W2:Y:S01]  /*ce0d0*/  LDL.LU R18, [R1+0x2e24] ;  /* 0x002e240001127983 */ /* 0x002ea20000300800 */
[----:B------:R-:W-:-:S03]  /*ce0e0*/  IADD3 R7, P3, R7, R252, RZ ;  /* 0x000000fc07077210 */ /* 0x000fc60007f7e0ff */
[----:B------:R1:W-:Y:S04]  /*ce0f0*/  LDGSTS.E [R3+0x2280], [R4.64], P0 ;  /* 0x0228000004037fae */ /* 0x0003e80008121844 */
[----:B------:R-:W-:Y:S04]  /*ce100*/  STL [R1+0x2d28], R7 ;  /* 0x002d280701007387 */ /* 0x000fe80000100800 */
[----:B------:R1:W-:Y:S04]  /*ce110*/  STL [R1+0x2d1c], R15 ;  /* 0x002d1c0f01007387 */ /* 0x0003e80000100800 */
[----:B------:R-:W2:Y:S04]  /*ce120*/  LDL.LU R14, [R1+0x2ea8] ;  /* 0x002ea800010e7983 */ /* 0x000ea80000300800 */
[----:B------:R-:W2:Y:S01]  /*ce130*/  LDL.LU R20, [R1+0x2e9c] ;  /* 0x002e9c0001147983 */ /* 0x000ea20000300800 */
[----:B-1----:R-:W-:Y:S01]  /*ce140*/  IMAD.MOV.U32 R4, RZ, RZ, R6 ;  /* 0x000000ffff047224 */ /* 0x002fe200078e0006 */
[----:B------:R-:W-:Y:S01]  /*ce150*/  MOV R5, R15 ;  /* 0x0000000f00057202 */ /* 0x000fe20000000f00 */
[----:B------:R-:W-:-:S04]  /*ce160*/  IMAD.X R13, R13, 0x1, R0, P3 ;  /* 0x000000010d0d7824 */ /* 0x000fc800018e0600 */
[----:B------:R1:W-:Y:S01]  /*ce170*/  LDGSTS.E [R3+0x2a00], [R4.64], P1 ;  /* 0x02a0000004037fae */ /* 0x0003e20008921844 */
[----:B------:R-:W-:Y:S01]  /*ce180*/  IADD3 R10, P2, R10, R252, RZ ;  /* 0x000000fc0a0a7210 */ /* 0x000fe20007f5e0ff */
[----:B-1----:R-:W-:Y:S01]  /*ce190*/  IMAD.MOV.U32 R4, RZ, RZ, R7 ;  /* 0x000000ffff047224 */ /* 0x002fe200078e0007 */
[----:B------:R-:W-:-:S03]  /*ce1a0*/  MOV R5, R13 ;  /* 0x0000000d00057202 */ /* 0x000fc60000000f00 */
[----:B------:R-:W-:Y:S01]  /*ce1b0*/  STL [R1+0x2da0], R10 ;  /* 0x002da00a01007387 */ /* 0x000fe20000100800 */
[----:B------:R-:W-:-:S03]  /*ce1c0*/  IMAD.X R16, R16, 0x1, R0, P2 ;  /* 0x0000000110107824 */ /* 0x000fc600010e0600 */
[----:B------:R1:W-:Y:S04]  /*ce1d0*/  STL [R1+0x2d24], R13 ;  /* 0x002d240d01007387 */ /* 0x0003e80000100800 */
[----:B------:R-:W2:Y:S04]  /*ce1e0*/  LDL.LU R6, [R1+0x2f20] ;  /* 0x002f200001067983 */ /* 0x000ea80000300800 */
[----:B------:R-:W2:Y:S01]  /*ce1f0*/  LDL.LU R15, [R1+0x2ea4] ;  /* 0x002ea400010f7983 */ /* 0x000ea20000300800 */
[----:B------:R-:W-:-:S03]  /*ce200*/  IADD3 R8, P3, R8, R252, RZ ;  /* 0x000000fc08087210 */ /* 0x000fc60007f7e0ff */
[----:B------:R1:W-:Y:S04]  /*ce210*/  LDGSTS.E [R3+0x2a80], [R4.64], P0 ;  /* 0x02a8000004037fae */ /* 0x0003e80008121844 */
[----:B------:R-:W-:Y:S04]  /*ce220*/  STL [R1+0x2da8], R8 ;  /* 0x002da80801007387 */ /* 0x000fe80000100800 */
[----:B------:R1:W-:Y:S04]  /*ce230*/  STL [R1+0x2d9c], R16 ;  /* 0x002d9c1001007387 */ /* 0x0003e80000100800 */
[----:B-1----:R-:W2:Y:S01]  /*ce240*/  LDL.LU R13, [R1+0x2f1c] ;  /* 0x002f1c00010d7983 */ /* 0x002ea20000300800 */
[----:B------:R-:W-:-:S02]  /*ce250*/  MOV R5, R16 ;  /* 0x0000001000057202 */ /* 0x000fc40000000f00 */
[----:B------:R-:W-:Y:S01]  /*ce260*/  IADD3 R11, P2, R11, R252, RZ ;  /* 0x000000fc0b0b7210 */ /* 0x000fe20007f5e0ff */
[----:B------:R-:W2:Y:S01]  /*ce270*/  LDL.LU R7, [R1+0x2f28] ;  /* 0x002f280001077983 */ /* 0x000ea20000300800 */
[----:B------:R-:W-:-:S03]  /*ce280*/  IMAD.MOV.U32 R4, RZ, RZ, R10 ;  /* 0x000000ffff047224 */ /* 0x000fc600078e000a */
[----:B------:R-:W2:Y:S04]  /*ce290*/  LDL.LU R16, [R1+0x2f24] ;  /* 0x002f240001107983 */ /* 0x000ea80000300800 */
[----:B------:R-:W-:Y:S04]  /*ce2a0*/  STL [R1+0x2e20], R11 ;  /* 0x002e200b01007387 */ /* 0x000fe80000100800 */
[----:B------:R1:W-:Y:S01]  /*ce2b0*/  LDGSTS.E [R3+0x3200], [R4.64], P1 ;  /* 0x0320000004037fae */ /* 0x0003e20008921844 */
[----:B----4-:R-:W-:-:S05]  /*ce2c0*/  IMAD.X R19, R19, 0x1, R0, P3 ;  /* 0x0000000113137824 */ /* 0x010fca00018e0600 */
[----:B------:R4:W-:Y:S04]  /*ce2d0*/  STL [R1+0x2da4], R19 ;  /* 0x002da41301007387 */ /* 0x0009e80000100800 */
[----:B------:R-:W3:Y:S01]  /*ce2e0*/  LDL.LU R10, [R1+0x2fa0] ;  /* 0x002fa000010a7983 */ /* 0x000ee20000300800 */
[----:B-1----:R-:W-:Y:S01]  /*ce2f0*/  IMAD.MOV.U32 R4, RZ, RZ, R8 ;  /* 0x000000ffff047224 */ /* 0x002fe200078e0008 */
[----:B------:R-:W-:Y:S02]  /*ce300*/  MOV R5, R19 ;  /* 0x0000001300057202 */ /* 0x000fe40000000f00 */
[----:B----4-:R-:W4:Y:S04]  /*ce310*/  LDL.LU R19, [R1+0x2f9c] ;  /* 0x002f9c0001137983 */ /* 0x010f280000300800 */
[----:B------:R1:W-:Y:S01]  /*ce320*/  LDGSTS.E [R3+0x3280], [R4.64], P0 ;  /* 0x0328000004037fae */ /* 0x0003e20008121844 */
[----:B--2---:R-:W-:Y:S01]  /*ce330*/  IADD3 R9, P3, R9, R252, RZ ;  /* 0x000000fc09097210 */ /* 0x004fe20007f7e0ff */
[----:B-1----:R-:W-:-:S02]  /*ce340*/  IMAD.MOV.U32 R4, RZ, RZ, R11 ;  /* 0x000000ffff047224 */ /* 0x002fc400078e000b */
[----:B------:R-:W-:Y:S02]  /*ce350*/  IMAD.X R17, R17, 0x1, R0, P2 ;  /* 0x0000000111117824 */ /* 0x000fe400010e0600 */
[----:B------:R-:W-:Y:S04]  /*ce360*/  STL [R1+0x2e28], R9 ;  /* 0x002e280901007387 */ /* 0x000fe80000100800 */
[----:B------:R1:W-:Y:S01]  /*ce370*/  STL [R1+0x2e1c], R17 ;  /* 0x002e1c1101007387 */ /* 0x0003e20000100800 */
[----:B------:R-:W-:-:S03]  /*ce380*/  MOV R5, R17 ;  /* 0x0000001100057202 */ /* 0x000fc60000000f00 */
[----:B------:R-:W2:Y:S01]  /*ce390*/  LDL.LU R8, [R1+0x2fa8] ;  /* 0x002fa80001087983 */ /* 0x000ea20000300800 */
[----:B------:R-:W-:-:S03]  /*ce3a0*/  IADD3 R12, P2, R12, R252, RZ ;  /* 0x000000fc0c0c7210 */ /* 0x000fc60007f5e0ff */
[----:B------:R1:W-:Y:S04]  /*ce3b0*/  LDGSTS.E [R3+0x3a00], [R4.64], P1 ;  /* 0x03a0000004037fae */ /* 0x0003e80008921844 */
[----:B-1----:R-:W2:Y:S01]  /*ce3c0*/  LDL.LU R17, [R1+0x2fa4] ;  /* 0x002fa40001117983 */ /* 0x002ea20000300800 */
[----:B------:R-:W-:-:S03]  /*ce3d0*/  IMAD.X R18, R18, 0x1, R0, P3 ;  /* 0x0000000112127824 */ /* 0x000fc600018e0600 */
[----:B------:R-:W-:Y:S04]  /*ce3e0*/  STL [R1+0x2ea0], R12 ;  /* 0x002ea00c01007387 */ /* 0x000fe80000100800 */
[----:B------:R1:W-:Y:S01]  /*ce3f0*/  STL [R1+0x2e24], R18 ;  /* 0x002e241201007387 */ /* 0x0003e20000100800 */
[----:B------:R-:W-:-:S03]  /*ce400*/  MOV R5, R18 ;  /* 0x0000001200057202 */ /* 0x000fc60000000f00 */
[----:B------:R-:W2:Y:S01]  /*ce410*/  LDL.LU R11, [R1+0x3020] ;  /* 0x00302000010b7983 */ /* 0x000ea20000300800 */
[----:B------:R-:W-:-:S03]  /*ce420*/  IADD3 R14, P3, R14, R252, RZ ;  /* 0x000000fc0e0e7210 */ /* 0x000fc60007f7e0ff */
[----:B-1----:R-:W2:Y:S01]  /*ce430*/  LDL.LU R18, [R1+0x301c] ;  /* 0x00301c0001127983 */ /* 0x002ea20000300800 */
[----:B------:R-:W-:-:S03]  /*ce440*/  IMAD.X R20, R20, 0x1, R0, P2 ;  /* 0x0000000114147824 */ /* 0x000fc600010e0600 */
[----:B------:R-:W-:Y:S01]  /*ce450*/  STL [R1+0x2ea8], R14 ;  /* 0x002ea80e01007387 */ /* 0x000fe20000100800 */
[----:B------:R-:W-:-:S03]  /*ce460*/  IMAD.MOV.U32 R4, RZ, RZ, R9 ;  /* 0x000000ffff047224 */ /* 0x000fc600078e0009 */
[----:B------:R-:W-:Y:S04]  /*ce470*/  STL [R1+0x2e9c], R20 ;  /* 0x002e9c1401007387 */ /* 0x000fe80000100800 */
[----:B------:R-:W2:Y:S04]  /*ce480*/  LDL.LU R9, [R1+0x3028] ;  /* 0x0030280001097983 */ /* 0x000ea80000300800 */
[----:B------:R1:W-:Y:S02]  /*ce490*/  LDGSTS.E [R3+0x3a80], [R4.64], P0 ;  /* 0x03a8000004037fae */ /* 0x0003e40008121844 */
[----:B-1----:R-:W-:Y:S01]  /*ce4a0*/  IMAD.MOV.U32 R4, RZ, RZ, R12 ;  /* 0x000000ffff047224 */ /* 0x002fe200078e000c */
[----:B------:R-:W-:Y:S01]  /*ce4b0*/  MOV R5, R20 ;  /* 0x0000001400057202 */ /* 0x000fe20000000f00 */
[----:B------:R-:W2:Y:S01]  /*ce4c0*/  LDL.LU R12, [R1+0x30a0] ;  /* 0x0030a000010c7983 */ /* 0x000ea20000300800 */
[----:B------:R-:W-:-:S03]  /*ce4d0*/  IADD3 R6, P2, R6, R252, RZ ;  /* 0x000000fc06067210 */ /* 0x000fc60007f5e0ff */
[----:B------:R1:W-:Y:S01]  /*ce4e0*/  LDGSTS.E [R3+0x4200], [R4.64], P1 ;  /* 0x0420000004037fae */ /* 0x0003e20008921844 */
[----:B------:R-:W-:-:S03]  /*ce4f0*/  IMAD.X R15, R15, 0x1, R0, P3 ;  /* 0x000000010f0f7824 */ /* 0x000fc600018e0600 */
[----:B------:R-:W-:Y:S04]  /*ce500*/  STL [R1+0x2f20], R6 ;  /* 0x002f200601007387 */ /* 0x000fe80000100800 */
[----:B------:R1:W-:Y:S02]  /*ce510*/  STL [R1+0x2ea4], R15 ;  /* 0x002ea40f01007387 */ /* 0x0003e40000100800 */
[----:B-1----:R-:W-:Y:S01]  /*ce520*/  IMAD.MOV.U32 R4, RZ, RZ, R14 ;  /* 0x000000ffff047224 */ /* 0x002fe200078e000e */
[----:B------:R-:W-:Y:S02]  /*ce530*/  MOV R5, R15 ;  /* 0x0000000f00057202 */ /* 0x000fe40000000f00 */
[----:B------:R-:W2:Y:S01]  /*ce540*/  LDL.LU R15, [R1+0x3024] ;  /* 0x00302400010f7983 */ /* 0x000ea20000300800 */
[----:B------:R-:W-:-:S03]  /*ce550*/  IMAD.X R13, R13, 0x1, R0, P2 ;  /* 0x000000010d0d7824 */ /* 0x000fc600010e0600 */
[----:B------:R1:W-:Y:S01]  /*ce560*/  LDGSTS.E [R3+0x4280], [R4.64], P0 ;  /* 0x0428000004037fae */ /* 0x0003e20008121844 */
[----:B------:R-:W-:-:S05]  /*ce570*/  IADD3 R7, P3, R7, R252, RZ ;  /* 0x000000fc07077210 */ /* 0x000fca0007f7e0ff */
[----:B------:R-:W-:Y:S01]  /*ce580*/  STL [R1+0x2f28], R7 ;  /* 0x002f280701007387 */ /* 0x000fe20000100800 */
[----:B------:R-:W-:-:S03]  /*ce590*/  IMAD.X R16, R16, 0x1, R0, P3 ;  /* 0x0000000110107824 */ /* 0x000fc600018e0600 */
[----:B------:R1:W-:Y:S02]  /*ce5a0*/  STL [R1+0x2f1c], R13 ;  /* 0x002f1c0d01007387 */ /* 0x0003e40000100800 */
[----:B-1----:R-:W-:Y:S01]  /*ce5b0*/  IMAD.MOV.U32 R4, RZ, RZ, R6 ;  /* 0x000000ffff047224 */ /* 0x002fe200078e0006 */
[----:B------:R-:W-:Y:S01]  /*ce5c0*/  MOV R5, R13 ;  /* 0x0000000d00057202 */ /* 0x000fe20000000f00 */
[----:B------:R-:W2:Y:S04]  /*ce5d0*/  LDL.LU R14, [R1+0x30a8] ;  /* 0x0030a800010e7983 */ /* 0x000ea80000300800 */
[----:B------:R1:W-:Y:S04]  /*ce5e0*/  LDGSTS.E [R3+0x4a00], [R4.64], P1 ;  /* 0x04a0000004037fae */ /* 0x0003e80008921844 */
[----:B------:R-:W2:Y:S01]  /*ce5f0*/  LDL.LU R13, [R1+0x309c] ;  /* 0x00309c00010d7983 */ /* 0x000ea20000300800 */
[----:B-1----:R-:W-:-:S02]  /*ce600*/  MOV R5, R16 ;  /* 0x0000001000057202 */ /* 0x002fc40000000f00 */
[----:B---3--:R-:W-:-:S05]  /*ce610*/  IADD3 R10, P2, R10, R252, RZ ;  /* 0x000000fc0a0a7210 */ /* 0x008fca0007f5e0ff */
[----:B------:R-:W-:Y:S04]  /*ce620*/  STL [R1+0x2fa0], R10 ;  /* 0x002fa00a01007387 */ /* 0x000fe80000100800 */
[----:B------:R1:W-:Y:S04]  /*ce630*/  STL [R1+0x2f24], R16 ;  /* 0x002f241001007387 */ /* 0x0003e80000100800 */
[----:B------:R-:W3:Y:S04]  /*ce640*/  LDL.LU R6, [R1+0x3120] ;  /* 0x0031200001067983 */ /* 0x000ee80000300800 */
[----:B-1----:R-:W3:Y:S01]  /*ce650*/  LDL.LU R16, [R1+0x30a4] ;  /* 0x0030a40001107983 */ /* 0x002ee20000300800 */
[----:B----4-:R-:W-:-:S02]  /*ce660*/  IMAD.X R19, R19, 0x1, R0, P2 ;  /* 0x0000000113137824 */ /* 0x010fc400010e0600 */
[----:B------:R-:W-:-:S05]  /*ce670*/  IMAD.MOV.U32 R4, RZ, RZ, R7 ;  /* 0x000000ffff047224 */ /* 0x000fca00078e0007 */
[----:B------:R1:W-:Y:S01]  /*ce680*/  LDGSTS.E [R3+0x4a80], [R4.64], P0 ;  /* 0x04a8000004037fae */ /* 0x0003e20008121844 */
[----:B--2---:R-:W-:-:S05]  /*ce690*/  IADD3 R8, P3, R8, R252, RZ ;  /* 0x000000fc08087210 */ /* 0x004fca0007f7e0ff */
[----:B------:R-:W-:Y:S04]  /*ce6a0*/  STL [R1+0x2fa8], R8 ;  /* 0x002fa80801007387 */ /* 0x000fe80000100800 */
[----:B------:R2:W-:Y:S01]  /*ce6b0*/  STL [R1+0x2f9c], R19 ;  /* 0x002f9c1301007387 */ /* 0x0005e20000100800 */
[----:B------:R-:W-:-:S03]  /*ce6c0*/  IMAD.X R17, R17, 0x1, R0, P3 ;  /* 0x0000000111117824 */ /* 0x000fc600018e0600 */
[----:B------:R-:W4:Y:S01]  /*ce6d0*/  LDL.LU R7, [R1+0x3128] ;  /* 0x0031280001077983 */ /* 0x000f220000300800 */
[----:B-1----:R-:W-:-:S03]  /*ce6e0*/  IMAD.MOV.U32 R4, RZ, RZ, R10 ;  /* 0x000000ffff047224 */ /* 0x002fc600078e000a */
[----:B------:R-:W4:Y:S01]  /*ce6f0*/  LDL.LU R20, [R1+0x311c] ;  /* 0x00311c0001147983 */ /* 0x000f220000300800 */
[----:B------:R-:W-:Y:S02]  /*ce700*/  IADD3 R11, P2, R11, R252, RZ ;  /* 0x000000fc0b0b7210 */ /* 0x000fe40007f5e0ff */
[----:B------:R-:W-:-:S03]  /*ce710*/  MOV R5, R19 ;  /* 0x0000001300057202 */ /* 0x000fc60000000f00 */
[----:B------:R-:W-:Y:S01]  /*ce720*/  STL [R1+0x3020], R11 ;  /* 0x0030200b01007387 */ /* 0x000fe20000100800 */
[----:B------:R-:W-:-:S03]  /*ce730*/  IMAD.X R18, R18, 0x1, R0, P2 ;  /* 0x0000000112127824 */ /* 0x000fc600010e0600 */
[----:B------:R1:W-:Y:S04]  /*ce740*/  STL [R1+0x2fa4], R17 ;  /* 0x002fa41101007387 */ /* 0x0003e80000100800 */
[----:B------:R-:W4:Y:S04]  /*ce750*/  LDL.LU R10, [R1+0x31a0] ;  /* 0x0031a000010a7983 */ /* 0x000f280000300800 */
[----:B--2---:R-:W4:Y:S01]  /*ce760*/  LDL.LU R19, [R1+0x3124] ;  /* 0x0031240001137983 */ /* 0x004f220000300800 */
[----:B------:R-:W-:-:S03]  /*ce770*/  IADD3 R9, P3, R9, R252, RZ ;  /* 0x000000fc09097210 */ /* 0x000fc60007f7e0ff */
[----:B------:R1:W-:Y:S04]  /*ce780*/  LDGSTS.E [R3+0x5200], [R4.64], P1 ;  /* 0x0520000004037fae */ /* 0x0003e80008921844 */
[----:B------:R-:W-:Y:S04]  /*ce790*/  STL [R1+0x3028], R9 ;  /* 0x0030280901007387 */ /* 0x000fe80000100800 */
[----:B------:R1:W-:Y:S02]  /*ce7a0*/  STL [R1+0x301c], R18 ;  /* 0x00301c1201007387 */ /* 0x0003e40000100800 */
[----:B-1----:R-:W-:Y:S01]  /*ce7b0*/  MOV R5, R17 ;  /* 0x0000001100057202 */ /* 0x002fe20000000f00 */
[----:B------:R-:W-:Y:S01]  /*ce7c0*/  IMAD.MOV.U32 R4, RZ, RZ, R8 ;  /* 0x000000ffff047224 */ /* 0x000fe200078e0008 */
[----:B------:R-:W4:Y:S04]  /*ce7d0*/  LDL.LU R17, [R1+0x319c] ;  /* 0x00319c0001117983 */ /* 0x000f280000300800 */
[----:B------:R-:W4:Y:S01]  /*ce7e0*/  LDL.LU R8, [R1+0x31a8] ;  /* 0x0031a80001087983 */ /* 0x000f220000300800 */
[----:B------:R-:W-:-:S03]  /*ce7f0*/  IADD3 R12, P2, R12, R252, RZ ;  /* 0x000000fc0c0c7210 */ /* 0x000fc60007f5e0ff */
[----:B------:R1:W-:Y:S02]  /*ce800*/  LDGSTS.E [R3+0x5280], [R4.64], P0 ;  /* 0x0528000004037fae */ /* 0x0003e40008121844 */
[----:B-1----:R-:W-:Y:S01]  /*ce810*/  IMAD.MOV.U32 R4, RZ, RZ, R11 ;  /* 0x000000ffff047224 */ /* 0x002fe200078e000b */
[----:B------:R-:W-:Y:S02]  /*ce820*/  MOV R5, R18 ;  /* 0x0000001200057202 */ /* 0x000fe40000000f00 */
[----:B------:R-:W4:Y:S01]  /*ce830*/  LDL.LU R18, [R1+0x31a4] ;  /* 0x0031a40001127983 */ /* 0x000f220000300800 */
[----:B------:R-:W-:-:S03]  /*ce840*/  IMAD.X R15, R15, 0x1, R0, P3 ;  /* 0x000000010f0f7824 */ /* 0x000fc600018e0600 */
[----:B------:R-:W-:Y:S04]  /*ce850*/  STL [R1+0x30a0], R12 ;  /* 0x0030a00c01007387 */ /* 0x000fe80000100800 */
[----:B------:R1:W-:Y:S04]  /*ce860*/  STL [R1+0x3024], R15 ;  /* 0x0030240f01007387 */ /* 0x0003e80000100800 */
[----:B------:R-:W4:Y:S04]  /*ce870*/  LDL.LU R11, [R1+0x3220] ;  /* 0x00322000010b7983 */ /* 0x000f280000300800 */
[----:B------:R1:W-:Y:S01]  /*ce880*/  LDGSTS.E [R3+0x5a00], [R4.64], P1 ;  /* 0x05a0000004037fae */ /* 0x0003e20008921844 */
[----:B------:R-:W-:Y:S01]  /*ce890*/  IADD3 R14, P3, R14, R252, RZ ;  /* 0x000000fc0e0e7210 */ /* 0x000fe20007f7e0ff */
[----:B------:R-:W-:Y:S01]  /*ce8a0*/  IMAD.X R13, R13, 0x1, R0, P2 ;  /* 0x000000010d0d7824 */ /* 0x000fe200010e0600 */
[----:B-1----:R-:W-:Y:S01]  /*ce8b0*/  MOV R5, R15 ;  /* 0x0000000f00057202 */ /* 0x002fe20000000f00 */
[----:B------:R-:W-:Y:S01]  /*ce8c0*/  IMAD.MOV.U32 R4, RZ, RZ, R9 ;  /* 0x000000ffff047224 */ /* 0x000fe200078e0009 */
[----:B------:R-:W4:Y:S04]  /*ce8d0*/  LDL.LU R15, [R1+0x321c] ;  /* 0x00321c00010f7983 */ /* 0x000f280000300800 */
[----:B------:R-:W-:Y:S04]  /*ce8e0*/  STL [R1+0x30a8], R14 ;  /* 0x0030a80e01007387 */ /* 0x000fe80000100800 */
[----:B------:R1:W-:Y:S04]  /*ce8f0*/  STL [R1+0x309c], R13 ;  /* 0x00309c0d01007387 */ /* 0x0003e80000100800 */
[----:B------:R-:W4:Y:S04]  /*ce900*/  LDL.LU R9, [R1+0x3228] ;  /* 0x0032280001097983 */ /* 0x000f280000300800 */
[----:B------:R1:W-:Y:S02]  /*ce910*/  LDGSTS.E [R3+0x5a80], [R4.64], P0 ;  /* 0x05a8000004037fae */ /* 0x0003e40008121844 */
[----:B-1----:R-:W-:-:S02]  /*ce920*/  MOV R5, R13 ;  /* 0x0000000d00057202 */ /* 0x002fc40000000f00 */
[----:B------:R-:W4:Y:S01]  /*ce930*/  LDL.LU R13, [R1+0x3224] ;  /* 0x00322400010d7983 */ /* 0x000f220000300800 */
[----:B------:R-:W-:-:S05]  /*ce940*/  IMAD.MOV.U32 R4, RZ, RZ, R12 ;  /* 0x000000ffff047224 */ /* 0x000fca00078e000c */
[----:B------:R1:W-:Y:S01]  /*ce950*/  LDGSTS.E [R3+0x6200], [R4.64], P1 ;  /* 0x0620000004037fae */ /* 0x0003e20008921844 */
[----:B---3--:R-:W-:Y:S01]  /*ce960*/  IADD3 R6, P2, R6, R252, RZ ;  /* 0x000000fc06067210 */ /* 0x008fe20007f5e0ff */
        /* <DEDUP_REMOVED lines=10> */
[----:B------:R-:W-:Y:S01]  /*cea10*/  STL [R1+0x3128], R7 ;  /* 0x0031280701007387 */ /* 0x000fe20000100800 */
[----:B-1----:R-:W-:-:S03]  /*cea20*/  IMAD.MOV.U32 R4, RZ, RZ, R6 ;  /* 0x000000ffff047224 */ /* 0x002fc600078e0006 */
[----:B------:R-:W-:Y:S01]  /*cea30*/  STL [R1+0x311c], R20 ;  /* 0x00311c1401007387 */ /* 0x000fe20000100800 */
[----:B------:R-:W-:-:S03]  /*cea40*/  MOV R5, R20 ;  /* 0x0000001400057202 */ /* 0x000fc60000000f00 */
[----:B---3--:R-:W3:Y:S04]  /*cea50*/  LDL.LU R16, [R1+0x32a8] ;  /* 0x0032a80001107983 */ /* 0x008ee80000300800 */
        /* <DEDUP_REMOVED lines=12> */
[----:B------:R-:W-:Y:S04]  /*ceb20*/  STL [R1+0x31a8], R8 ;  /* 0x0031a80801007387 */ /* 0x000fe80000100800 */
[----:B------:R1:W-:Y:S02]  /*ceb30*/  STL [R1+0x319c], R17 ;  /* 0x00319c1101007387 */ /* 0x0003e40000100800 */
[----:B-1----:R-:W-:Y:S02]  /*ceb40*/  MOV R5, R17 ;  /* 0x0000001100057202 */ /* 0x002fe40000000f00 */
[----:B------:R-:W2:Y:S04]  /*ceb50*/  LDL.LU R7, [R1+0x3328] ;  /* 0x0033280001077983 */ /* 0x000ea80000300800 */
[----:B------:R-:W2:Y:S01]  /*ceb60*/  LDL.LU R17, [R1+0x331c] ;  /* 0x00331c0001117983 */ /* 0x000ea20000300800 */
[----:B------:R-:W-:-:S02]  /*ceb70*/  IMAD.X R18, R18, 0x1, R0, P3 ;  /* 0x0000000112127824 */ /* 0x000fc400018e0600 */
[----:B------:R-:W-:-:S05]  /*ceb80*/  IMAD.MOV.U32 R4, RZ, RZ, R10 ;  /* 0x000000ffff047224 */ /* 0x000fca00078e000a */
[----:B------:R1:W-:Y:S01]  /*ceb90*/  LDGSTS.E [R3+0x7200], [R4.64], P1 ;  /* 0x0720000004037fae */ /* 0x0003e20008921844 */
[----:B------:R-:W-:-:S05]  /*ceba0*/  IADD3 R11, P2, R11, R252, RZ ;  /* 0x000000fc0b0b7210 */ /* 0x000fca0007f5e0ff */
[----:B------:R-:W-:Y:S01]  /*cebb0*/  STL [R1+0x3220], R11 ;  /* 0x0032200b01007387 */ /* 0x000fe20000100800 */
[----:B-1----:R-:W-:-:S03]  /*cebc0*/  MOV R5, R18 ;  /* 0x0000001200057202 */ /* 0x002fc60000000f00 */
[----:B------:R1:W-:Y:S04]  /*cebd0*/  STL [R1+0x31a4], R18 ;  /* 0x0031a41201007387 */ /* 0x0003e80000100800 */
[----:B------:R-:W2:Y:S01]  /*cebe0*/  LDL.LU R10, [R1+0x33a0] ;  /* 0x0033a000010a7983 */ /* 0x000ea20000300800 */
[----:B------:R-:W-:Y:S02]  /*cebf0*/  IMAD.MOV.U32 R4, RZ, RZ, R8 ;  /* 0x000000ffff047224 */ /* 0x000fe400078e0008 */
[----:B------:R-:W-:Y:S01]  /*cec00*/  IMAD.X R15, R15, 0x1, R0, P2 ;  /* 0x000000010f0f7824 */ /* 0x000fe200010e0600 */
[----:B-1----:R-:W2:Y:S04]  /*cec10*/  LDL.LU R18, [R1+0x3324] ;  /* 0x0033240001127983 */ /* 0x002ea80000300800 */
[----:B------:R1:W-:Y:S01]  /*cec20*/  LDGSTS.E [R3+0x7280], [R4.64], P0 ;  /* 0x0728000004037fae */ /* 0x0003e20008121844 */
[----:B------:R-:W-:-:S05]  /*cec30*/  IADD3 R9, P3, R9, R252, RZ ;  /* 0x000000fc09097210 */ /* 0x000fca0007f7e0ff */
[----:B------:R-:W-:Y:S04]  /*cec40*/  STL [R1+0x3228], R9 ;  /* 0x0032280901007387 */ /* 0x000fe80000100800 */
[----:B------:R1:W-:Y:S04]  /*cec50*/  STL [R1+0x321c], R15 ;  /* 0x00321c0f01007387 */ /* 0x0003e80000100800 */
[----:B------:R-:W2:Y:S04]  /*cec60*/  LDL.LU R8, [R1+0x33a8] ;  /* 0x0033a80001087983 */ /* 0x000ea80000300800 */
[----:B------:R-:W2:Y:S01]  /*cec70*/  LDL.LU R20, [R1+0x339c] ;  /* 0x00339c0001147983 */ /* 0x000ea20000300800 */
[----:B------:R-:W-:Y:S01]  /*cec80*/  IMAD.X R13, R13, 0x1, R0, P3 ;  /* 0x000000010d0d7824 */ /* 0x000fe200018e0600 */
[----:B-1----:R-:W-:Y:S01]  /*cec90*/  MOV R5, R15 ;  /* 0x0000000f00057202 */ /* 0x002fe20000000f00 */
[----:B------:R-:W-:-:S05]  /*ceca0*/  IMAD.MOV.U32 R4, RZ, RZ, R11 ;  /* 0x000000ffff047224 */ /* 0x000fca00078e000b */
[----:B------:R1:W-:Y:S01]  /*cecb0*/  LDGSTS.E [R3+0x7a00], [R4.64], P1 ;  /* 0x07a0000004037fae */ /* 0x0003e20008921844 */
[----:B--2---:R-:W-:-:S05]  /*cecc0*/  IADD3 R12, P2, R12, R252, RZ ;  /* 0x000000fc0c0c7210 */ /* 0x004fca0007f5e0ff */
[----:B------:R-:W-:Y:S04]  /*cecd0*/  STL [R1+0x32a0], R12 ;  /* 0x0032a00c01007387 */ /* 0x000fe80000100800 */
[----:B------:R2:W-:Y:S04]  /*cece0*/  STL [R1+0x3224], R13 ;  /* 0x0032240d01007387 */ /* 0x0005e80000100800 */
[----:B------:R-:W4:Y:S04]  /*cecf0*/  LDL.LU R11, [R1+0x3420] ;  /* 0x00342000010b7983 */ /* 0x000f280000300800 */
[----:B------:R-:W4:Y:S01]  /*ced00*/  LDL.LU R15, [R1+0x33a4] ;  /* 0x0033a400010f7983 */ /* 0x000f220000300800 */
[----:B------:R-:W-:Y:S01]  /*ced10*/  IMAD.X R14, R14, 0x1, R0, P2 ;  /* 0x000000010e0e7824 */ /* 0x000fe200010e0600 */
[----:B-1----:R-:W-:Y:S01]  /*ced20*/  MOV R5, R13 ;  /* 0x0000000d00057202 */ /* 0x002fe20000000f00 */
[----:B------:R-:W-:-:S05]  /*ced30*/  IMAD.MOV.U32 R4, RZ, RZ, R9 ;  /* 0x000000ffff047224 */ /* 0x000fca00078e0009 */
[----:B------:R1:W-:Y:S01]  /*ced40*/  LDGSTS.E [R3+0x7a80], [R4.64], P0 ;  /* 0x07a8000004037fae */ /* 0x0003e20008121844 */
[----:B---3--:R-:W-:Y:S01]  /*ced50*/  IADD3 R16, P3, R16, R252, RZ ;  /* 0x000000fc10107210 */ /* 0x008fe20007f7e0ff */
[----:B-1----:R-:W-:-:S04]  /*ced60*/  IMAD.MOV.U32 R4, RZ, RZ, R12 ;  /* 0x000000ffff047224 */ /* 0x002fc800078e000c */
[----:B------:R-:W-:Y:S01]  /*ced70*/  STL [R1+0x32a8], R16 ;  /* 0x0032a81001007387 */ /* 0x000fe20000100800 */
[----:B--2---:R-:W-:-:S03]  /*ced80*/  IADD3 R6, P2, R6, R252, RZ ;  /* 0x000000fc06067210 */ /* 0x004fc60007f5e0ff */
[----:B------:R1:W-:Y:S01]  /*ced90*/  STL [R1+0x329c], R14 ;  /* 0x00329c0e01007387 */ /* 0x0003e20000100800 */
[----:B------:R-:W-:-:S03]  /*ceda0*/  MOV R5, R14 ;  /* 0x0000000e00057202 */ /* 0x000fc60000000f00 */
[----:B------:R-:W2:Y:S04]  /*cedb0*/  LDL.LU R13, [R1+0x341c] ;  /* 0x00341c00010d7983 */ /* 0x000ea80000300800 */
[----:B------:R-:W3:Y:S04]  /*cedc0*/  LDL.LU R9, [R1+0x3428] ;  /* 0x0034280001097983 */ /* 0x000ee80000300800 */
[----:B------:R-:W3:Y:S01]  /*cedd0*/  LDL.LU R12, [R1+0x3424] ;  /* 0x00342400010c7983 */ /* 0x000ee20000300800 */
[----:B------:R-:W-:-:S03]  /*cede0*/  IMAD.X R19, R19, 0x1, R0, P3 ;  /* 0x0000000113137824 */ /* 0x000fc600018e0600 */
[----:B------:R-:W-:Y:S04]  /*cedf0*/  STL [R1+0x3320], R6 ;  /* 0x0033200601007387 */ /* 0x000fe80000100800 */
[----:B------:R1:W-:Y:S04]  /*cee00*/  STL [R1+0x32a4], R19 ;  /* 0x0032a41301007387 */ /* 0x0003e80000100800 */
[----:B-1----:R-:W3:Y:S04]  /*cee10*/  LDL.LU R14, [R1+0x34a0] ;  /* 0x0034a000010e7983 */ /* 0x002ee80000300800 */
[----:B------:R1:W-:Y:S01]  /*cee20*/  LDGSTS.E [R3+0x8200], [R4.64], P1 ;  /* 0x0820000004037fae */ /* 0x0003e20008921844 */
[----:B------:R-:W-:Y:S01]  /*cee30*/  IADD3 R7, P3, R7, R252, RZ ;  /* 0x000000fc07077210 */ /* 0x000fe20007f7e0ff */
[----:B------:R-:W-:Y:S01]  /*cee40*/  IMAD.X R17, R17, 0x1, R0, P2 ;  /* 0x0000000111117824 */ /* 0x000fe200010e0600 */
[----:B-1----:R-:W-:-:S02]  /*cee50*/  MOV R5, R19 ;  /* 0x0000001300057202 */ /* 0x002fc40000000f00 */
[----:B------:R-:W3:Y:S01]  /*cee60*/  LDL.LU R19, [R1+0x349c] ;  /* 0x00349c0001137983 */ /* 0x000ee20000300800 */
[----:B------:R-:W-:-:S03]  /*cee70*/  IMAD.MOV.U32 R4, RZ, RZ, R16 ;  /* 0x000000ffff047224 */ /* 0x000fc600078e0010 */
[----:B------:R-:W-:Y:S04]  /*cee80*/  STL [R1+0x3328], R7 ;  /* 0x0033280701007387 */ /* 0x000fe80000100800 */
[----:B------:R1:W-:Y:S04]  /*cee90*/  STL [R1+0x331c], R17 ;  /* 0x00331c1101007387 */ /* 0x0003e80000100800 */
[----:B------:R-:W3:Y:S04]  /*ceea0*/  LDL.LU R16, [R1+0x34a8] ;  /* 0x0034a80001107983 */ /* 0x000ee80000300800 */
[----:B------:R1:W-:Y:S01]  /*ceeb0*/  LDGSTS.E [R3+0x8280], [R4.64], P0 ;  /* 0x0828000004037fae */ /* 0x0003e20008121844 */
[----:B------:R-:W-:Y:S01]  /*ceec0*/  IADD3 R10, P2, R10, R252, RZ ;  /* 0x000000fc0a0a7210 */ /* 0x000fe20007f5e0ff */
[----:B-1----:R-:W-:Y:S01]  /*ceed0*/  IMAD.MOV.U32 R4, RZ, RZ, R6 ;  /* 0x000000ffff047224 */ /* 0x002fe200078e0006 */
[----:B------:R-:W-:Y:S01]  /*ceee0*/  MOV R5, R17 ;  /* 0x0000001100057202 */ /* 0x000fe20000000f00 */
[----:B------:R-:W-:Y:S01]  /*ceef0*/  IMAD.X R18, R18, 0x1, R0, P3 ;  /* 0x0000000112127824 */ /* 0x000fe200018e0600 */
[----:B------:R-:W3:Y:S04]  /*cef00*/  LDL.LU R17, [R1+0x34a4] ;  /* 0x0034a40001117983 */ /* 0x000ee80000300800 */
[----:B------:R1:W-:Y:S04]  /*cef10*/  LDGSTS.E [R3+0x8a00], [R4.64], P1 ;  /* 0x08a0000004037fae */ /* 0x0003e80008921844 */
[----:B------:R-:W-:Y:S04]  /*cef20*/  STL [R1+0x33a0], R10 ;  /* 0x0033a00a01007387 */ /* 0x000fe80000100800 */
[----:B------:R1:W-:Y:S02]  /*cef30*/  STL [R1+0x3324], R18 ;  /* 0x0033241201007387 */ /* 0x0003e40000100800 */
[----:B-1----:R-:W-:Y:S01]  /*cef40*/  IMAD.MOV.U32 R4, RZ, RZ, R7 ;  /* 0x000000ffff047224 */ /* 0x002fe200078e0007 */
[----:B------:R-:W-:Y:S01]  /*cef50*/  MOV R5, R18 ;  /* 0x0000001200057202 */ /* 0x000fe20000000f00 */
[----:B------:R-:W3:Y:S01]  /*cef60*/  LDL.LU R6, [R1+0x3508] ;  /* 0x0035080001067983 */ /* 0x000ee20000300800 */
[----:B------:R-:W-:-:S03]  /*cef70*/  IADD3 R8, P3, R8, R252, RZ ;  /* 0x000000fc08087210 */ /* 0x000fc60007f7e0ff */
[----:B------:R-:W3:Y:S01]  /*cef80*/  LDL.LU R18, [R1+0x3504] ;  /* 0x0035040001127983 */ /* 0x000ee20000300800 */
[----:B------:R-:W-:-:S03]  /*cef90*/  IMAD.X R20, R20, 0x1, R0, P2 ;  /* 0x0000000114147824 */ /* 0x000fc600010e0600 */
[----:B------:R-:W-:Y:S04]  /*cefa0*/  STL [R1+0x33a8], R8 ;  /* 0x0033a80801007387 */ /* 0x000fe80000100800 */
[----:B------:R1:W-:Y:S04]  /*cefb0*/  LDGSTS.E [R3+0x8a80], [R4.64], P0 ;  /* 0x08a8000004037fae */ /* 0x0003e80008121844 */
[----:B------:R-:W-:Y:S04]  /*cefc0*/  STL [R1+0x339c], R20 ;  /* 0x00339c1401007387 */ /* 0x000fe80000100800 */
[----:B------:R-:W3:Y:S01]  /*cefd0*/  LDL.LU R7, [R1+0x3510] ;  /* 0x0035100001077983 */ /* 0x000ee20000300800 */
[----:B-1----:R-:W-:Y:S01]  /*cefe0*/  IMAD.MOV.U32 R4, RZ, RZ, R10 ;  /* 0x000000ffff047224 */ /* 0x002fe200078e000a */
[----:B------:R-:W-:-:S02]  /*ceff0*/  MOV R5, R20 ;  /* 0x0000001400057202 */ /* 0x000fc40000000f00 */
        /* <DEDUP_REMOVED lines=11> */
[----:B---3--:R-:W-:Y:S01]  /*cf0b0*/  IADD3 R9, P3, R9, R252, RZ ;  /* 0x000000fc09097210 */ /* 0x008fe20007f7e0ff */
[----:B-1----:R-:W-:-:S03]  /*cf0c0*/  IMAD.MOV.U32 R4, RZ, RZ, R11 ;  /* 0x000000ffff047224 */ /* 0x002fc600078e000b */
[----:B------:R-:W-:Y:S01]  /*cf0d0*/  MOV R5, R13 ;  /* 0x0000000d00057202 */ /* 0x000fe20000000f00 */
[----:B------:R-:W-:Y:S01]  /*cf0e0*/  STL [R1+0x3428], R9 ;  /* 0x0034280901007387 */ /* 0x000fe20000100800 */
[----:B------:R-:W-:-:S03]  /*cf0f0*/  IMAD.X R12, R12, 0x1, R0, P3 ;  /* 0x000000010c0c7824 */ /* 0x000fc600018e0600 */
[----:B------:R1:W-:Y:S04]  /*cf100*/  STL [R1+0x341c], R13 ;  /* 0x00341c0d01007387 */ /* 0x0003e80000100800 */
[----:B------:R-:W2:Y:S04]  /*cf110*/  LDL.LU R8, [R1+0x35a0] ;  /* 0x0035a00001087983 */ /* 0x000ea80000300800 */
[----:B------:R3:W-:Y:S01]  /*cf120*/  LDGSTS.E [R3+0x9a00], [R4.64], P1 ;  /* 0x09a0000004037fae */ /* 0x0007e20008921844 */
[----:B------:R-:W-:-:S03]  /*cf130*/  IADD3 R14, P2, R14, R252, RZ ;  /* 0x000000fc0e0e7210 */ /* 0x000fc60007f5e0ff */
[----:B-1----:R-:W2:Y:S04]  /*cf140*/  LDL.LU R13, [R1+0x3594] ;  /* 0x00359400010d7983 */ /* 0x002ea80000300800 */
[----:B------:R-:W-:Y:S04]  /*cf150*/  STL [R1+0x34a0], R14 ;  /* 0x0034a00e01007387 */ /* 0x000fe80000100800 */
[----:B------:R1:W-:Y:S01]  /*cf160*/  STL [R1+0x3424], R12 ;  /* 0x0034240c01007387 */ /* 0x0003e20000100800 */
[----:B---3--:R-:W-:-:S03]  /*cf170*/  MOV R5, R12 ;  /* 0x0000000c00057202 */ /* 0x008fc60000000f00 */
[----:B------:R-:W2:Y:S01]  /*cf180*/  LDL.LU R11, [R1+0x3618] ;  /* 0x00361800010b7983 */ /* 0x000ea20000300800 */
[----:B------:R-:W-:-:S03]  /*cf190*/  IMAD.X R19, R19, 0x1, R0, P2 ;  /* 0x0000000113137824 */ /* 0x000fc600010e0600 */
[----:B-1----:R-:W2:Y:S01]  /*cf1a0*/  LDL.LU R12, [R1+0x359c] ;  /* 0x00359c00010c7983 */ /* 0x002ea20000300800 */
[----:B------:R-:W-:-:S05]  /*cf1b0*/  IMAD.MOV.U32 R4, RZ, RZ, R9 ;  /* 0x000000ffff047224 */ /* 0x000fca00078e0009 */
[----:B------:R1:W-:Y:S01]  /*cf1c0*/  LDGSTS.E [R3+0x9a80], [R4.64], P0 ;  /* 0x09a8000004037fae */ /* 0x0003e20008121844 */
[----:B------:R-:W-:-:S05]  /*cf1d0*/  IADD3 R16, P3, R16, R252, RZ ;  /* 0x000000fc10107210 */ /* 0x000fca0007f7e0ff */
[----:B------:R1:W-:Y:S04]  /*cf1e0*/  STL [R1+0x34a8], R16 ;  /* 0x0034a81001007387 */ /* 0x0003e80000100800 */
        /* <DEDUP_REMOVED lines=17> */
[----:B------:R-:W-:Y:S01]  /*cf300*/  STL [R1+0x3510], R7 ;  /* 0x0035100701007387 */ /* 0x000fe20000100800 */
[----:B------:R-:W-:-:S03]  /*cf310*/  IADD3 R10, P2, R10, R252, RZ ;  /* 0x000000fc0a0a7210 */ /* 0x000fc60007f5e0ff */
[----:B------:R1:W-:Y:S04]  /*cf320*/  STL [R1+0x3504], R18 ;  /* 0x0035041201007387 */ /* 0x0003e80000100800 */
[----:B------:R-:W2:Y:S01]  /*cf330*/  LDL.LU R19, [R1+0x3694] ;  /* 0x0036940001137983 */ /* 0x000ea20000300800 */
[----:B-1----:R-:W-:-:S03]  /*cf340*/  MOV R5, R18 ;  /* 0x0000001200057202 */ /* 0x002fc60000000f00 */
        /* <DEDUP_REMOVED lines=27> */
[----:B------:R-:W-:-:S03]  /*cf500*/  IMAD.MOV.U32 R4, RZ, RZ, R8 ;  /* 0x000000ffff047224 */ /* 0x000fc600078e0008 */
[----:B-1----:R-:W2:Y:S04]  /*cf510*/  LDL.LU R12, [R1+0x37fc] ;  /* 0x0037fc00010c7983 */ /* 0x002ea80000300800 */
[----:B------:R1:W-:Y:S01]  /*cf520*/  LDGSTS.E [R3+0xb280], [R4.64], P0 ;  /* 0x0b28000004037fae */ /* 0x0003e20008121844 */
[----:B------:R-:W-:Y:S01]  /*cf530*/  IADD3 R9, P3, R9, R252, RZ ;  /* 0x000000fc09097210 */ /* 0x000fe20007f7e0ff */
[----:B------:R-:W-:-:S04]  /*cf540*/  IMAD.X R20, R20, 0x1, R0, P2 ;  /* 0x0000000114147824 */ /* 0x000fc800010e0600 */
[----:B------:R-:W-:Y:S04]  /*cf550*/  STL [R1+0x3620], R9 ;  /* 0x0036200901007387 */ /* 0x000fe80000100800 */
[----:B------:R-:W-:Y:S04]  /*cf560*/  STL [R1+0x3614], R20 ;  /* 0x0036141401007387 */ /* 0x000fe80000100800 */
[----:B------:R-:W2:Y:S01]  /*cf570*/  LDL.LU R8, [R1+0x3808] ;  /* 0x0038080001087983 */ /* 0x000ea20000300800 */
[----:B-1----:R-:W-:Y:S01]  /*cf580*/  IMAD.MOV.U32 R4, RZ, RZ, R11 ;  /* 0x000000ffff047224 */ /* 0x002fe200078e000b */
[----:B------:R-:W-:-:S02]  /*cf590*/  MOV R5, R20 ;  /* 0x0000001400057202 */ /* 0x000fc40000000f00 */
[----:B------:R-:W2:Y:S04]  /*cf5a0*/  LDL.LU R11, [R1+0x3870] ;  /* 0x00387000010b7983 */ /* 0x000ea80000300800 */
[----:B------:R1:W-:Y:S01]  /*cf5b0*/  LDGSTS.E [R3+0xba00], [R4.64], P1 ;  /* 0x0ba0000004037fae */ /* 0x0003e20008921844 */
[----:B------:R-:W-:Y:S01]  /*cf5c0*/  IADD3 R14, P2, R14, R252, RZ ;  /* 0x000000fc0e0e7210 */ /* 0x000fe20007f5e0ff */
[----:B------:R-:W-:-:S04]  /*cf5d0*/  IMAD.X R16, R16, 0x1, R0, P3 ;  /* 0x0000000110107824 */ /* 0x000fc800018e0600 */
[----:B------:R-:W-:Y:S01]  /*cf5e0*/  STL [R1+0x3698], R14 ;  /* 0x0036980e01007387 */ /* 0x000fe20000100800 */
[----:B-1----:R-:W-:Y:S01]  /*cf5f0*/  IMAD.MOV.U32 R4, RZ, RZ, R9 ;  /* 0x000000ffff047224 */ /* 0x002fe200078e0009 */
[----:B------:R-:W-:Y:S02]  /*cf600*/  MOV R5, R16 ;  /* 0x0000001000057202 */ /* 0x000fe40000000f00 */
[----:B------:R1:W-:Y:S04]  /*cf610*/  STL [R1+0x361c], R16 ;  /* 0x00361c1001007387 */ /* 0x0003e80000100800 */
[----:B------:R1:W-:Y:S04]  /*cf620*/  LDGSTS.E [R3+0xba80], [R4.64], P0 ;  /* 0x0ba8000004037fae */ /* 0x0003e80008121844 */
[----:B-1----:R-:W2:Y:S01]  /*cf630*/  LDL.LU R16, [R1+0x3804] ;  /* 0x0038040001107983 */ /* 0x002ea20000300800 */
[----:B------:R-:W-:Y:S01]  /*cf640*/  IMAD.X R19, R19, 0x1, R0, P2 ;  /* 0x0000000113137824 */ /* 0x000fe200010e0600 */
[----:B------:R-:W-:Y:S01]  /*cf650*/  IADD3 R17, P3, R17, R252, RZ ;  /* 0x000000fc11117210 */ /* 0x000fe20007f7e0ff */
[----:B------:R-:W-:-:S04]  /*cf660*/  IMAD.MOV.U32 R4, RZ, RZ, R14 ;  /* 0x000000ffff047224 */ /* 0x000fc800078e000e */
[----:B------:R-:W-:Y:S01]  /*cf670*/  STL [R1+0x36a0], R17 ;  /* 0x0036a01101007387 */ /* 0x000fe20000100800 */
[----:B------:R-:W-:-:S03]  /*cf680*/  IMAD.X R18, R18, 0x1, R0, P3 ;  /* 0x0000000112127824 */ /* 0x000fc600018e0600 */
[----:B------:R-:W-:Y:S04]  /*cf690*/  STL [R1+0x3694], R19 ;  /* 0x0036941301007387 */ /* 0x000fe80000100800 */
[----:B------:R-:W2:Y:S04]  /*cf6a0*/  LDL.LU R9, [R1+0x3878] ;  /* 0x0038780001097983 */ /* 0x000ea80000300800 */
[----:B------:R-:W2:Y:S01]  /*cf6b0*/  LDL.LU R14, [R1+0x386c] ;  /* 0x00386c00010e7983 */ /* 0x000ea20000300800 */
[----:B---3--:R-:W-:-:S05]  /*cf6c0*/  IADD3 R6, P2, R6, R252, RZ ;  /* 0x000000fc06067210 */ /* 0x008fca0007f5e0ff */
[----:B------:R-:W-:Y:S04]  /*cf6d0*/  STL [R1+0x3790], R6 ;  /* 0x0037900601007387 */ /* 0x000fe80000100800 */
[----:B------:R1:W-:Y:S04]  /*cf6e0*/  STL [R1+0x369c], R18 ;  /* 0x00369c1201007387 */ /* 0x0003e80000100800 */
[----:B------:R-:W3:Y:S04]  /*cf6f0*/  LDL.LU R20, [R1+0x38e0] ;  /* 0x0038e00001147983 */ /* 0x000ee80000300800 */
[----:B------:R-:W3:Y:S01]  /*cf700*/  LDL.LU R22, [R1+0x3874] ;  /* 0x0038740001167983 */ /* 0x000ee20000300800 */
[----:B------:R-:W-:Y:S01]  /*cf710*/  MOV R5, R19 ;  /* 0x0000001300057202 */ /* 0x000fe20000000f00 */
[----:B----4-:R-:W-:-:S04]  /*cf720*/  IMAD.X R15, R15, 0x1, R0, P2 ;  /* 0x000000010f0f7824 */ /* 0x010fc800010e0600 */
[----:B------:R4:W-:Y:S02]  /*cf730*/  LDGSTS.E [R3+0xc200], [R4.64], P1 ;  /* 0x0c20000004037fae */ /* 0x0009e40008921844 */
[----:B----4-:R-:W-:Y:S01]  /*cf740*/  IMAD.MOV.U32 R4, RZ, RZ, R17 ;  /* 0x000000ffff047224 */ /* 0x010fe200078e0011 */
[----:B------:R-:W-:-:S05]  /*cf750*/  MOV R5, R18 ;  /* 0x0000001200057202 */ /* 0x000fca0000000f00 */
[----:B------:R4:W-:Y:S01]  /*cf760*/  LDGSTS.E [R3+0xc280], [R4.64], P0 ;  /* 0x0c28000004037fae */ /* 0x0009e20008121844 */
[----:B--2---:R-:W-:-:S05]  /*cf770*/  IADD3 R7, P3, R7, R252, RZ ;  /* 0x000000fc07077210 */ /* 0x004fca0007f7e0ff */
[----:B------:R-:W-:Y:S01]  /*cf780*/  STL [R1+0x3798], R7 ;  /* 0x0037980701007387 */ /* 0x000fe20000100800 */
[----:B------:R-:W-:-:S03]  /*cf790*/  IMAD.X R13, R13, 0x1, R0, P3 ;  /* 0x000000010d0d7824 */ /* 0x000fc600018e0600 */
[----:B------:R-:W-:Y:S04]  /*cf7a0*/  STL [R1+0x378c], R15 ;  /* 0x00378c0f01007387 */ /* 0x000fe80000100800 */
[----:B-1----:R-:W2:Y:S01]  /*cf7b0*/  LDL.LU R18, [R1+0x38e8] ;  /* 0x0038e80001127983 */ /* 0x002ea20000300800 */
[----:B----4-:R-:W-:-:S03]  /*cf7c0*/  IMAD.MOV.U32 R4, RZ, RZ, R6 ;  /* 0x000000ffff047224 */ /* 0x010fc600078e0006 */
[----:B------:R-:W4:Y:S01]  /*cf7d0*/  LDL.LU R21, [R1+0x38dc] ;  /* 0x0038dc0001157983 */ /* 0x000f220000300800 */
[----:B------:R-:W-:Y:S02]  /*cf7e0*/  IADD3 R10, P2, R10, R252, RZ ;  /* 0x000000fc0a0a7210 */ /* 0x000fe40007f5e0ff */
[----:B------:R-:W-:-:S03]  /*cf7f0*/  MOV R5, R15 ;  /* 0x0000000f00057202 */ /* 0x000fc60000000f00 */
[----:B------:R-:W-:Y:S01]  /*cf800*/  STL [R1+0x3800], R10 ;  /* 0x0038000a01007387 */ /* 0x000fe20000100800 */
[----:B------:R-:W-:-:S03]  /*cf810*/  IMAD.X R12, R12, 0x1, R0, P2 ;  /* 0x000000010c0c7824 */ /* 0x000fc600010e0600 */
[----:B------:R1:W-:Y:S04]  /*cf820*/  STL [R1+0x3794], R13 ;  /* 0x0037940d01007387 */ /* 0x0003e80000100800 */
[----:B------:R-:W4:Y:S04]  /*cf830*/  LDL.LU R6, [R1+0x3978] ;  /* 0x0039780001067983 */ /* 0x000f280000300800 */
[----:B------:R-:W4:Y:S04]  /*cf840*/  LDL.LU R19, [R1+0x38e4] ;  /* 0x0038e40001137983 */ /* 0x000f280000300800 */
[----:B------:R1:W-:Y:S01]  /*cf850*/  LDGSTS.E [R3+0xca00], [R4.64], P1 ;  /* 0x0ca0000004037fae */ /* 0x0003e20008921844 */
[----:B------:R-:W-:-:S05]  /*cf860*/  IADD3 R8, P3, R8, R252, RZ ;  /* 0x000000fc08087210 */ /* 0x000fca0007f7e0ff */
[----:B------:R-:W-:Y:S01]  /*cf870*/  STL [R1+0x3808], R8 ;  /* 0x0038080801007387 */ /* 0x000fe20000100800 */
[----:B-1----:R-:W-:Y:S01]  /*cf880*/  MOV R5, R13 ;  /* 0x0000000d00057202 */ /* 0x002fe20000000f00 */
[----:B------:R-:W-:Y:S02]  /*cf890*/  IMAD.MOV.U32 R4, RZ, RZ, R7 ;  /* 0x000000ffff047224 */ /* 0x000fe400078e0007 */
[----:B------:R1:W-:Y:S04]  /*cf8a0*/  STL [R1+0x37fc], R12 ;  /* 0x0037fc0c01007387 */ /* 0x0003e80000100800 */
[----:B------:R-:W4:Y:S04]  /*cf8b0*/  LDL.LU R13, [R1+0x3974] ;  /* 0x00397400010d7983 */ /* 0x000f280000300800 */
[----:B------:R-:W4:Y:S01]  /*cf8c0*/  LDL.LU R7, [R1+0x3980] ;  /* 0x0039800001077983 */ /* 0x000f220000300800 */
[----:B------:R-:W-:-:S03]  /*cf8d0*/  IADD3 R11, P2, R11, R252, RZ ;  /* 0x000000fc0b0b7210 */ /* 0x000fc60007f5e0ff */
[----:B------:R1:W-:Y:S04]  /*cf8e0*/  LDGSTS.E [R3+0xca80], [R4.64], P0 ;  /* 0x0ca8000004037fae */ /* 0x0003e80008121844 */
[----:B------:R-:W4:Y:S04]  /*cf8f0*/  LDL.LU R15, [R1+0x39d8] ;  /* 0x0039d800010f7983 */ /* 0x000f280000300800 */
[----:B------:R-:W4:Y:S01]  /*cf900*/  LDL.LU R17, [R1+0x397c] ;  /* 0x00397c0001117983 */ /* 0x000f220000300800 */
[----:B-1----:R-:W-:Y:S01]  /*cf910*/  IMAD.MOV.U32 R4, RZ, RZ, R10 ;  /* 0x000000ffff047224 */ /* 0x002fe200078e000a */
[----:B------:R-:W-:-:S02]  /*cf920*/  MOV R5, R12 ;  /* 0x0000000c00057202 */ /* 0x000fc40000000f00 */
[----:B------:R-:W-:Y:S04]  /*cf930*/  STL [R1+0x3870], R11 ;  /* 0x0038700b01007387 */ /* 0x000fe80000100800 */
[----:B------:R1:W-:Y:S01]  /*cf940*/  LDGSTS.E [R3+0xd200], [R4.64], P1 ;  /* 0x0d20000004037fae */ /* 0x0003e20008921844 */
[----:B------:R-:W-:-:S05]  /*cf950*/  IMAD.X R16, R16, 0x1, R0, P3 ;  /* 0x0000000110107824 */ /* 0x000fca00018e0600 */
[----:B------:R1:W-:Y:S02]  /*cf960*/  STL [R1+0x3804], R16 ;  /* 0x0038041001007387 */ /* 0x0003e40000100800 */
[----:B-1----:R-:W-:Y:S01]  /*cf970*/  IMAD.MOV.U32 R4, RZ, RZ, R8 ;  /* 0x000000ffff047224 */ /* 0x002fe200078e0008 */
[----:B------:R-:W-:Y:S01]  /*cf980*/  MOV R5, R16 ;  /* 0x0000001000057202 */ /* 0x000fe20000000f00 */
[----:B------:R-:W4:Y:S04]  /*cf990*/  LDL.LU R12, [R1+0x39e0] ;  /* 0x0039e000010c7983 */ /* 0x000f280000300800 */
[----:B------:R-:W4:Y:S04]  /*cf9a0*/  LDL.LU R10, [R1+0x3a38] ;  /* 0x003a3800010a7983 */ /* 0x000f280000300800 */
[----:B------:R-:W4:Y:S01]  /*cf9b0*/  LDL.LU R16, [R1+0x39d4] ;  /* 0x0039d40001107983 */ /* 0x000f220000300800 */
[----:B------:R-:W-:-:S03]  /*cf9c0*/  IADD3 R9, P3, R9, R252, RZ ;  /* 0x000000fc09097210 */ /* 0x000fc60007f7e0ff */
[----:B------:R1:W-:Y:S01]  /*cf9d0*/  LDGSTS.E [R3+0xd280], [R4.64], P0 ;  /* 0x0d28000004037fae */ /* 0x0003e20008121844 */
[----:B------:R-:W-:-:S03]  /*cf9e0*/  IMAD.X R14, R14, 0x1, R0, P2 ;  /* 0x000000010e0e7824 */ /* 0x000fc600010e0600 */
[----:B------:R-:W-:Y:S04]  /*cf9f0*/  STL [R1+0x3878], R9 ;  /* 0x0038780901007387 */ /* 0x000fe80000100800 */
[----:B------:R1:W-:Y:S04]  /*cfa00*/  STL [R1+0x386c], R14 ;  /* 0x00386c0e01007387 */ /* 0x0003e80000100800 */
[----:B------:R-:W4:Y:S01]  /*cfa10*/  LDL.LU R8, [R1+0x3a40] ;  /* 0x003a400001087983 */ /* 0x000f220000300800 */
[----:B-1----:R-:W-:Y:S01]  /*cfa20*/  MOV R5, R14 ;  /* 0x0000000e00057202 */ /* 0x002fe20000000f00 */
[----:B------:R-:W-:-:S02]  /*cfa30*/  IMAD.MOV.U32 R4, RZ, RZ, R11 ;  /* 0x000000ffff047224 */ /* 0x000fc400078e000b */
[----:B------:R-:W4:Y:S04]  /*cfa40*/  LDL.LU R14, [R1+0x39dc] ;  /* 0x0039dc00010e7983 */ /* 0x000f280000300800 */
[----:B------:R1:W-:Y:S01]  /*cfa50*/  LDGSTS.E [R3+0xda00], [R4.64], P1 ;  /* 0x0da0000004037fae */ /* 0x0003e20008921844 */
[----:B---3--:R-:W-:Y:S01]  /*cfa60*/  IADD3 R20, P2, R20, R252, RZ ;  /* 0x000000fc14147210 */ /* 0x008fe20007f5e0ff */
[----:B------:R-:W-:-:S04]  /*cfa70*/  IMAD.X R22, R22, 0x1, R0, P3 ;  /* 0x0000000116167824 */ /* 0x000fc800018e0600 */
[----:B------:R-:W-:Y:S04]  /*cfa80*/  STL [R1+0x38e0], R20 ;  /* 0x0038e01401007387 */ /* 0x000fe80000100800 */
[----:B------:R-:W-:Y:S04]  /*cfa90*/  STL [R1+0x3874], R22 ;  /* 0x0038741601007387 */ /* 0x000fe80000100800 */
[----:B------:R-:W3:Y:S01]  /*cfaa0*/  LDL.LU R11, [R1+0x3a34] ;  /* 0x003a3400010b7983 */ /* 0x000ee20000300800 */
[----:B-1----:R-:W-:Y:S01]  /*cfab0*/  IMAD.MOV.U32 R4, RZ, RZ, R9 ;  /* 0x000000ffff047224 */ /* 0x002fe200078e0009 */
[----:B------:R-:W-:-:S02]  /*cfac0*/  MOV R5, R22 ;  /* 0x0000001600057202 */ /* 0x000fc40000000f00 */
[----:B------:R-:W3:Y:S04]  /*cfad0*/  LDL.LU R9, [R1+0x3a3c] ;  /* 0x003a3c0001097983 */ /* 0x000ee80000300800 */
[----:B------:R1:W-:Y:S02]  /*cfae0*/  LDGSTS.E [R3+0xda80], [R4.64], P0 ;  /* 0x0da8000004037fae */ /* 0x0003e40008121844 */
[----:B-1----:R-:W-:Y:S01]  /*cfaf0*/  IMAD.MOV.U32 R4, RZ, RZ, R20 ;  /* 0x000000ffff047224 */ /* 0x002fe200078e0014 */
[----:B--2---:R-:W-:Y:S01]  /*cfb00*/  IADD3 R18, P3, R18, R252, RZ ;  /* 0x000000fc12127210 */ /* 0x004fe20007f7e0ff */
[----:B----4-:R-:W-:-:S05]  /*cfb10*/  IMAD.X R21, R21, 0x1, R0, P2 ;  /* 0x0000000115157824 */ /* 0x010fca00010e0600 */
[----:B------:R-:W-:Y:S01]  /*cfb20*/  MOV R5, R21 ;  /* 0x0000001500057202 */ /* 0x000fe20000000f00 */
[----:B------:R-:W-:Y:S04]  /*cfb30*/  STL [R1+0x38e8], R18 ;  /* 0x0038e81201007387 */ /* 0x000fe80000100800 */
[----:B------:R1:W-:Y:S01]  /*cfb40*/  LDGSTS.E [R3+0xe200], [R4.64], P1 ;  /* 0x0e20000004037fae */ /* 0x0003e20008921844 */
[----:B------:R-:W-:Y:S01]  /*cfb50*/  IADD3 R6, P2, R6, R252, RZ ;  /* 0x000000fc06067210 */ /* 0x000fe20007f5e0ff */
[----:B------:R-:W-:Y:S02]  /*cfb60*/  IMAD.X R19, R19, 0x1, R0, P3 ;  /* 0x0000000113137824 */ /* 0x000fe400018e0600 */
[----:B-1----:R-:W-:Y:S01]  /*cfb70*/  IMAD.MOV.U32 R4, RZ, RZ, R18 ;  /* 0x000000ffff047224 */ /* 0x002fe200078e0012 */
[----:B------:R-:W-:Y:S02]  /*cfb80*/  STL [R1+0x38dc], R21 ;  /* 0x0038dc1501007387 */ /* 0x000fe40000100800 */
[----:B------:R-:W-:-:S02]  /*cfb90*/  MOV R5, R19 ;  /* 0x0000001300057202 */ /* 0x000fc40000000f00 */
[----:B------:R1:W-:Y:S04]  /*cfba0*/  STL [R1+0x3978], R6 ;  /* 0x0039780601007387 */ /* 0x0003e80000100800 */
[----:B------:R-:W-:Y:S04]  /*cfbb0*/  STL [R1+0x38e4], R19 ;  /* 0x0038e41301007387 */ /* 0x000fe80000100800 */
[----:B------:R2:W-:Y:S01]  /*cfbc0*/  LDGSTS.E [R3+0xe280], [R4.64], P0 ;  /* 0x0e28000004037fae */ /* 0x0005e20008121844 */
[----:B------:R-:W-:Y:S01]  /*cfbd0*/  IMAD.X R13, R13, 0x1, R0, P2 ;  /* 0x000000010d0d7824 */ /* 0x000fe200010e0600 */
[----:B------:R-:W-:Y:S01]  /*cfbe0*/  IADD3 R7, P3, R7, R252, RZ ;  /* 0x000000fc07077210 */ /* 0x000fe20007f7e0ff */
[----:B--2---:R-:W-:-:S04]  /*cfbf0*/  IMAD.MOV.U32 R4, RZ, RZ, R6 ;  /* 0x000000ffff047224 */ /* 0x004fc800078e0006 */
[----:B------:R-:W-:Y:S04]  /*cfc00*/  STL [R1+0x3980], R7 ;  /* 0x0039800701007387 */ /* 0x000fe80000100800 */
[----:B------:R2:W-:Y:S04]  /*cfc10*/  STL [R1+0x3974], R13 ;  /* 0x0039740d01007387 */ /* 0x0005e80000100800 */
[----:B-1----:R-:W4:Y:S01]  /*cfc20*/  LDL.LU R6, [R1+0x2ab0] ;  /* 0x002ab00001067983 */ /* 0x002f220000300800 */
[----:B------:R-:W-:Y:S01]  /*cfc30*/  IADD3 R15, P2, R15, R252, RZ ;  /* 0x000000fc0f0f7210 */ /* 0x000fe20007f5e0ff */
[----:B------:R-:W-:Y:S01]  /*cfc40*/  IMAD.X R17, R17, 0x1, R0, P3 ;  /* 0x0000000111117824 */ /* 0x000fe200018e0600 */
[----:B------:R-:W-:-:S03]  /*cfc50*/  MOV R5, R13 ;  /* 0x0000000d00057202 */ /* 0x000fc60000000f00 */
[----:B------:R-:W-:Y:S04]  /*cfc60*/  STL [R1+0x39d8], R15 ;  /* 0x0039d80f01007387 */ /* 0x000fe80000100800 */
[----:B------:R1:W-:Y:S04]  /*cfc70*/  STL [R1+0x397c], R17 ;  /* 0x00397c1101007387 */ /* 0x0003e80000100800 */
[----:B--2---:R-:W3:Y:S04]  /*cfc80*/  LDL.LU R13, [R1+0x2ab8] ;  /* 0x002ab800010d7983 */ /* 0x004ee80000300800 */
[----:B------:R1:W-:Y:S01]  /*cfc90*/  LDGSTS.E [R3+0xea00], [R4.64], P1 ;  /* 0x0ea0000004037fae */ /* 0x0003e20008921844 */
[----:B------:R-:W-:-:S02]  /*cfca0*/  IADD3 R12, P3, R12, R252, RZ ;  /* 0x000000fc0c0c7210 */ /* 0x000fc40007f7e0ff */
[----:B------:R-:W-:-:S03]  /*cfcb0*/  IADD3 R10, P4, R10, R252, RZ ;  /* 0x000000fc0a0a7210 */ /* 0x000fc60007f9e0ff */
[----:B------:R-:W-:Y:S01]  /*cfcc0*/  STL [R1+0x39e0], R12 ;  /* 0x0039e00c01007387 */ /* 0x000fe20000100800 */
[--C-:B------:R-:W-:Y:S02]  /*cfcd0*/  IMAD.X R16, R16, 0x1, R0.reuse, P2 ;  /* 0x0000000110107824 */ /* 0x100fe400010e0600 */
[----:B-1----:R-:W-:Y:S02]  /*cfce0*/  IMAD.MOV.U32 R4, RZ, RZ, R7 ;  /* 0x000000ffff047224 */ /* 0x002fe400078e0007 */
[----:B------:R-:W3:Y:S04]  /*cfcf0*/  LDL.LU R7, [R1+0x2aac] ;  /* 0x002aac0001077983 */ /* 0x000ee80000300800 */
[----:B------:R1:W-:Y:S04]  /*cfd00*/  STL [R1+0x39d4], R16 ;  /* 0x0039d41001007387 */ /* 0x0003e80000100800 */
[----:B------:R-:W-:Y:S01]  /*cfd10*/  STL [R1+0x3a38], R10 ;  /* 0x003a380a01007387 */ /* 0x000fe20000100800 */
[----:B------:R-:W-:Y:S01]  /*cfd20*/  IADD3 R8, P2, R8, R252, RZ ;  /* 0x000000fc08087210 */ /* 0x000fe20007f5e0ff */
[----:B------:R-:W-:-:S04]  /*cfd30*/  IMAD.X R14, R14, 0x1, R0, P3 ;  /* 0x000000010e0e7824 */ /* 0x000fc800018e0600 */
[----:B------:R-:W-:Y:S04]  /*cfd40*/  STL [R1+0x3a40], R8 ;  /* 0x003a400801007387 */ /* 0x000fe80000100800 */
[----:B------:R1:W-:Y:S04]  /*cfd50*/  STL [R1+0x39dc], R14 ;  /* 0x0039dc0e01007387 */ /* 0x0003e80000100800 */
[----:B------:R-:W3:Y:S02]  /*cfd60*/  LDL.LU R46, [R1+0x40] ;  /* 0x00004000012e7983 */ /* 0x000ee40000300800 */
[----:B---3--:R-:W-:-:S05]  /*cfd70*/  IMAD.X R11, R11, 0x1, R0, P4 ;  /* 0x000000010b0b7824 */ /* 0x008fca00020e0600 */
[----:B------:R3:W-:Y:S04]  /*cfd80*/  STL [R1+0x3a34], R11 ;  /* 0x003a340b01007387 */ /* 0x0007e80000100800 */
[----:B------:R-:W2:Y:S01]  /*cfd90*/  LDL.LU R47, [R1+0x44] ;  /* 0x00004400012f7983 */ /* 0x000ea20000300800 */
[----:B------:R-:W-:-:S05]  /*cfda0*/  IMAD.X R9, R9, 0x1, R0, P2 ;  /* 0x0000000109097824 */ /* 0x000fca00010e0600 */
[----:B------:R1:W-:Y:S04]  /*cfdb0*/  STL [R1+0x3a3c], R9 ;  /* 0x003a3c0901007387 */ /* 0x0003e80000100800 */
        /* <DEDUP_REMOVED lines=14> */
[----:B------:R1:W-:Y:S04]  /*cfea0*/  LDGSTS.E [R3+0xea80], [R4.64], P0 ;  /* 0x0ea8000004037fae */ /* 0x0003e80008121844 */
[----:B------:R-:W2:Y:S04]  /*cfeb0*/  LDL.LU R19, [R1+0x10c] ;  /* 0x00010c0001137983 */ /* 0x000ea80000300800 */
[----:B------:R-:W2:Y:S01]  /*cfec0*/  LDL.LU R18, [R1+0x110] ;  /* 0x0001100001127983 */ /* 0x000ea20000300800 */
[----:B-1----:R-:W-:Y:S01]  /*cfed0*/  MOV R4, R15 ;  /* 0x0000000f00047202 */ /* 0x002fe20000000f00 */
[----:B------:R-:W-:-:S02]  /*cfee0*/  IMAD.MOV.U32 R5, RZ, RZ, R16 ;  /* 0x000000ffff057224 */ /* 0x000fc400078e0010 */
[----:B------:R-:W2:Y:S04]  /*cfef0*/  LDL.LU R17, [R1+0x114] ;  /* 0x0001140001117983 */ /* 0x000ea80000300800 */
[----:B------:R-:W2:Y:S01]  /*cff00*/  LDL.LU R42, [R1+0x118] ;  /* 0x00011800012a7983 */ /* 0x000ea20000300800 */
[----:B----4-:R-:W-:-:S03]  /*cff10*/  IADD3 R6, P2, R6, R252, RZ ;  /* 0x000000fc06067210 */ /* 0x010fc60007f5e0ff */
[----:B------:R-:W4:Y:S04]  /*cff20*/  LDL.LU R43, [R1+0x11c] ;  /* 0x00011c00012b7983 */ /* 0x000f280000300800 */
[----:B------:R-:W-:Y:S04]  /*cff30*/  STL [R1+0x2ab0], R6 ;  /* 0x002ab00601007387 */ /* 0x000fe80000100800 */
[----:B------:R1:W-:Y:S04]  /*cff40*/  LDGSTS.E [R3+0xf200], [R4.64], P1 ;  /* 0x0f20000004037fae */ /* 0x0003e80008921844 */
[----:B------:R-:W4:Y:S04]  /*cff50*/  LDL.LU R16, [R1+0x120] ;  /* 0x0001200001107983 */ /* 0x000f280000300800 */
[----:B------:R-:W4:Y:S01]  /*cff60*/  LDL.LU R15, [R1+0x124] ;  /* 0x00012400010f7983 */ /* 0x000f220000300800 */
[----:B-1----:R-:W-:Y:S01]  /*cff70*/  IMAD.MOV.U32 R5, RZ, RZ, R14 ;  /* 0x000000ffff057224 */ /* 0x002fe200078e000e */
[----:B------:R-:W-:-:S02]  /*cff80*/  MOV R4, R12 ;  /* 0x0000000c00047202 */ /* 0x000fc40000000f00 */
[----:B------:R-:W4:Y:S04]  /*cff90*/  LDL.LU R14, [R1+0x128] ;  /* 0x00012800010e7983 */ /* 0x000f280000300800 */
[----:B------:R-:W4:Y:S04]  /*cffa0*/  LDL.LU R12, [R1+0x12c] ;  /* 0x00012c00010c7983 */ /* 0x000f280000300800 */
[----:B------:R1:W-:Y:S02]  /*cffb0*/  LDGSTS.E [R3+0xf280], [R4.64], P0 ;  /* 0x0f28000004037fae */ /* 0x0003e40008121844 */
[----:B-1----:R-:W-:Y:S01]  /*cffc0*/  IMAD.MOV.U32 R4, RZ, RZ, R10 ;  /* 0x000000ffff047224 */ /* 0x002fe200078e000a */
[----:B------:R-:W-:-:S02]  /*cffd0*/  MOV R5, R11 ;  /* 0x0000000b00057202 */ /* 0x000fc40000000f00 */
[----:B---3--:R-:W3:Y:S04]  /*cffe0*/  LDL.LU R11, [R1+0x130] ;  /* 0x00013000010b7983 */ /* 0x008ee80000300800 */
[----:B------:R1:W-:Y:S04]  /*cfff0*/  LDGSTS.E [R3+0xfa00], [R4.64], P1 ;  /* 0x0fa0000004037fae */ /* 0x0003e80008921844 */
[----:B------:R-:W3:Y:S01]  /*d0000*/  LDL.LU R10, [R1+0x134] ;  /* 0x00013400010a7983 */ /* 0x000ee20000300800 */
[----:B-1----:R-:W-:Y:S02]  /*d0010*/  IMAD.MOV.U32 R5, RZ, RZ, R9 ;  /* 0x000000ffff057224 */ /* 0x002fe400078e0009 */
[----:B------:R-:W-:Y:S01]  /*d0020*/  IMAD.MOV.U32 R4, RZ, RZ, R8 ;  /* 0x000000ffff047224 */ /* 0x000fe200078e0008 */
[----:B------:R-:W3:Y:S01]  /*d0030*/  LDL.LU R9, [R1+0x138] ;  /* 0x0001380001097983 */ /* 0x000ee20000300800 */
[----:B------:R-:W-:-:S03]  /*d0040*/  IMAD.MOV.U32 R137, RZ, RZ, R46 ;  /* 0x000000ffff897224 */ /* 0x000fc600078e002e */
[----:B------:R-:W3:Y:S04]  /*d0050*/  LDL.LU R8, [R1+0x13c] ;  /* 0x00013c0001087983 */ /* 0x000ee80000300800 */
[----:B------:R-:W3:Y:S04]  /*d0060*/  LDL.LU R38, [R1+0x140] ;  /* 0x0001400001267983 */ /* 0x000ee80000300800 */
[----:B------:R-:W3:Y:S04]  /*d0070*/  LDL.LU R39, [R1+0x144] ;  /* 0x0001440001277983 */ /* 0x000ee80000300800 */
[----:B------:R-:W3:Y:S01]  /*d0080*/  LDL.LU R46, [R1+0x148] ;  /* 0x00014800012e7983 */ /* 0x000ee20000300800 */
[----:B--2---:R-:W-:Y:S01]  /*d0090*/  IMAD.MOV.U32 R136, RZ, RZ, R47 ;  /* 0x000000ffff887224 */ /* 0x004fe200078e002f */
[----:B------:R-:W-:-:S02]  /*d00a0*/  IADD3 R13, P3, R13, R252, RZ ;  /* 0x000000fc0d0d7210 */ /* 0x000fc40007f7e0ff */
[----:B------:R-:W2:Y:S01]  /*d00b0*/  LDL.LU R47, [R1+0x14c] ;  /* 0x00014c00012f7983 */ /* 0x000ea20000300800 */
[----:B------:R-:W-:-:S03]  /*d00c0*/  IADD3.X R7, R7, R0, RZ, P2, !PT ;  /* 0x0000000007077210 */ /* 0x000fc600017fe4ff */
[----:B------:R-:W-:Y:S01]  /*d00d0*/  STL [R1+0x2ab8], R13 ;  /* 0x002ab80d01007387 */ /* 0x000fe20000100800 */
[----:B------:R-:W-:-:S03]  /*d00e0*/  IMAD.MOV.U32 R135, RZ, RZ, R32 ;  /* 0x000000ffff877224 */ /* 0x000fc600078e0020 */
[----:B------:R-:W-:Y:S01]  /*d00f0*/  STL [R1+0x2aac], R7 ;  /* 0x002aac0701007387 */ /* 0x000fe20000100800 */
[----:B------:R-:W-:-:S03]  /*d0100*/  MOV R134, R31 ;  /* 0x0000001f00867202 */ /* 0x000fc60000000f00 */
[----:B------:R-:W-:Y:S01]  /*d0110*/  STL.64 [R1+0x2538], R136 ;  /* 0x0025388801007387 */ /* 0x000fe20000100a00 */
[----:B------:R-:W-:Y:S01]  /*d0120*/  MOV R133, R30 ;  /* 0x0000001e00857202 */ /* 0x000fe20000000f00 */
[----:B------:R-:W-:Y:S02]  /*d0130*/  IMAD.MOV.U32 R132, RZ, RZ, R29 ;  /* 0x000000ffff847224 */ /* 0x000fe400078e001d */
[----:B------:R-:W-:Y:S01]  /*d0140*/  STL.64 [R1+0x2530], R134 ;  /* 0x0025308601007387 */ /* 0x000fe20000100a00 */
[----:B------:R-:W-:Y:S02]  /*d0150*/  IMAD.MOV.U32 R131, RZ, RZ, R28 ;  /* 0x000000ffff837224 */ /* 0x000fe400078e001c */
[----:B------:R-:W-:Y:S01]  /*d0160*/  IMAD.MOV.U32 R130, RZ, RZ, R27 ;  /* 0x000000ffff827224 */ /* 0x000fe200078e001b */
[----:B------:R-:W-:Y:S01]  /*d0170*/  STL.64 [R1+0x2528], R132 ;  /* 0x0025288401007387 */ /* 0x000fe20000100a00 */
[----:B------:R-:W-:Y:S01]  /*d0180*/  IMAD.MOV.U32 R129, RZ, RZ, R26 ;  /* 0x000000ffff817224 */ /* 0x000fe200078e001a */
[----:B------:R-:W-:-:S02]  /*d0190*/  MOV R128, R25 ;  /* 0x0000001900807202 */ /* 0x000fc40000000f00 */
[----:B------:R-:W-:Y:S01]  /*d01a0*/  STL.64 [R1+0x2520], R130 ;  /* 0x0025208201007387 */ /* 0x000fe20000100a00 */
[----:B------:R-:W-:Y:S01]  /*d01b0*/  MOV R127, R24 ;  /* 0x00000018007f7202 */ /* 0x000fe20000000f00 */
[----:B------:R-:W-:Y:S02]  /*d01c0*/  IMAD.MOV.U32 R126, RZ, RZ, R23 ;  /* 0x000000ffff7e7224 */ /* 0x000fe400078e0017 */
[----:B------:R-:W-:Y:S01]  /*d01d0*/  STL.64 [R1+0x2518], R128 ;  /* 0x0025188001007387 */ /* 0x000fe20000100a00 */
[----:B------:R-:W-:-:S03]  /*d01e0*/  IMAD.MOV.U32 R125, RZ, RZ, R22 ;  /* 0x000000ffff7d7224 */ /* 0x000fc600078e0016 */
[----:B------:R-:W-:Y:S01]  /*d01f0*/  STL.64 [R1+0x2510], R126 ;  /* 0x0025107e01007387 */ /* 0x000fe20000100a00 */
[----:B------:R-:W-:-:S03]  /*d0200*/  IMAD.MOV.U32 R124, RZ, RZ, R21 ;  /* 0x000000ffff7c7224 */ /* 0x000fc600078e0015 */
[----:B------:R1:W-:Y:S01]  /*d0210*/  LDGSTS.E [R3+0xfa80], [R4.64], P0 ;  /* 0x0fa8000004037fae */ /* 0x0003e20008121844 */
[----:B------:R-:W-:-:S03]  /*d0220*/  IMAD.MOV.U32 R123, RZ, RZ, R20 ;  /* 0x000000ffff7b7224 */ /* 0x000fc600078e0014 */
[----:B------:R1:W-:Y:S04]  /*d0230*/  LDGSTS.E [R3+0x10200], [R136.64], P1 ;  /* 0x1020000088037fae */ /* 0x0003e80008921844 */
[----:B------:R1:W-:Y:S01]  /*d0240*/  LDGSTS.E [R3+0x10280], [R134.64], P0 ;  /* 0x1028000086037fae */ /* 0x0003e20008121844 */
[----:B------:R-:W-:-:S03]  /*d0250*/  MOV R122, R19 ;  /* 0x00000013007a7202 */ /* 0x000fc60000000f00 */
[----:B------:R1:W-:Y:S01]  /*d0260*/  LDGSTS.E [R3+0x10a00], [R132.64], P1 ;  /* 0x10a0000084037fae */ /* 0x0003e20008921844 */
[----:B------:R-:W-:-:S03]  /*d0270*/  MOV R121, R18 ;  /* 0x0000001200797202 */ /* 0x000fc60000000f00 */
[----:B------:R1:W-:Y:S04]  /*d0280*/  LDGSTS.E [R3+0x10a80], [R130.64], P0 ;  /* 0x10a8000082037fae */ /* 0x0003e80008121844 */
[----:B------:R1:W-:Y:S01]  /*d0290*/  LDGSTS.E [R3+0x11200], [R128.64], P1 ;  /* 0x1120000080037fae */ /* 0x0003e20008921844 */
[----:B------:R-:W-:-:S03]  /*d02a0*/  IMAD.MOV.U32 R120, RZ, RZ, R17 ;  /* 0x000000ffff787224 */ /* 0x000fc600078e0011 */
[----:B------:R1:W-:Y:S01]  /*d02b0*/  LDGSTS.E [R3+0x11280], [R126.64], P0 ;  /* 0x112800007e037fae */ /* 0x0003e20008121844 */
[----:B------:R-:W-:-:S03]  /*d02c0*/  IMAD.MOV.U32 R119, RZ, RZ, R42 ;  /* 0x000000ffff777224 */ /* 0x000fc600078e002a */
[----:B------:R-:W2:Y:S01]  /*d02d0*/  LDL.LU R42, [R1+0x150] ;  /* 0x00015000012a7983 */ /* 0x000ea20000300800 */
[----:B----4-:R-:W-:-:S03]  /*d02e0*/  IMAD.MOV.U32 R118, RZ, RZ, R43 ;  /* 0x000000ffff767224 */ /* 0x010fc600078e002b */
[----:B------:R-:W4:Y:S04]  /*d02f0*/  LDL.LU R43, [R1+0x154] ;  /* 0x00015400012b7983 */ /* 0x000f280000300800 */
[----:B------:R-:W-:Y:S04]  /*d0300*/  STL.64 [R1+0x2508], R124 ;  /* 0x0025087c01007387 */ /* 0x000fe80000100a00 */
[----:B------:R-:W-:Y:S01]  /*d0310*/  STL.64 [R1+0x2500], R122 ;  /* 0x0025007a01007387 */ /* 0x000fe20000100a00 */
[----:B------:R-:W-:Y:S01]  /*d0320*/  IMAD.MOV.U32 R117, RZ, RZ, R16 ;  /* 0x000000ffff757224 */ /* 0x000fe200078e0010 */
[----:B------:R-:W-:-:S02]  /*d0330*/  MOV R116, R15 ;  /* 0x0000000f00747202 */ /* 0x000fc40000000f00 */
[----:B------:R-:W-:Y:S01]  /*d0340*/  STL.64 [R1+0x24f8], R120 ;  /* 0x0024f87801007387 */ /* 0x000fe20000100a00 */
[----:B------:R-:W-:-:S03]  /*d0350*/  MOV R115, R14 ;  /* 0x0000000e00737202 */ /* 0x000fc60000000f00 */
[----:B------:R-:W-:Y:S01]  /*d0360*/  STL.64 [R1+0x24f0], R118 ;  /* 0x0024f07601007387 */ /* 0x000fe20000100a00 */
[----:B------:R-:W-:-:S03]  /*d0370*/  IMAD.MOV.U32 R114, RZ, RZ, R12 ;  /* 0x000000ffff727224 */ /* 0x000fc600078e000c */
[----:B------:R-:W-:Y:S04]  /*d0380*/  STL.64 [R1+0x24e8], R116 ;  /* 0x0024e87401007387 */ /* 0x000fe80000100a00 */
[----:B------:R-:W-:Y:S04]  /*d0390*/  STL.64 [R1+0x24e0], R114 ;  /* 0x0024e07201007387 */ /* 0x000fe80000100a00 */
        /* <DEDUP_REMOVED lines=12> */
[----:B---3--:R-:W-:-:S03]  /*d0460*/  MOV R107, R46 ;  /* 0x0000002e006b7202 */ /* 0x008fc60000000f00 */
        /* <DEDUP_REMOVED lines=8> */
[----:B------:R-:W-:Y:S01]  /*d04f0*/  MOV R111, R9 ;  /* 0x00000009006f7202 */ /* 0x000fe20000000f00 */
[----:B------:R-:W-:Y:S01]  /*d0500*/  IMAD.MOV.U32 R108, RZ, RZ, R39 ;  /* 0x000000ffff6c7224 */ /* 0x000fe200078e0027 */
[----:B------:R-:W-:Y:S01]  /*d0510*/  MOV R109, R38 ;  /* 0x00000026006d7202 */ /* 0x000fe20000000f00 */
        /* <DEDUP_REMOVED lines=9> */
[----:B--2---:R-:W-:-:S03]  /*d05b0*/  IMAD.MOV.U32 R106, RZ, RZ, R47 ;  /* 0x000000ffff6a7224 */ /* 0x004fc600078e002f */
[----:B------:R-:W2:Y:S04]  /*d05c0*/  LDL.LU R47, [R1+0x19c] ;  /* 0x00019c00012f7983 */ /* 0x000ea80000300800 */
[----:B------:R-:W-:Y:S04]  /*d05d0*/  STL.64 [R1+0x24d8], R112 ;  /* 0x0024d87001007387 */ /* 0x000fe80000100a00 */
        /* <DEDUP_REMOVED lines=10> */
[----:B------:R1:W-:Y:S01]  /*d0680*/  LDGSTS.E [R3+0x13a80], [R106.64], P0 ;  /* 0x13a800006a037fae */ /* 0x0003e20008121844 */
[----:B------:R-:W-:-:S03]  /*d0690*/  MOV R105, R42 ;  /* 0x0000002a00697202 */ /* 0x000fc60000000f00 */
[----:B------:R-:W2:Y:S01]  /*d06a0*/  LDL.LU R42, [R1+0x1c8] ;  /* 0x0001c800012a7983 */ /* 0x000ea20000300800 */
[----:B----4-:R-:W-:-:S03]  /*d06b0*/  IMAD.MOV.U32 R104, RZ, RZ, R43 ;  /* 0x000000ffff687224 */ /* 0x010fc600078e002b */
[----:B------:R-:W4:Y:S04]  /*d06c0*/  LDL.LU R43, [R1+0x1cc] ;  /* 0x0001cc00012b7983 */ /* 0x000f280000300800 */
[----:B------:R-:W-:Y:S04]  /*d06d0*/  STL.64 [R1+0x24d0], R110 ;  /* 0x0024d06e01007387 */ /* 0x000fe80000100a00 */
[----:B------:R-:W-:Y:S04]  /*d06e0*/  STL.64 [R1+0x24c8], R108 ;  /* 0x0024c86c01007387 */ /* 0x000fe80000100a00 */
[----:B------:R-:W-:Y:S04]  /*d06f0*/  STL.64 [R1+0x24c0], R106 ;  /* 0x0024c06a01007387 */ /* 0x000fe80000100a00 */
[----:B------:R-:W-:Y:S04]  /*d0700*/  STL.64 [R1+0x24b8], R104 ;  /* 0x0024b86801007387 */ /* 0x000fe80000100a00 */
[----:B------:R1:W-:Y:S01]  /*d0710*/  LDGSTS.E [R3+0x14200], [R104.64], P1 ;  /* 0x1420000068037fae */ /* 0x0003e20008921844 */
[----:B------:R-:W-:Y:S01]  /*d0720*/  MOV R103, R32 ;  /* 0x0000002000677202 */ /* 0x000fe20000000f00 */
[----:B------:R-:W-:Y:S01]  /*d0730*/  IMAD.MOV.U32 R102, RZ, RZ, R31 ;  /* 0x000000ffff667224 */ /* 0x000fe200078e001f */
[----:B------:R-:W-:Y:S01]  /*d0740*/  MOV R101, R30 ;  /* 0x0000001e00657202 */ /* 0x000fe20000000f00 */
[----:B------:R-:W-:-:S03]  /*d0750*/  IMAD.MOV.U32 R100, RZ, RZ, R29 ;  /* 0x000000ffff647224 */ /* 0x000fc600078e001d */
[----:B------:R-:W-:Y:S01]  /*d0760*/  STL.64 [R1+0x24b0], R102 ;  /* 0x0024b06601007387 */ /* 0x000fe20000100a00 */
[----:B------:R-:W-:Y:S01]  /*d0770*/  MOV R99, R28 ;  /* 0x0000001c00637202 */ /* 0x000fe20000000f00 */
[----:B------:R-:W-:Y:S02]  /*d0780*/  IMAD.MOV.U32 R98, RZ, RZ, R27 ;  /* 0x000000ffff627224 */ /* 0x000fe400078e001b */
[----:B------:R-:W-:Y:S01]  /*d0790*/  STL.64 [R1+0x24a8], R100 ;  /* 0x0024a86401007387 */ /* 0x000fe20000100a00 */
[----:B------:R-:W-:Y:S01]  /*d07a0*/  MOV R97, R26 ;  /* 0x0000001a00617202 */ /* 0x000fe20000000f00 */
[----:B------:R-:W-:Y:S02]  /*d07b0*/  IMAD.MOV.U32 R96, RZ, RZ, R25 ;  /* 0x000000ffff607224 */ /* 0x000fe400078e0019 */
[----:B------:R-:W-:Y:S01]  /*d07c0*/  STL.64 [R1+0x24a0], R98 ;  /* 0x0024a06201007387 */ /* 0x000fe20000100a00 */
[----:B------:R-:W-:Y:S01]  /*d07d0*/  MOV R95, R24 ;  /* 0x00000018005f7202 */ /* 0x000fe20000000f00 */
[----:B------:R-:W-:-:S02]  /*d07e0*/  IMAD.MOV.U32 R94, RZ, RZ, R23 ;  /* 0x000000ffff5e7224 */ /* 0x000fc400078e0017 */
[----:B------:R-:W-:Y:S04]  /*d07f0*/  STL.64 [R1+0x2498], R96 ;  /* 0x0024986001007387 */ /* 0x000fe80000100a00 */
[----:B------:R-:W-:Y:S01]  /*d0800*/  STL.64 [R1+0x2490], R94 ;  /* 0x0024905e01007387 */ /* 0x000fe20000100a00 */
[----:B------:R-:W-:Y:S01]  /*d0810*/  MOV R93, R22 ;  /* 0x00000016005d7202 */ /* 0x000fe20000000f00 */
[----:B------:R-:W-:Y:S02]  /*d0820*/  IMAD.MOV.U32 R92, RZ, RZ, R21 ;  /* 0x000000ffff5c7224 */ /* 0x000fe400078e0015 */
[----:B------:R1:W-:Y:S01]  /*d0830*/  LDGSTS.E [R3+0x14280], [R102.64], P0 ;  /* 0x1428000066037fae */ /* 0x0003e20008121844 */
[----:B---3--:R-:W-:-:S03]  /*d0840*/  MOV R91, R20 ;  /* 0x00000014005b7202 */ /* 0x008fc60000000f00 */
[----:B------:R3:W-:Y:S01]  /*d0850*/  LDGSTS.E [R3+0x14a00], [R100.64], P1 ;  /* 0x14a0000064037fae */ /* 0x0007e20008921844 */
[----:B------:R-:W-:-:S03]  /*d0860*/  IMAD.MOV.U32 R90, RZ, RZ, R19 ;  /* 0x000000ffff5a7224 */ /* 0x000fc600078e0013 */
[----:B------:R3:W-:Y:S01]  /*d0870*/  LDGSTS.E [R3+0x14a80], [R98.64], P0 ;  /* 0x14a8000062037fae */ /* 0x0007e20008121844 */
[----:B------:R-:W-:-:S03]  /*d0880*/  MOV R89, R18 ;  /* 0x0000001200597202 */ /* 0x000fc60000000f00 */
[----:B------:R3:W-:Y:S01]  /*d0890*/  LDGSTS.E [R3+0x15200], [R96.64], P1 ;  /* 0x1520000060037fae */ /* 0x0007e20008921844 */
[----:B------:R-:W-:-:S03]  /*d08a0*/  IMAD.MOV.U32 R88, RZ, RZ, R17 ;  /* 0x000000ffff587224 */ /* 0x000fc600078e0011 */
[----:B------:R3:W-:Y:S01]  /*d08b0*/  LDGSTS.E [R3+0x15280], [R94.64], P0 ;  /* 0x152800005e037fae */ /* 0x0007e20008121844 */
[----:B------:R-:W-:-:S03]  /*d08c0*/  MOV R87, R46 ;  /* 0x0000002e00577202 */ /* 0x000fc60000000f00 */
[----:B------:R3:W-:Y:S04]  /*d08d0*/  LDGSTS.E [R3+0x15a00], [R92.64], P1 ;  /* 0x15a000005c037fae */ /* 0x0007e80008921844 */
[----:B------:R-:W3:Y:S04]  /*d08e0*/  LDL.LU R46, [R1+0x1d0] ;  /* 0x0001d000012e7983 */ /* 0x000ee80000300800 */
[----:B------:R1:W-:Y:S04]  /*d08f0*/  LDGSTS.E [R3+0x15a80], [R90.64], P0 ;  /* 0x15a800005a037fae */ /* 0x0003e80008121844 */
[----:B------:R1:W-:Y:S01]  /*d0900*/  LDGSTS.E [R3+0x16200], [R88.64], P1 ;  /* 0x1620000058037fae */ /* 0x0003e20008921844 */
[----:B--2---:R-:W-:-:S03]  /*d0910*/  IMAD.MOV.U32 R86, RZ, RZ, R47 ;  /* 0x000000ffff567224 */ /* 0x004fc600078e002f */
[----:B------:R-:W2:Y:S04]  /*d0920*/  LDL.LU R47, [R1+0x1d4] ;  /* 0x0001d400012f7983 */ /* 0x000ea80000300800 */
[----:B------:R-:W-:Y:S01]  /*d0930*/  STL.64 [R1+0x2488], R92 ;  /* 0x0024885c01007387 */ /* 0x000fe20000100a00 */
[----:B------:R-:W-:-:S03]  /*d0940*/  MOV R85, R16 ;  /* 0x0000001000557202 */ /* 0x000fc60000000f00 */
[----:B------:R-:W-:Y:S01]  /*d0950*/  STL.64 [R1+0x2480], R90 ;  /* 0x0024805a01007387 */ /* 0x000fe20000100a00 */
[----:B------:R-:W-:-:S03]  /*d0960*/  IMAD.MOV.U32 R84, RZ, RZ, R15 ;  /* 0x000000ffff547224 */ /* 0x000fc600078e000f */
[----:B------:R-:W-:Y:S01]  /*d0970*/  STL.64 [R1+0x2478], R88 ;  /* 0x0024785801007387 */ /* 0x000fe20000100a00 */
[----:B------:R-:W-:Y:S01]  /*d0980*/  MOV R83, R14 ;  /* 0x0000000e00537202 */ /* 0x000fe20000000f00 */
[----:B------:R-:W-:Y:S02]  /*d0990*/  IMAD.MOV.U32 R82, RZ, RZ, R12 ;  /* 0x000000ffff527224 */ /* 0x000fe400078e000c */
[----:B------:R-:W-:Y:S04]  /*d09a0*/  STL.64 [R1+0x2470], R86 ;  /* 0x0024705601007387 */ /* 0x000fe80000100a00 */
[----:B------:R-:W-:Y:S04]  /*d09b0*/  STL.64 [R1+0x2468], R84 ;  /* 0x0024685401007387 */ /* 0x000fe80000100a00 */
        /* <DEDUP_REMOVED lines=15> */
[----:B------:R-:W2:Y:S01]  /*d0ab0*/  LDL.LU R20, [R1+0x208] ;  /* 0x0002080001147983 */ /* 0x000ea20000300800 */
[----:B------:R-:W-:-:S03]  /*d0ac0*/  MOV R75, R42 ;  /* 0x0000002a004b7202 */ /* 0x000fc60000000f00 */
[----:B------:R-:W2:Y:S01]  /*d0ad0*/  LDL.LU R19, [R1+0x20c] ;  /* 0x00020c0001137983 */ /* 0x000ea20000300800 */
[----:B----4-:R-:W-:-:S03]  /*d0ae0*/  IMAD.MOV.U32 R74, RZ, RZ, R43 ;  /* 0x000000ffff4a7224 */ /* 0x010fc600078e002b */
[----:B------:R-:W4:Y:S04]  /*d0af0*/  LDL.LU R18, [R1+0x210] ;  /* 0x0002100001127983 */ /* 0x000f280000300800 */
[----:B------:R-:W4:Y:S04]  /*d0b00*/  LDL.LU R17, [R1+0x214] ;  /* 0x0002140001117983 */ /* 0x000f280000300800 */
[----:B------:R-:W4:Y:S04]  /*d0b10*/  LDL.LU R42, [R1+0x218] ;  /* 0x00021800012a7983 */ /* 0x000f280000300800 */
[----:B------:R-:W4:Y:S04]  /*d0b20*/  LDL.LU R43, [R1+0x21c] ;  /* 0x00021c00012b7983 */ /* 0x000f280000300800 */
[----:B------:R-:W-:Y:S04]  /*d0b30*/  STL.64 [R1+0x2458], R80 ;  /* 0x0024585001007387 */ /* 0x000fe80000100a00 */
[----:B------:R-:W4:Y:S04]  /*d0b40*/  LDL.LU R16, [R1+0x220] ;  /* 0x0002200001107983 */ /* 0x000f280000300800 */
[----:B------:R-:W4:Y:S04]  /*d0b50*/  LDL.LU R15, [R1+0x224] ;  /* 0x00022400010f7983 */ /* 0x000f280000300800 */
[----:B------:R-:W4:Y:S04]  /*d0b60*/  LDL.LU R14, [R1+0x228] ;  /* 0x00022800010e7983 */ /* 0x000f280000300800 */
[----:B------:R-:W4:Y:S01]  /*d0b70*/  LDL.LU R12, [R1+0x22c] ;  /* 0x00022c00010c7983 */ /* 0x000f220000300800 */
[----:B------:R-:W-:Y:S01]  /*d0b80*/  MOV R79, R9 ;  /* 0x00000009004f7202 */ /* 0x000fe20000000f00 */
[----:B------:R-:W-:-:S02]  /*d0b90*/  IMAD.MOV.U32 R78, RZ, RZ, R8 ;  /* 0x000000ffff4e7224 */ /* 0x000fc400078e0008 */
[----:B------:R-:W4:Y:S04]  /*d0ba0*/  LDL.LU R11, [R1+0x230] ;  /* 0x00023000010b7983 */ /* 0x000f280000300800 */
[----:B------:R-:W4:Y:S01]  /*d0bb0*/  LDL.LU R10, [R1+0x234] ;  /* 0x00023400010a7983 */ /* 0x000f220000300800 */
[----:B------:R-:W-:-:S03]  /*d0bc0*/  MOV R77, R38 ;  /* 0x00000026004d7202 */ /* 0x000fc60000000f00 */
[----:B------:R-:W4:Y:S01]  /*d0bd0*/  LDL.LU R9, [R1+0x238] ;  /* 0x0002380001097983 */ /* 0x000f220000300800 */
[----:B------:R-:W-:-:S03]  /*d0be0*/  IMAD.MOV.U32 R76, RZ, RZ, R39 ;  /* 0x000000ffff4c7224 */ /* 0x000fc600078e0027 */
[----:B------:R-:W4:Y:S04]  /*d0bf0*/  LDL.LU R8, [R1+0x23c] ;  /* 0x00023c0001087983 */ /* 0x000f280000300800 */
[----:B------:R1:W-:Y:S04]  /*d0c00*/  LDGSTS.E [R3+0x16280], [R86.64], P0 ;  /* 0x1628000056037fae */ /* 0x0003e80008121844 */
[----:B------:R1:W-:Y:S04]  /*d0c10*/  LDGSTS.E [R3+0x16a00], [R84.64], P1 ;  /* 0x16a0000054037fae */ /* 0x0003e80008921844 */
[----:B------:R1:W-:Y:S04]  /*d0c20*/  LDGSTS.E [R3+0x16a80], [R82.64], P0 ;  /* 0x16a8000052037fae */ /* 0x0003e80008121844 */
[----:B------:R1:W-:Y:S04]  /*d0c30*/  LDGSTS.E [R3+0x17200], [R80.64], P1 ;  /* 0x1720000050037fae */ /* 0x0003e80008921844 */
[----:B------:R1:W-:Y:S04]  /*d0c40*/  LDGSTS.E [R3+0x17280], [R78.64], P0 ;  /* 0x172800004e037fae */ /* 0x0003e80008121844 */
[----:B------:R1:W-:Y:S04]  /*d0c50*/  LDGSTS.E [R3+0x17a00], [R76.64], P1 ;  /* 0x17a000004c037fae */ /* 0x0003e80008921844 */
[----:B------:R1:W-:Y:S01]  /*d0c60*/  LDGSTS.E [R3+0x17a80], [R74.64], P0 ;  /* 0x17a800004a037fae */ /* 0x0003e20008121844 */
[----:B---3--:R-:W-:-:S03]  /*d0c70*/  MOV R73, R46 ;  /* 0x0000002e00497202 */ /* 0x008fc60000000f00 */
[----:B------:R-:W3:Y:S01]  /*d0c80*/  LDL.LU R46, [R1+0x250] ;  /* 0x00025000012e7983 */ /* 0x000ee20000300800 */
[----:B--2---:R-:W-:-:S03]  /*d0c90*/  IMAD.MOV.U32 R72, RZ, RZ, R47 ;  /* 0x000000ffff487224 */ /* 0x004fc600078e002f */
[----:B------:R-:W3:Y:S04]  /*d0ca0*/  LDL.LU R47, [R1+0x254] ;  /* 0x00025400012f7983 */ /* 0x000ee80000300800 */
[----:B------:R-:W2:Y:S04]  /*d0cb0*/  LDL.LU R38, [R1+0x258] ;  /* 0x0002580001267983 */ /* 0x000ea80000300800 */
[----:B------:R-:W3:Y:S04]  /*d0cc0*/  LDL.LU R39, [R1+0x25c] ;  /* 0x00025c0001277983 */ /* 0x000ee80000300800 */
        /* <DEDUP_REMOVED lines=18> */
[----:B------:R-:W-:Y:S01]  /*d0df0*/  STL.64 [R1+0x2418], R64 ;  /* 0x0024184001007387 */ /* 0x000fe20000100a00 */
[----:B------:R-:W-:-:S03]  /*d0e00*/  MOV R61, R22 ;  /* 0x00000016003d7202 */ /* 0x000fc60000000f00 */
[----:B------:R-:W-:Y:S01]  /*d0e10*/  STL.64 [R1+0x2410], R62 ;  /* 0x0024103e01007387 */ /* 0x000fe20000100a00 */
[----:B------:R-:W-:-:S03]  /*d0e20*/  IMAD.MOV.U32 R60, RZ, RZ, R21 ;  /* 0x000000ffff3c7224 */ /* 0x000fc600078e0015 */
[----:B------:R1:W-:Y:S01]  /*d0e30*/  LDGSTS.E [R3+0x18280], [R70.64], P0 ;  /* 0x1828000046037fae */ /* 0x0003e20008121844 */
[----:B------:R-:W-:-:S03]  /*d0e40*/  MOV R59, R20 ;  /* 0x00000014003b7202 */ /* 0x000fc60000000f00 */
[----:B------:R1:W-:Y:S01]  /*d0e50*/  LDGSTS.E [R3+0x18a00], [R68.64], P1 ;  /* 0x18a0000044037fae */ /* 0x0003e20008921844 */
[----:B------:R-:W-:-:S03]  /*d0e60*/  IMAD.MOV.U32 R58, RZ, RZ, R19 ;  /* 0x000000ffff3a7224 */ /* 0x000fc600078e0013 */
[----:B------:R1:W-:Y:S01]  /*d0e70*/  LDGSTS.E [R3+0x18a80], [R66.64], P0 ;  /* 0x18a8000042037fae */ /* 0x0003e20008121844 */
[----:B----4-:R-:W-:-:S03]  /*d0e80*/  MOV R57, R18 ;  /* 0x0000001200397202 */ /* 0x010fc60000000f00 */
[----:B------:R4:W-:Y:S01]  /*d0e90*/  LDGSTS.E [R3+0x19200], [R64.64], P1 ;  /* 0x1920000040037fae */ /* 0x0009e20008921844 */
[----:B------:R-:W-:-:S03]  /*d0ea0*/  IMAD.MOV.U32 R56, RZ, RZ, R17 ;  /* 0x000000ffff387224 */ /* 0x000fc600078e0011 */
[----:B------:R4:W-:Y:S01]  /*d0eb0*/  LDGSTS.E [R3+0x19280], [R62.64], P0 ;  /* 0x192800003e037fae */ /* 0x0009e20008121844 */
[----:B------:R-:W-:-:S03]  /*d0ec0*/  MOV R55, R42 ;  /* 0x0000002a00377202 */ /* 0x000fc60000000f00 */
[----:B------:R4:W-:Y:S01]  /*d0ed0*/  LDGSTS.E [R3+0x19a00], [R60.64], P1 ;  /* 0x19a000003c037fae */ /* 0x0009e20008921844 */
[----:B------:R-:W-:-:S03]  /*d0ee0*/  IMAD.MOV.U32 R54, RZ, RZ, R43 ;  /* 0x000000ffff367224 */ /* 0x000fc600078e002b */
[----:B------:R-:W4:Y:S04]  /*d0ef0*/  LDL.LU R42, [R1+0x260] ;  /* 0x00026000012a7983 */ /* 0x000f280000300800 */
[----:B------:R-:W4:Y:S01]  /*d0f00*/  LDL.LU R43, [R1+0x264] ;  /* 0x00026400012b7983 */ /* 0x000f220000300800 */
[----:B------:R-:W-:-:S03]  /*d0f10*/  MOV R53, R16 ;  /* 0x0000001000357202 */ /* 0x000fc60000000f00 */
[----:B------:R-:W-:Y:S01]  /*d0f20*/  STL.64 [R1+0x2408], R60 ;  /* 0x0024083c01007387 */ /* 0x000fe20000100a00 */
[----:B------:R-:W-:-:S03]  /*d0f30*/  IMAD.MOV.U32 R52, RZ, RZ, R15 ;  /* 0x000000ffff347224 */ /* 0x000fc600078e000f */
[----:B------:R-:W-:Y:S01]  /*d0f40*/  STL.64 [R1+0x2400], R58 ;  /* 0x0024003a01007387 */ /* 0x000fe20000100a00 */
[----:B------:R-:W-:-:S03]  /*d0f50*/  MOV R51, R14 ;  /* 0x0000000e00337202 */ /* 0x000fc60000000f00 */
[----:B------:R-:W-:Y:S01]  /*d0f60*/  STL.64 [R1+0x23f8], R56 ;  /* 0x0023f83801007387 */ /* 0x000fe20000100a00 */
[----:B------:R-:W-:-:S03]  /*d0f70*/  IMAD.MOV.U32 R50, RZ, RZ, R12 ;  /* 0x000000ffff327224 */ /* 0x000fc600078e000c */
[----:B------:R-:W-:Y:S04]  /*d0f80*/  STL.64 [R1+0x23f0], R54 ;  /* 0x0023f03601007387 */ /* 0x000fe80000100a00 */
[----:B------:R-:W-:Y:S04]  /*d0f90*/  STL.64 [R1+0x23e8], R52 ;  /* 0x0023e83401007387 */ /* 0x000fe80000100a00 */
[----:B------:R-:W-:Y:S04]  /*d0fa0*/  STL.64 [R1+0x23e0], R50 ;  /* 0x0023e03201007387 */ /* 0x000fe80000100a00 */
[----:B------:R-:W4:Y:S01]  /*d0fb0*/  LDL.LU R19, [R1+0x268] ;  /* 0x0002680001137983 */ /* 0x000f220000300800 */
[----:B------:R-:W-:-:S03]  /*d0fc0*/  MOV R49, R9 ;  /* 0x0000000900317202 */ /* 0x000fc60000000f00 */
[----:B------:R-:W4:Y:S01]  /*d0fd0*/  LDL.LU R18, [R1+0x26c] ;  /* 0x00026c0001127983 */ /* 0x000f220000300800 */
[----:B------:R-:W-:-:S03]  /*d0fe0*/  IMAD.MOV.U32 R48, RZ, RZ, R8 ;  /* 0x000000ffff307224 */ /* 0x000fc600078e0008 */
[----:B------:R-:W4:Y:S04]  /*d0ff0*/  LDL.LU R40, [R1+0x3d0] ;  /* 0x0003d00001287983 */ /* 0x000f280000300800 */
[----:B------:R-:W4:Y:S04]  /*d1000*/  LDL.LU R37, [R1+0x3d4] ;  /* 0x0003d40001257983 */ /* 0x000f280000300800 */
[----:B------:R-:W4:Y:S04]  /*d1010*/  LDL.LU R9, [R1+0x3d8] ;  /* 0x0003d80001097983 */ /* 0x000f280000300800 */
[----:B------:R-:W4:Y:S01]  /*d1020*/  LDL.LU R8, [R1+0x3dc] ;  /* 0x0003dc0001087983 */ /* 0x000f220000300800 */
[----:B------:R-:W-:Y:S01]  /*d1030*/  IMAD.MOV.U32 R16, RZ, RZ, R10 ;  /* 0x000000ffff107224 */ /* 0x000fe200078e000a */
[----:B------:R-:W-:-:S02]  /*d1040*/  MOV R17, R11 ;  /* 0x0000000b00117202 */ /* 0x000fc40000000f00 */
[----:B------:R1:W-:Y:S04]  /*d1050*/  LDGSTS.E [R3+0x19a80], [R58.64], P0 ;  /* 0x19a800003a037fae */ /* 0x0003e80008121844 */
[----:B------:R1:W-:Y:S04]  /*d1060*/  LDGSTS.E [R3+0x1a200], [R56.64], P1 ;  /* 0x1a20000038037fae */ /* 0x0003e80008921844 */
[----:B------:R1:W-:Y:S04]  /*d1070*/  LDGSTS.E [R3+0x1a280], [R54.64], P0 ;  /* 0x1a28000036037fae */ /* 0x0003e80008121844 */
[----:B------:R1:W-:Y:S04]  /*d1080*/  LDGSTS.E [R3+0x1aa00], [R52.64], P1 ;  /* 0x1aa0000034037fae */ /* 0x0003e80008921844 */
[----:B------:R1:W-:Y:S04]  /*d1090*/  LDGSTS.E [R3+0x1aa80], [R50.64], P0 ;  /* 0x1aa8000032037fae */ /* 0x0003e80008121844 */
[----:B------:R1:W-:Y:S04]  /*d10a0*/  LDGSTS.E [R3+0x1b200], [R16.64], P1 ;  /* 0x1b20000010037fae */ /* 0x0003e80008921844 */
[----:B------:R1:W-:Y:S01]  /*d10b0*/  LDGSTS.E [R3+0x1b280], [R48.64], P0 ;  /* 0x1b28000030037fae */ /* 0x0003e20008121844 */
[----:B--2---:R-:W-:-:S03]  /*d10c0*/  MOV R45, R38 ;  /* 0x00000026002d7202 */ /* 0x004fc60000000f00 */
[----:B------:R-:W2:Y:S01]  /*d10d0*/  LDL.LU R38, [R1+0x410] ;  /* 0x0004100001267983 */ /* 0x000ea20000300800 */
[----:B---3--:R-:W-:-:S03]  /*d10e0*/  IMAD.MOV.U32 R44, RZ, RZ, R39 ;  /* 0x000000ffff2c7224 */ /* 0x008fc600078e0027 */
[----:B------:R-:W2:Y:S04]  /*d10f0*/  LDL.LU R39, [R1+0x414] ;  /* 0x0004140001277983 */ /* 0x000ea80000300800 */
        /* <DEDUP_REMOVED lines=23> */
[----:B------:R-:W-:-:S02]  /*d1270*/  LOP3.LUT R47, R47, R46, RZ, 0x3c, !PT ;  /* 0x0000002e2f2f7212 */ /* 0x000fc400078e3cff */
[----:B----4-:R-:W-:Y:S02]  /*d1280*/  LOP3.LUT R43, R43, R42, RZ, 0x3c, !PT ;  /* 0x0000002a2b2b7212 */ /* 0x010fe400078e3cff */
[----:B------:R-:W-:Y:S02]  /*d1290*/  LOP3.LUT R46, R47, R46, RZ, 0x3c, !PT ;  /* 0x0000002e2f2e7212 */ /* 0x000fe400078e3cff */
[----:B------:R-:W-:Y:S01]  /*d12a0*/  LOP3.LUT R42, R43, R42, RZ, 0x3c, !PT ;  /* 0x0000002a2b2a7212 */ /* 0x000fe200078e3cff */
[----:B------:R-:W-:Y:S01]  /*d12b0*/  IMAD.MOV.U32 R41, RZ, RZ, R40 ;  /* 0x000000ffff297224 */ /* 0x000fe200078e0028 */
[----:B------:R-:W-:Y:S02]  /*d12c0*/  MOV R40, R37 ;  /* 0x0000002500287202 */ /* 0x000fe40000000f00 */
[----:B------:R-:W-:Y:S02]  /*d12d0*/  LOP3.LUT R47, R47, R46, RZ, 0x3c, !PT ;  /* 0x0000002e2f2f7212 */ /* 0x000fe400078e3cff */
[----:B------:R-:W-:Y:S01]  /*d12e0*/  LOP3.LUT R43, R43, R42, RZ, 0x3c, !PT ;  /* 0x0000002a2b2b7212 */ /* 0x000fe200078e3cff */
[----:B------:R-:W-:Y:S04]  /*d12f0*/  STL.64 [R1+0x23d0], R48 ;  /* 0x0023d03001007387 */ /* 0x000fe80000100a00 */
[----:B------:R-:W-:Y:S04]  /*d1300*/  STL.64 [R1+0x23c8], R46 ;  /* 0x0023c82e01007387 */ /* 0x000fe80000100a00 */
[----:B------:R-:W-:Y:S04]  /*d1310*/  STL.64 [R1+0x23c0], R44 ;  /* 0x0023c02c01007387 */ /* 0x000fe80000100a00 */
[----:B------:R-:W-:Y:S04]  /*d1320*/  STL.64 [R1+0x23b8], R42 ;  /* 0x0023b82a01007387 */ /* 0x000fe80000100a00 */
[----:B------:R4:W-:Y:S04]  /*d1330*/  STL.64 [R1+0x23b0], R18 ;  /* 0x0023b01201007387 */ /* 0x0009e80000100a00 */
[----:B------:R-:W-:Y:S04]  /*d1340*/  STL.64 [R1+0x23a8], R40 ;  /* 0x0023a82801007387 */ /* 0x000fe80000100a00 */
[----:B------:R1:W-:Y:S04]  /*d1350*/  STL.64 [R1+0x23a0], R8 ;  /* 0x0023a00801007387 */ /* 0x0003e80000100a00 */
[----:B------:R1:W-:Y:S04]  /*d1360*/  LDGSTS.E [R3+0x1ba00], [R46.64], P1 ;  /* 0x1ba000002e037fae */ /* 0x0003e80008921844 */
[----:B------:R1:W-:Y:S04]  /*d1370*/  LDGSTS.E [R3+0x1ba80], [R44.64], P0 ;  /* 0x1ba800002c037fae */ /* 0x0003e80008121844 */
[----:B------:R1:W-:Y:S04]  /*d1380*/  LDGSTS.E [R3+0x1c200], [R42.64], P1 ;  /* 0x1c2000002a037fae */ /* 0x0003e80008921844 */
[----:B------:R4:W-:Y:S04]  /*d1390*/  LDGSTS.E [R3+0x1c280], [R18.64], P0 ;  /* 0x1c28000012037fae */ /* 0x0009e80008121844 */
[----:B------:R1:W-:Y:S04]  /*d13a0*/  LDGSTS.E [R3+0x1ca00], [R40.64], P1 ;  /* 0x1ca0000028037fae */ /* 0x0003e80008921844 */
[----:B------:R1:W-:Y:S01]  /*d13b0*/  LDGSTS.E [R3+0x1ca80], [R8.64], P0 ;  /* 0x1ca8000008037fae */ /* 0x0003e20008121844 */
[----:B---3--:R-:W-:Y:S01]  /*d13c0*/  IMAD.MOV.U32 R37, RZ, RZ, R36 ;  /* 0x000000ffff257224 */ /* 0x008fe200078e0024 */
[----:B--2---:R-:W-:Y:S01]  /*d13d0*/  MOV R36, R35 ;  /* 0x0000002300247202 */ /* 0x004fe20000000f00 */
[----:B------:R-:W-:Y:S01]  /*d13e0*/  IMAD.MOV.U32 R35, RZ, RZ, R34 ;  /* 0x000000ffff237224 */ /* 0x000fe200078e0022 */
[----:B------:R-:W-:Y:S01]  /*d13f0*/  MOV R34, R33 ;  /* 0x0000002100227202 */ /* 0x000fe20000000f00 */
[----:B------:R-:W-:Y:S01]  /*d1400*/  IMAD.MOV.U32 R33, RZ, RZ, R32 ;  /* 0x000000ffff217224 */ /* 0x000fe200078e0020 */
[----:B------:R-:W-:Y:S01]  /*d1410*/  MOV R32, R31 ;  /* 0x0000001f00207202 */ /* 0x000fe20000000f00 */
[----:B------:R-:W-:Y:S01]  /*d1420*/  IMAD.MOV.U32 R31, RZ, RZ, R30 ;  /* 0x000000ffff1f7224 */ /* 0x000fe200078e001e */
[----:B------:R-:W-:-:S02]  /*d1430*/  MOV R30, R23 ;  /* 0x00000017001e7202 */ /* 0x000fc40000000f00 */
[----:B------:R-:W2:Y:S01]  /*d1440*/  S2R R23, SR_TID.X ;  /* 0x0000000000177919 */ /* 0x000ea20000002100 */
[----:B------:R-:W-:-:S04]  /*d1450*/  LOP3.LUT R39, R39, R38, RZ, 0x3c, !PT ;  /* 0x0000002627277212 */ /* 0x000fc800078e3cff */
[----:B------:R-:W-:-:S04]  /*d1460*/  LOP3.LUT R38, R39, R38, RZ, 0x3c, !PT ;  /* 0x0000002627267212 */ /* 0x000fc800078e3cff */
[----:B------:R-:W-:-:S05]  /*d1470*/  LOP3.LUT R39, R39, R38, RZ, 0x3c, !PT ;  /* 0x0000002627277212 */ /* 0x000fca00078e3cff */
[----:B------:R-:W-:Y:S01]  /*d1480*/  STL.64 [R1+0x2398], R38 ;  /* 0x0023982601007387 */ /* 0x000fe20000100a00 */
[----:B--2---:R-:W-:-:S03]  /*d1490*/  LOP3.LUT R23, R23, 0x1f, RZ, 0xc0, !PT ;  /* 0x0000001f17177812 */ /* 0x004fc600078ec0ff */
[----:B------:R-:W-:Y:S02]  /*d14a0*/  STL.64 [R1+0x2390], R36 ;  /* 0x0023902401007387 */ /* 0x000fe40000100a00 */
[----:B------:R-:W-:Y:S02]  /*d14b0*/  IMAD.SHL.U32 R23, R23, 0x4, RZ ;  /* 0x0000000417177824 */ /* 0x000fe400078e00ff */
[----:B------:R2:W-:Y:S04]  /*d14c0*/  STL.64 [R1+0x2388], R14 ;  /* 0x0023880e01007387 */ /* 0x0005e80000100a00 */
[----:B------:R-:W-:Y:S01]  /*d14d0*/  STL.64 [R1+0x2380], R34 ;  /* 0x0023802201007387 */ /* 0x000fe20000100a00 */
[----:B-1----:R-:W-:-:S03]  /*d14e0*/  LOP3.LUT R4, R23, 0x30, RZ, 0x3c, !PT ;  /* 0x0000003017047812 */ /* 0x002fc600078e3cff */
[----:B------:R-:W-:Y:S04]  /*d14f0*/  STL.64 [R1+0x2378], R32 ;  /* 0x0023782001007387 */ /* 0x000fe80000100a00 */
[----:B------:R-:W-:Y:S01]  /*d1500*/  STL.64 [R1+0x2370], R30 ;  /* 0x0023701e01007387 */ /* 0x000fe20000100a00 */
[----:B------:R-:W-:-:S03]  /*d1510*/  MOV R23, R22 ;  /* 0x0000001600177202 */ /* 0x000fc60000000f00 */
[----:B------:R-:W-:Y:S01]  /*d1520*/  STL.64 [R1+0x2368], R28 ;  /* 0x0023681c01007387 */ /* 0x000fe20000100a00 */
[----:B------:R-:W-:-:S03]  /*d1530*/  IMAD.MOV.U32 R22, RZ, RZ, R12 ;  /* 0x000000ffff167224 */ /* 0x000fc600078e000c */
[----:B------:R1:W-:Y:S04]  /*d1540*/  STL.64 [R1+0x2360], R10 ;  /* 0x0023600a01007387 */ /* 0x0003e80000100a00 */
[----:B------:R-:W-:Y:S04]  /*d1550*/  STL.64 [R1+0x2358], R26 ;  /* 0x0023581a01007387 */ /* 0x000fe80000100a00 */
[----:B------:R-:W-:Y:S04]  /*d1560*/  STL.64 [R1+0x2350], R24 ;  /* 0x0023501801007387 */ /* 0x000fe80000100a00 */
[----:B------:R2:W-:Y:S04]  /*d1570*/  STL.64 [R1+0x2348], R20 ;  /* 0x0023481401007387 */ /* 0x0005e80000100a00 */
[----:B------:R-:W-:Y:S04]  /*d1580*/  STL.64 [R1+0x2340], R22 ;  /* 0x0023401601007387 */ /* 0x000fe80000100a00 */
[----:B------:R-:W3:Y:S04]  /*d1590*/  LDL.LU R5, [R1+0x2b30] ;  /* 0x002b300001057983 */ /* 0x000ee80000300800 */
[----:B------:R-:W3:Y:S04]  /*d15a0*/  LDL.LU R17, [R1+0x2ab4] ;  /* 0x002ab40001117983 */ /* 0x000ee80000300800 */
[----:B------:R-:W3:Y:S04]  /*d15b0*/  LDL.LU R12, [R1+0x2b38] ;  /* 0x002b3800010c7983 */ /* 0x000ee80000300800 */
[----:B----4-:R-:W4:Y:S04]  /*d15c0*/  LDL.LU R18, [R1+0x2b2c] ;  /* 0x002b2c0001127983 */ /* 0x010f280000300800 */
[----:B------:R1:W-:Y:S04]  /*d15d0*/  LDGSTS.E [R3+0x1d200], [R38.64], P1 ;  /* 0x1d20000026037fae */ /* 0x0003e80008921844 */
[----:B------:R1:W-:Y:S04]  /*d15e0*/  LDGSTS.E [R3+0x1d280], [R36.64], P0 ;  /* 0x1d28000024037fae */ /* 0x0003e80008121844 */
[----:B------:R-:W4:Y:S04]  /*d15f0*/  LDL.LU R9, [R1+0x2bb0] ;  /* 0x002bb00001097983 */ /* 0x000f280000300800 */
[----:B------:R2:W-:Y:S04]  /*d1600*/  LDGSTS.E [R3+0x1da00], [R14.64], P1 ;  /* 0x1da000000e037fae */ /* 0x0005e80008921844 */
[----:B------:R1:W-:Y:S04]  /*d1610*/  LDGSTS.E [R3+0x1da80], [R34.64], P0 ;  /* 0x1da8000022037fae */ /* 0x0003e80008121844 */
[----:B------:R1:W-:Y:S04]  /*d1620*/  LDGSTS.E [R3+0x1e200], [R32.64], P1 ;  /* 0x1e20000020037fae */ /* 0x0003e80008921844 */
[----:B--2---:R-:W2:Y:S04]  /*d1630*/  LDL.LU R15, [R1+0x2b34] ;  /* 0x002b3400010f7983 */ /* 0x004ea80000300800 */
[----:B------:R-:W2:Y:S04]  /*d1640*/  LDL.LU R16, [R1+0x2bb8] ;  /* 0x002bb80001107983 */ /* 0x000ea80000300800 */
[----:B------:R-:W2:Y:S04]  /*d1650*/  LDL.LU R14, [R1+0x2bac] ;  /* 0x002bac00010e7983 */ /* 0x000ea80000300800 */
[----:B------:R1:W-:Y:S04]  /*d1660*/  LDGSTS.E [R3+0x1e280], [R30.64], P0 ;  /* 0x1e2800001e037fae */ /* 0x0003e80008121844 */
[----:B------:R1:W-:Y:S04]  /*d1670*/  LDGSTS.E [R3+0x1ea00], [R28.64], P1 ;  /* 0x1ea000001c037fae */ /* 0x0003e80008921844 */
[----:B------:R1:W-:Y:S04]  /*d1680*/  LDGSTS.E [R3+0x1ea80], [R10.64], P0 ;  /* 0x1ea800000a037fae */ /* 0x0003e80008121844 */
[----:B------:R2:W-:Y:S04]  /*d1690*/  LDGSTS.E [R3+0x1f200], [R26.64], P1 ;  /* 0x1f2000001a037fae */ /* 0x0005e80008921844 */
[----:B------:R2:W-:Y:S04]  /*d16a0*/  LDGSTS.E [R3+0x1f280], [R24.64], P0 ;  /* 0x1f28000018037fae */ /* 0x0005e80008121844 */
[----:B-1----:R-:W2:Y:S04]  /*d16b0*/  LDL.LU R10, [R1+0x2c30] ;  /* 0x002c3000010a7983 */ /* 0x002ea80000300800 */
[----:B------:R1:W-:Y:S01]  /*d16c0*/  LDGSTS.E [R3+0x1fa00], [R20.64], P1 ;  /* 0x1fa0000014037fae */ /* 0x0003e20008921844 */
[----:B------:R-:W-:-:S03]  /*d16d0*/  LEA R4, R247, R4, 0x11 ;  /* 0x00000004f7047211 */ /* 0x000fc600078e88ff */
[----:B------:R2:W-:Y:S04]  /*d16e0*/  LDGSTS.E [R3+0x1fa80], [R22.64], P0 ;  /* 0x1fa8000016037fae */ /* 0x0005e80008121844 */
[----:B------:R3:W-:Y:S04]  /*d16f0*/  LDGSTS.E [R4+0x300], [R6.64], P1 ;  /* 0x0030000006047fae */ /* 0x0007e80008921844 */
[----:B-1----:R-:W2:Y:S04]  /*d1700*/  LDL.LU R21, [R1+0x2bb4] ;  /* 0x002bb40001157983 */ /* 0x002ea80000300800 */
[----:B------:R-:W2:Y:S04]  /*d1710*/  LDL.LU R8, [R1+0x2c38] ;  /* 0x002c380001087983 */ /* 0x000ea80000300800 */
[----:B------:R-:W2:Y:S01]  /*d1720*/  LDL.LU R20, [R1+0x2c2c] ;  /* 0x002c2c0001147983 */ /* 0x000ea20000300800 */
[----:B---3--:R-:W-:Y:S01]  /*d1730*/  IADD3 R5, P2, R5, R252, RZ ;  /* 0x000000fc05057210 */ /* 0x008fe20007f5e0ff */
[----:B------:R-:W-:-:S04]  /*d1740*/  IMAD.X R17, R17, 0x1, R0, P3 ;  /* 0x0000000111117824 */ /* 0x000fc800018e0600 */
[----:B------:R-:W-:Y:S04]  /*d1750*/  STL [R1+0x2b30], R5 ;  /* 0x002b300501007387 */ /* 0x000fe80000100800 */
[----:B------:R1:W-:Y:S04]  /*d1760*/  STL [R1+0x2ab4], R17 ;  /* 0x002ab41101007387 */ /* 0x0003e80000100800 */
[----:B------:R-:W3:Y:S04]  /*d1770*/  LDL.LU R11, [R1+0x2cb0] ;  /* 0x002cb000010b7983 */ /* 0x000ee80000300800 */
[----:B------:R-:W3:Y:S01]  /*d1780*/  LDL.LU R19, [R1+0x2c34] ;  /* 0x002c340001137983 */ /* 0x000ee20000300800 */
[----:B------:R-:W-:-:S02]  /*d1790*/  IADD3 R12, P3, R12, R252, RZ ;  /* 0x000000fc0c0c7210 */ /* 0x000fc40007f7e0ff */
[----:B----4-:R-:W-:Y:S01]  /*d17a0*/  IADD3.X R18, R18, R0, RZ, P2, !PT ;  /* 0x0000000012127210 */ /* 0x010fe200017fe4ff */
[----:B------:R-:W-:Y:S01]  /*d17b0*/  IMAD.MOV.U32 R6, RZ, RZ, R13 ;  /* 0x000000ffff067224 */ /* 0x000fe200078e000d */
[----:B------:R-:W-:Y:S01]  /*d17c0*/  MOV R7, R17 ;  /* 0x0000001100077202 */ /* 0x000fe20000000f00 */
[----:B------:R-:W-:Y:S01]  /*d17d0*/  STL [R1+0x2b38], R12 ;  /* 0x002b380c01007387 */ /* 0x000fe20000100800 */
[----:B------:R-:W-:-:S03]  /*d17e0*/  IADD3 R9, P2, R9, R252, RZ ;  /* 0x000000fc09097210 */ /* 0x000fc60007f5e0ff */
[----:B------:R4:W-:Y:S04]  /*d17f0*/  STL [R1+0x2b2c], R18 ;  /* 0x002b2c1201007387 */ /* 0x0009e80000100800 */
[----:B-1----:R-:W3:Y:S04]  /*d1800*/  LDL.LU R17, [R1+0x2cac] ;  /* 0x002cac0001117983 */ /* 0x002ee80000300800 */
[----:B------:R-:W3:Y:S04]  /*d1810*/  LDL.LU R13, [R1+0x2cb8] ;  /* 0x002cb800010d7983 */ /* 0x000ee80000300800 */
[----:B------:R1:W-:Y:S01]  /*d1820*/  LDGSTS.E [R4+0x380], [R6.64], P0 ;  /* 0x0038000006047fae */ /* 0x0003e20008121844 */
[----:B--2---:R-:W-:Y:S01]  /*d1830*/  IMAD.X R15, R15, 0x1, R0, P3 ;  /* 0x000000010f0f7824 */ /* 0x004fe200018e0600 */
[----:B------:R-:W-:-:S02]  /*d1840*/  IADD3 R16, P3, R16, R252, RZ ;  /* 0x000000fc10107210 */ /* 0x000fc40007f7e0ff */
[----:B-1----:R-:W-:Y:S01]  /*d1850*/  MOV R6, R5 ;  /* 0x0000000500067202 */ /* 0x002fe20000000f00 */
[----:B------:R-:W-:Y:S01]  /*d1860*/  IMAD.MOV.U32 R7, RZ, RZ, R18 ;  /* 0x000000ffff077224 */ /* 0x000fe200078e0012 */
[----:B------:R-:W-:Y:S01]  /*d1870*/  IADD3.X R14, R14, R0, RZ, P2, !PT ;  /* 0x000000000e0e7210 */ /* 0x000fe200017fe4ff */
[----:B----4-:R-:W2:Y:S04]  /*d1880*/  LDL.LU R18, [R1+0x2cb4] ;  /* 0x002cb40001127983 */ /* 0x010ea80000300800 */
[----:B------:R-:W-:Y:S04]  /*d1890*/  STL [R1+0x2bb0], R9 ;  /* 0x002bb00901007387 */ /* 0x000fe80000100800 */
[----:B------:R1:W-:Y:S04]  /*d18a0*/  STL [R1+0x2b34], R15 ;  /* 0x002b340f01007387 */ /* 0x0003e80000100800 */
[----:B------:R4:W-:Y:S04]  /*d18b0*/  LDGSTS.E [R4+0xb00], [R6.64], P1 ;  /* 0x00b0000006047fae */ /* 0x0009e80008921844 */
[----:B------:R-:W2:Y:S01]  /*d18c0*/  LDL.LU R5, [R1+0x2d30] ;  /* 0x002d300001057983 */ /* 0x000ea20000300800 */
[----:B----4-:R-:W-:-:S03]  /*d18d0*/  MOV R7, R15 ;  /* 0x0000000f00077202 */ /* 0x010fc60000000f00 */
[----:B-1----:R-:W4:Y:S01]  /*d18e0*/  LDL.LU R15, [R1+0x2d2c] ;  /* 0x002d2c00010f7983 */ /* 0x002f220000300800 */
[----:B------:R-:W-:-:S03]  /*d18f0*/  IMAD.MOV.U32 R6, RZ, RZ, R12 ;  /* 0x000000ffff067224 */ /* 0x000fc600078e000c */
[----:B------:R-:W-:Y:S04]  /*d1900*/  STL [R1+0x2bb8], R16 ;  /* 0x002bb81001007387 */ /* 0x000fe80000100800 */
[----:B------:R1:W-:Y:S04]  /*d1910*/  STL [R1+0x2bac], R14 ;  /* 0x002bac0e01007387 */ /* 0x0003e80000100800 */
[----:B------:R-:W4:Y:S01]  /*d1920*/  LDL.LU R12, [R1+0x2d38] ;  /* 0x002d3800010c7983 */ /* 0x000f220000300800 */
[----:B------:R-:W-:Y:S01]  /*d1930*/  IADD3 R10, P2, R10, R252, RZ ;  /* 0x000000fc0a0a7210 */ /* 0x000fe20007f5e0ff */
[----:B------:R-:W-:-:S02]  /*d1940*/  IMAD.X R21, R21, 0x1, R0, P3 ;  /* 0x0000000115157824 */ /* 0x000fc400018e0600 */
[----:B------:R1:W-:Y:S01]  /*d1950*/  LDGSTS.E [R4+0xb80], [R6.64], P0 ;  /* 0x00b8000006047fae */ /* 0x0003e20008121844 */
[----:B------:R-:W-:Y:S02]  /*d1960*/  IADD3 R8, P3, R8, R252, RZ ;  /* 0x000000fc08087210 */ /* 0x000fe40007f7e0ff */
[----:B------:R-:W-:Y:S02]  /*d1970*/  IADD3.X R20, R20, R0, RZ, P2, !PT ;  /* 0x0000000014147210 */ /* 0x000fe400017fe4ff */
[----:B-1----:R-:W-:Y:S01]  /*d1980*/  MOV R6, R9 ;  /* 0x0000000900067202 */ /* 0x002fe20000000f00 */
[----:B------:R-:W-:Y:S02]  /*d1990*/  IMAD.MOV.U32 R7, RZ, RZ, R14 ;  /* 0x000000ffff077224 */ /* 0x000fe400078e000e */
[----:B------:R-:W4:Y:S04]  /*d19a0*/  LDL.LU R14, [R1+0x2d34] ;  /* 0x002d3400010e7983 */ /* 0x000f280000300800 */
[----:B------:R1:W-:Y:S04]  /*d19b0*/  STL [R1+0x2c30], R10 ;  /* 0x002c300a01007387 */ /* 0x0003e80000100800 */
[----:B------:R1:W-:Y:S04]  /*d19c0*/  LDGSTS.E [R4+0x1300], [R6.64], P1 ;  /* 0x0130000006047fae */ /* 0x0003e80008921844 */
[----:B------:R-:W-:Y:S04]  /*d19d0*/  STL [R1+0x2bb4], R21 ;  /* 0x002bb41501007387 */ /* 0x000fe80000100800 */
[----:B------:R-:W4:Y:S01]  /*d19e0*/  LDL.LU R9, [R1+0x2db0] ;  /* 0x002db00001097983 */ /* 0x000f220000300800 */
[----:B-1----:R-:W-:Y:S01]  /*d19f0*/  IMAD.MOV.U32 R6, RZ, RZ, R16 ;  /* 0x000000ffff067224 */ /* 0x002fe200078e0010 */
[----:B------:R-:W-:-:S02]  /*d1a00*/  MOV R7, R21 ;  /* 0x0000001500077202 */ /* 0x000fc40000000f00 */
[----:B------:R-:W4:Y:S04]  /*d1a10*/  LDL.LU R16, [R1+0x2dac] ;  /* 0x002dac0001107983 */ /* 0x000f280000300800 */
[----:B------:R-:W-:Y:S04]  /*d1a20*/  STL [R1+0x2c38], R8 ;  /* 0x002c380801007387 */ /* 0x000fe80000100800 */
[----:B------:R-:W-:Y:S04]  /*d1a30*/  STL [R1+0x2c2c], R20 ;  /* 0x002c2c1401007387 */ /* 0x000fe80000100800 */
[----:B------:R-:W4:Y:S04]  /*d1a40*/  LDL.LU R3, [R1+0x2db8] ;  /* 0x002db80001037983 */ /* 0x000f280000300800 */
[----:B------:R1:W-:Y:S02]  /*d1a50*/  LDGSTS.E [R4+0x1380], [R6.64], P0 ;  /* 0x0138000006047fae */ /* 0x0003e40008121844 */
[----:B-1----:R-:W-:Y:S01]  /*d1a60*/  MOV R6, R10 ;  /* 0x0000000a00067202 */ /* 0x002fe20000000f00 */
[----:B------:R-:W-:Y:S01]  /*d1a70*/  IMAD.MOV.U32 R7, RZ, RZ, R20 ;  /* 0x000000ffff077224 */ /* 0x000fe200078e0014 */
[----:B------:R-:W4:Y:S04]  /*d1a80*/  LDL.LU R10, [R1+0x2e30] ;  /* 0x002e3000010a7983 */ /* 0x000f280000300800 */
[----:B------:R1:W-:Y:S01]  /*d1a90*/  LDGSTS.E [R4+0x1b00], [R6.64], P1 ;  /* 0x01b0000006047fae */ /* 0x0003e20008921844 */
[----:B---3--:R-:W-:Y:S01]  /*d1aa0*/  IADD3 R11, P2, R11, R252, RZ ;  /* 0x000000fc0b0b7210 */ /* 0x008fe20007f5e0ff */
[----:B------:R-:W-:-:S04]  /*d1ab0*/  IMAD.X R19, R19, 0x1, R0, P3 ;  /* 0x0000000113137824 */ /* 0x000fc800018e0600 */
[----:B------:R-:W-:Y:S04]  /*d1ac0*/  STL [R1+0x2cb0], R11 ;  /* 0x002cb00b01007387 */ /* 0x000fe80000100800 */
[----:B------:R3:W-:Y:S01]  /*d1ad0*/  STL [R1+0x2c34], R19 ;  /* 0x002c341301007387 */ /* 0x0007e20000100800 */
[----:B-1----:R-:W-:-:S03]  /*d1ae0*/  MOV R7, R19 ;  /* 0x0000001300077202 */ /* 0x002fc60000000f00 */
[----:B---3--:R-:W3:Y:S01]  /*d1af0*/  LDL.LU R19, [R1+0x2db4] ;  /* 0x002db40001137983 */ /* 0x008ee20000300800 */
[----:B------:R-:W-:Y:S01]  /*d1b00*/  IADD3.X R17, R17, R0, RZ, P2, !PT ;  /* 0x0000000011117210 */ /* 0x000fe200017fe4ff */
[----:B------:R-:W-:Y:S01]  /*d1b10*/  IMAD.MOV.U32 R6, RZ, RZ, R8 ;  /* 0x000000ffff067224 */ /* 0x000fe200078e0008 */
[----:B------:R-:W-:-:S04]  /*d1b20*/  IADD3 R13, P3, R13, R252, RZ ;  /* 0x000000fc0d0d7210 */ /* 0x000fc80007f7e0ff */
[----:B------:R1:W-:Y:S04]  /*d1b30*/  LDGSTS.E [R4+0x1b80], [R6.64], P0 ;  /* 0x01b8000006047fae */ /* 0x0003e80008121844 */
[----:B------:R-:W-:Y:S04]  /*d1b40*/  STL [R1+0x2cb8], R13 ;  /* 0x002cb80d01007387 */ /* 0x000fe80000100800 */
[----:B------:R2:W-:Y:S04]  /*d1b50*/  STL [R1+0x2cac], R17 ;  /* 0x002cac1101007387 */ /* 0x0005e80000100800 */
[----:B------:R-:W3:Y:S01]  /*d1b60*/  LDL.LU R8, [R1+0x2e38] ;  /* 0x002e380001087983 */ /* 0x000ee20000300800 */
[----:B-1----:R-:W-:Y:S01]  /*d1b70*/  IMAD.MOV.U32 R7, RZ, RZ, R17 ;  /* 0x000000ffff077224 */ /* 0x002fe200078e0011 */
[----:B------:R-:W-:Y:S01]  /*d1b80*/  MOV R6, R11 ;  /* 0x0000000b00067202 */ /* 0x000fe20000000f00 */
[----:B--2---:R-:W-:Y:S01]  /*d1b90*/  IMAD.X R18, R18, 0x1, R0, P3 ;  /* 0x0000000112127824 */ /* 0x004fe200018e0600 */
[----:B------:R-:W2:Y:S04]  /*d1ba0*/  LDL.LU R17, [R1+0x2e2c] ;  /* 0x002e2c0001117983 */ /* 0x000ea80000300800 */
[----:B------:R1:W-:Y:S01]  /*d1bb0*/  LDGSTS.E [R4+0x2300], [R6.64], P1 ;  /* 0x0230000006047fae */ /* 0x0003e20008921844 */
[----:B------:R-:W-:-:S02]  /*d1bc0*/  IADD3 R5, P2, R5, R252, RZ ;  /* 0x000000fc05057210 */ /* 0x000fc40007f5e0ff */
[----:B-1----:R-:W-:-:S03]  /*d1bd0*/  MOV R7, R18 ;  /* 0x0000001200077202 */ /* 0x002fc60000000f00 */
[----:B------:R-:W-:Y:S04]  /*d1be0*/  STL [R1+0x2d30], R5 ;  /* 0x002d300501007387 */ /* 0x000fe80000100800 */
[----:B------:R1:W-:Y:S01]  /*d1bf0*/  STL [R1+0x2cb4], R18 ;  /* 0x002cb41201007387 */ /* 0x0003e20000100800 */
[----:B----4-:R-:W-:-:S03]  /*d1c00*/  IADD3.X R15, R15, R0, RZ, P2, !PT ;  /* 0x000000000f0f7210 */ /* 0x010fc600017fe4ff */
        /* <DEDUP_REMOVED lines=9> */
[----:B-1----:R-:W-:Y:S01]  /*d1ca0*/  MOV R6, R5 ;  /* 0x0000000500067202 */ /* 0x002fe20000000f00 */
[----:B------:R-:W-:-:S02]  /*d1cb0*/  IMAD.X R14, R14, 0x1, R0, P3 ;  /* 0x000000010e0e7824 */ /* 0x000fc400018e0600 */
[----:B------:R-:W-:-:S05]  /*d1cc0*/  IMAD.MOV.U32 R7, RZ, RZ, R15 ;  /* 0x000000ffff077224 */ /* 0x000fca00078e000f */
[----:B------:R1:W-:Y:S01]  /*d1cd0*/  LDGSTS.E [R4+0x2b00], [R6.64], P1 ;  /* 0x02b0000006047fae */ /* 0x0003e20008921844 */
[----:B------:R-:W-:-:S05]  /*d1ce0*/  IADD3 R9, P2, R9, R252, RZ ;  /* 0x000000fc09097210 */ /* 0x000fca0007f5e0ff */
[----:B------:R-:W-:Y:S01]  /*d1cf0*/  STL [R1+0x2db0], R9 ;  /* 0x002db00901007387 */ /* 0x000fe20000100800 */
[----:B------:R-:W-:Y:S01]  /*d1d00*/  IADD3.X R16, R16, R0, RZ, P2, !PT ;  /* 0x0000000010107210 */ /* 0x000fe200017fe4ff */
[----:B-1----:R-:W-:Y:S02]  /*d1d10*/  IMAD.MOV.U32 R6, RZ, RZ, R12 ;  /* 0x000000ffff067224 */ /* 0x002fe400078e000c */
[----:B------:R1:W-:Y:S01]  /*d1d20*/  STL [R1+0x2d34], R14 ;  /* 0x002d340e01007387 */ /* 0x0003e20000100800 */
[----:B------:R-:W-:-:S03]  /*d1d30*/  MOV R7, R14 ;  /* 0x0000000e00077202 */ /* 0x000fc60000000f00 */
[----:B------:R-:W2:Y:S04]  /*d1d40*/  LDL.LU R5, [R1+0x2f30] ;  /* 0x002f300001057983 */ /* 0x000ea80000300800 */
[----:B------:R-:W2:Y:S01]  /*d1d50*/  LDL.LU R15, [R1+0x2eb4] ;  /* 0x002eb400010f7983 */ /* 0x000ea20000300800 */
[----:B------:R-:W-:-:S03]  /*d1d60*/  IADD3 R3, P3, R3, R252, RZ ;  /* 0x000000fc03037210 */ /* 0x000fc60007f7e0ff */
[----:B------:R1:W-:Y:S04]  /*d1d70*/  LDGSTS.E [R4+0x2b80], [R6.64], P0 ;  /* 0x02b8000006047fae */ /* 0x0003e80008121844 */
[----:B------:R-:W-:Y:S04]  /*d1d80*/  STL [R1+0x2db8], R3 ;  /* 0x002db80301007387 */ /* 0x000fe80000100800 */
[----:B------:R1:W-:Y:S04]  /*d1d90*/  STL [R1+0x2dac], R16 ;  /* 0x002dac1001007387 */ /* 0x0003e80000100800 */
[----:B-1----:R-:W2:Y:S01]  /*d1da0*/  LDL.LU R14, [R1+0x2f2c] ;  /* 0x002f2c00010e7983 */ /* 0x002ea20000300800 */
[----:B------:R-:W-:-:S03]  /*d1db0*/  IADD3 R10, P2, R10, R252, RZ ;  /* 0x000000fc0a0a7210 */ /* 0x000fc60007f5e0ff */
[----:B------:R-:W2:Y:S01]  /*d1dc0*/  LDL.LU R12, [R1+0x2f38] ;  /* 0x002f3800010c7983 */ /* 0x000ea20000300800 */
[----:B------:R-:W-:Y:S01]  /*d1dd0*/  IMAD.MOV.U32 R7, RZ, RZ, R16 ;  /* 0x000000ffff077224 */ /* 0x000fe200078e0010 */
[----:B------:R-:W-:Y:S02]  /*d1de0*/  MOV R6, R9 ;  /* 0x0000000900067202 */ /* 0x000fe40000000f00 */
[----:B------:R-:W2:Y:S04]  /*d1df0*/  LDL.LU R16, [R1+0x2f34] ;  /* 0x002f340001107983 */ /* 0x000ea80000300800 */
[----:B------:R-:W-:Y:S04]  /*d1e00*/  STL [R1+0x2e30], R10 ;  /* 0x002e300a01007387 */ /* 0x000fe80000100800 */
[----:B------:R1:W-:Y:S01]  /*d1e10*/  LDGSTS.E [R4+0x3300], [R6.64], P1 ;  /* 0x0330000006047fae */ /* 0x0003e20008921844 */
[----:B---3--:R-:W-:-:S05]  /*d1e20*/  IMAD.X R19, R19, 0x1, R0, P3 ;  /* 0x0000000113137824 */ /* 0x008fca00018e0600 */
[----:B------:R3:W-:Y:S04]  /*d1e30*/  STL [R1+0x2db4], R19 ;  /* 0x002db41301007387 */ /* 0x0007e80000100800 */
[----:B------:R-:W4:Y:S01]  /*d1e40*/  LDL.LU R9, [R1+0x2fb0] ;  /* 0x002fb00001097983 */ /* 0x000f220000300800 */
[----:B-1----:R-:W-:Y:S01]  /*d1e50*/  IMAD.MOV.U32 R6, RZ, RZ, R3 ;  /* 0x000000ffff067224 */ /* 0x002fe200078e0003 */
[----:B------:R-:W-:Y:S02]  /*d1e60*/  MOV R7, R19 ;  /* 0x0000001300077202 */ /* 0x000fe40000000f00 */
[----:B---3--:R-:W3:Y:S01]  /*d1e70*/  LDL.LU R19, [R1+0x2fac] ;  /* 0x002fac0001137983 */ /* 0x008ee20000300800 */
[----:B------:R-:W-:-:S03]  /*d1e80*/  IADD3 R8, P3, R8, R252, RZ ;  /* 0x000000fc08087210 */ /* 0x000fc60007f7e0ff */
[----:B------:R1:W-:Y:S01]  /*d1e90*/  LDGSTS.E [R4+0x3380], [R6.64], P0 ;  /* 0x0338000006047fae */ /* 0x0003e20008121844 */
[----:B--2---:R-:W-:-:S03]  /*d1ea0*/  IADD3.X R17, R17, R0, RZ, P2, !PT ;  /* 0x0000000011117210 */ /* 0x004fc600017fe4ff */
[----:B------:R-:W-:Y:S04]  /*d1eb0*/  STL [R1+0x2e38], R8 ;  /* 0x002e380801007387 */ /* 0x000fe80000100800 */
[----:B------:R2:W-:Y:S01]  /*d1ec0*/  STL [R1+0x2e2c], R17 ;  /* 0x002e2c1101007387 */ /* 0x0005e20000100800 */
[----:B-1----:R-:W-:Y:S01]  /*d1ed0*/  MOV R6, R10 ;  /* 0x0000000a00067202 */ /* 0x002fe20000000f00 */
[----:B------:R-:W-:Y:S02]  /*d1ee0*/  IMAD.MOV.U32 R7, RZ, RZ, R17 ;  /* 0x000000ffff077224 */ /* 0x000fe400078e0011 */
[----:B------:R-:W3:Y:S04]  /*d1ef0*/  LDL.LU R3, [R1+0x2fb8] ;  /* 0x002fb80001037983 */ /* 0x000ee80000300800 */
[----:B------:R1:W-:Y:S04]  /*d1f00*/  LDGSTS.E [R4+0x3b00], [R6.64], P1 ;  /* 0x03b0000006047fae */ /* 0x0003e80008921844 */
[----:B--2---:R-:W2:Y:S01]  /*d1f10*/  LDL.LU R17, [R1+0x2fb4] ;  /* 0x002fb40001117983 */ /* 0x004ea20000300800 */
        /* <DEDUP_REMOVED lines=10> */
[----:B------:R-:W-:-:S03]  /*d1fc0*/  IADD3.X R20, R20, R0, RZ, P2, !PT ;  /* 0x0000000014147210 */ /* 0x000fc600017fe4ff */
[----:B------:R-:W-:Y:S04]  /*d1fd0*/  STL [R1+0x2eb8], R13 ;  /* 0x002eb80d01007387 */ /* 0x000fe80000100800 */
[----:B------:R-:W-:Y:S04]  /*d1fe0*/  STL [R1+0x2eac], R20 ;  /* 0x002eac1401007387 */ /* 0x000fe80000100800 */
[----:B------:R-:W2:Y:S01]  /*d1ff0*/  LDL.LU R8, [R1+0x3038] ;  /* 0x0030380001087983 */ /* 0x000ea20000300800 */
[----:B-1----:R-:W-:Y:S01]  /*d2000*/  MOV R6, R11 ;  /* 0x0000000b00067202 */ /* 0x002fe20000000f00 */
[----:B------:R-:W-:-:S02]  /*d2010*/  IMAD.MOV.U32 R7, RZ, RZ, R20 ;  /* 0x000000ffff077224 */ /* 0x000fc400078e0014 */
[----:B------:R-:W2:Y:S04]  /*d2020*/  LDL.LU R11, [R1+0x30b0] ;  /* 0x0030b000010b7983 */ /* 0x000ea80000300800 */
        /* <DEDUP_REMOVED lines=8> */
[----:B-1----:R-:W2:Y:S01]  /*d20b0*/  LDL.LU R15, [R1+0x3034] ;  /* 0x00303400010f7983 */ /* 0x002ea20000300800 */
[----:B------:R-:W-:Y:S02]  /*d20c0*/  IADD3.X R14, R14, R0, RZ, P2, !PT ;  /* 0x000000000e0e7210 */ /* 0x000fe400017fe4ff */
[----:B------:R-:W-:Y:S02]  /*d20d0*/  IADD3 R12, P3, R12, R252, RZ ;  /* 0x000000fc0c0c7210 */ /* 0x000fe40007f7e0ff */
[----:B------:R-:W-:-:S03]  /*d20e0*/  MOV R6, R5 ;  /* 0x0000000500067202 */ /* 0x000fc60000000f00 */
[----:B------:R-:W-:Y:S01]  /*d20f0*/  STL [R1+0x2f38], R12 ;  /* 0x002f380c01007387 */ /* 0x000fe20000100800 */
[----:B------:R-:W-:Y:S02]  /*d2100*/  IMAD.X R16, R16, 0x1, R0, P3 ;  /* 0x0000000110107824 */ /* 0x000fe400018e0600 */
[----:B------:R-:W-:Y:S01]  /*d2110*/  IMAD.MOV.U32 R7, RZ, RZ, R14 ;  /* 0x000000ffff077224 */ /* 0x000fe200078e000e */
[----:B------:R1:W-:Y:S04]  /*d2120*/  STL [R1+0x2f2c], R14 ;  /* 0x002f2c0e01007387 */ /* 0x0003e80000100800 */
[----:B------:R-:W2:Y:S04]  /*d2130*/  LDL.LU R13, [R1+0x30b8] ;  /* 0x0030b800010d7983 */ /* 0x000ea80000300800 */
[----:B------:R1:W-:Y:S04]  /*d2140*/  LDGSTS.E [R4+0x4b00], [R6.64], P1 ;  /* 0x04b0000006047fae */ /* 0x0003e80008921844 */
[----:B-1----:R-:W2:Y:S01]  /*d2150*/  LDL.LU R14, [R1+0x30ac] ;  /* 0x0030ac00010e7983 */ /* 0x002ea20000300800 */
[----:B------:R-:W-:-:S02]  /*d2160*/  MOV R7, R16 ;  /* 0x0000001000077202 */ /* 0x000fc40000000f00 */
[----:B----4-:R-:W-:-:S05]  /*d2170*/  IADD3 R9, P2, R9, R252, RZ ;  /* 0x000000fc09097210 */ /* 0x010fca0007f5e0ff */
[----:B------:R-:W-:Y:S04]  /*d2180*/  STL [R1+0x2fb0], R9 ;  /* 0x002fb00901007387 */ /* 0x000fe80000100800 */
[----:B------:R1:W-:Y:S04]  /*d2190*/  STL [R1+0x2f34], R16 ;  /* 0x002f341001007387 */ /* 0x0003e80000100800 */
[----:B------:R-:W4:Y:S04]  /*d21a0*/  LDL.LU R5, [R1+0x3130] ;  /* 0x0031300001057983 */ /* 0x000f280000300800 */
[----:B-1----:R-:W4:Y:S01]  /*d21b0*/  LDL.LU R16, [R1+0x30b4] ;  /* 0x0030b40001107983 */ /* 0x002f220000300800 */
[----:B---3--:R-:W-:-:S02]  /*d21c0*/  IADD3.X R19, R19, R0, RZ, P2, !PT ;  /* 0x0000000013137210 */ /* 0x008fc400017fe4ff */
[----:B------:R-:W-:Y:S01]  /*d21d0*/  IADD3 R3, P3, R3, R252, RZ ;  /* 0x000000fc03037210 */ /* 0x000fe20007f7e0ff */
[----:B------:R-:W-:-:S04]  /*d21e0*/  IMAD.MOV.U32 R6, RZ, RZ, R12 ;  /* 0x000000ffff067224 */ /* 0x000fc800078e000c */
[----:B------:R-:W-:Y:S04]  /*d21f0*/  STL [R1+0x2fb8], R3 ;  /* 0x002fb80301007387 */ /* 0x000fe80000100800 */
[----:B------:R1:W-:Y:S01]  /*d2200*/  STL [R1+0x2fac], R19 ;  /* 0x002fac1301007387 */ /* 0x0003e20000100800 */
[----:B--2---:R-:W-:-:S03]  /*d2210*/  IMAD.X R17, R17, 0x1, R0, P3 ;  /* 0x0000000111117824 */ /* 0x004fc600018e0600 */
[----:B------:R-:W2:Y:S04]  /*d2220*/  LDL.LU R12, [R1+0x3138] ;  /* 0x00313800010c7983 */ /* 0x000ea80000300800 */
[----:B------:R-:W4:Y:S04]  /*d2230*/  LDL.LU R20, [R1+0x312c] ;  /* 0x00312c0001147983 */ /* 0x000f280000300800 */
[----:B------:R1:W-:Y:S01]  /*d2240*/  LDGSTS.E [R4+0x4b80], [R6.64], P0 ;  /* 0x04b8000006047fae */ /* 0x0003e20008121844 */
[----:B------:R-:W-:Y:S01]  /*d2250*/  IADD3 R10, P2, R10, R252, RZ ;  /* 0x000000fc0a0a7210 */ /* 0x000fe20007f5e0ff */
[----:B-1----:R-:W-:Y:S01]  /*d2260*/  IMAD.MOV.U32 R7, RZ, RZ, R19 ;  /* 0x000000ffff077224 */ /* 0x002fe200078e0013 */
[----:B------:R-:W-:-:S03]  /*d2270*/  MOV R6, R9 ;  /* 0x0000000900067202 */ /* 0x000fc60000000f00 */
[----:B------:R-:W-:Y:S01]  /*d2280*/  STL [R1+0x3030], R10 ;  /* 0x0030300a01007387 */ /* 0x000fe20000100800 */
[----:B------:R-:W-:-:S03]  /*d2290*/  IADD3.X R18, R18, R0, RZ, P2, !PT ;  /* 0x0000000012127210 */ /* 0x000fc600017fe4ff */
[----:B------:R1:W-:Y:S04]  /*d22a0*/  STL [R1+0x2fb4], R17 ;  /* 0x002fb41101007387 */ /* 0x0003e80000100800 */
[----:B------:R-:W4:Y:S04]  /*d22b0*/  LDL.LU R9, [R1+0x31b0] ;  /* 0x0031b00001097983 */ /* 0x000f280000300800 */
[----:B------:R-:W4:Y:S04]  /*d22c0*/  LDL.LU R19, [R1+0x3134] ;  /* 0x0031340001137983 */ /* 0x000f280000300800 */
[----:B------:R1:W-:Y:S01]  /*d22d0*/  LDGSTS.E [R4+0x5300], [R6.64], P1 ;  /* 0x0530000006047fae */ /* 0x0003e20008921844 */
[----:B------:R-:W-:-:S05]  /*d22e0*/  IADD3 R8, P3, R8, R252, RZ ;  /* 0x000000fc08087210 */ /* 0x000fca0007f7e0ff */
        /* <DEDUP_REMOVED lines=8> */
[----:B-1----:R-:W-:Y:S01]  /*d2370*/  MOV R6, R10 ;  /* 0x0000000a00067202 */ /* 0x002fe20000000f00 */
[----:B------:R-:W-:Y:S02]  /*d2380*/  IMAD.MOV.U32 R7, RZ, RZ, R18 ;  /* 0x000000ffff077224 */ /* 0x000fe400078e0012 */
[----:B------:R-:W4:Y:S01]  /*d2390*/  LDL.LU R18, [R1+0x31b4] ;  /* 0x0031b40001127983 */ /* 0x000f220000300800 */
[----:B------:R-:W-:-:S03]  /*d23a0*/  IMAD.X R15, R15, 0x1, R0, P3 ;  /* 0x000000010f0f7824 */ /* 0x000fc600018e0600 */
[----:B------:R-:W-:Y:S04]  /*d23b0*/  STL [R1+0x30b0], R11 ;  /* 0x0030b00b01007387 */ /* 0x000fe80000100800 */
[----:B------:R1:W-:Y:S04]  /*d23c0*/  STL [R1+0x3034], R15 ;  /* 0x0030340f01007387 */ /* 0x0003e80000100800 */
[----:B------:R-:W4:Y:S04]  /*d23d0*/  LDL.LU R10, [R1+0x3230] ;  /* 0x00323000010a7983 */ /* 0x000f280000300800 */
[----:B------:R1:W-:Y:S01]  /*d23e0*/  LDGSTS.E [R4+0x5b00], [R6.64], P1 ;  /* 0x05b0000006047fae */ /* 0x0003e20008921844 */
[----:B------:R-:W-:-:S02]  /*d23f0*/  IADD3 R13, P3, R13, R252, RZ ;  /* 0x000000fc0d0d7210 */ /* 0x000fc40007f7e0ff */
[----:B------:R-:W-:Y:S01]  /*d2400*/  IADD3.X R14, R14, R0, RZ, P2, !PT ;  /* 0x000000000e0e7210 */ /* 0x000fe200017fe4ff */
[----:B-1----:R-:W-:Y:S01]  /*d2410*/  IMAD.MOV.U32 R6, RZ, RZ, R8 ;  /* 0x000000ffff067224 */ /* 0x002fe200078e0008 */
[----:B------:R-:W-:Y:S02]  /*d2420*/  MOV R7, R15 ;  /* 0x0000000f00077202 */ /* 0x000fe40000000f00 */
[----:B------:R-:W4:Y:S04]  /*d2430*/  LDL.LU R15, [R1+0x322c] ;  /* 0x00322c00010f7983 */ /* 0x000f280000300800 */
[----:B------:R-:W-:Y:S04]  /*d2440*/  STL [R1+0x30b8], R13 ;  /* 0x0030b80d01007387 */ /* 0x000fe80000100800 */
[----:B------:R1:W-:Y:S04]  /*d2450*/  STL [R1+0x30ac], R14 ;  /* 0x0030ac0e01007387 */ /* 0x0003e80000100800 */
[----:B------:R-:W4:Y:S04]  /*d2460*/  LDL.LU R8, [R1+0x3238] ;  /* 0x0032380001087983 */ /* 0x000f280000300800 */
[----:B------:R1:W-:Y:S02]  /*d2470*/  LDGSTS.E [R4+0x5b80], [R6.64], P0 ;  /* 0x05b8000006047fae */ /* 0x0003e40008121844 */
[----:B-1----:R-:W-:-:S02]  /*d2480*/  IMAD.MOV.U32 R7, RZ, RZ, R14 ;  /* 0x000000ffff077224 */ /* 0x002fc400078e000e */
[----:B------:R-:W4:Y:S01]  /*d2490*/  LDL.LU R14, [R1+0x3234] ;  /* 0x00323400010e7983 */ /* 0x000f220000300800 */
[----:B------:R-:W-:-:S05]  /*d24a0*/  MOV R6, R11 ;  /* 0x0000000b00067202 */ /* 0x000fca0000000f00 */
[----:B------:R1:W-:Y:S01]  /*d24b0*/  LDGSTS.E [R4+0x6300], [R6.64], P1 ;  /* 0x0630000006047fae */ /* 0x0003e20008921844 */
[----:B----4-:R-:W-:Y:S01]  /*d24c0*/  IADD3 R5, P2, R5, R252, RZ ;  /* 0x000000fc05057210 */ /* 0x010fe20007f5e0ff */
[----:B------:R-:W-:-:S04]  /*d24d0*/  IMAD.X R16, R16, 0x1, R0, P3 ;  /* 0x0000000110107824 */ /* 0x000fc800018e0600 */
[----:B------:R-:W-:Y:S04]  /*d24e0*/  STL [R1+0x3130], R5 ;  /* 0x0031300501007387 */ /* 0x000fe80000100800 */
[----:B------:R4:W-:Y:S04]  /*d24f0*/  STL [R1+0x30b4], R16 ;  /* 0x0030b41001007387 */ /* 0x0009e80000100800 */
[----:B------:R-:W3:Y:S01]  /*d2500*/  LDL.LU R11, [R1+0x32b0] ;  /* 0x0032b000010b7983 */ /* 0x000ee20000300800 */
[----:B-1----:R-:W-:Y:S01]  /*d2510*/  IMAD.MOV.U32 R6, RZ, RZ, R13 ;  /* 0x000000ffff067224 */ /* 0x002fe200078e000d */
[----:B------:R-:W-:-:S02]  /*d2520*/  MOV R7, R16 ;  /* 0x0000001000077202 */ /* 0x000fc40000000f00 */
[----:B------:R-:W3:Y:S04]  /*d2530*/  LDL.LU R13, [R1+0x32ac] ;  /* 0x0032ac00010d7983 */ /* 0x000ee80000300800 */
[----:B------:R1:W-:Y:S01]  /*d2540*/  LDGSTS.E [R4+0x6380], [R6.64], P0 ;  /* 0x0638000006047fae */ /* 0x0003e20008121844 */
[----:B--2---:R-:W-:Y:S02]  /*d2550*/  IADD3 R12, P3, R12, R252, RZ ;  /* 0x000000fc0c0c7210 */ /* 0x004fe40007f7e0ff */
[----:B----4-:R-:W-:-:S03]  /*d2560*/  IADD3.X R20, R20, R0, RZ, P2, !PT ;  /* 0x0000000014147210 */ /* 0x010fc600017fe4ff */
[----:B------:R-:W-:Y:S04]  /*d2570*/  STL [R1+0x3138], R12 ;  /* 0x0031380c01007387 */ /* 0x000fe80000100800 */
[----:B------:R-:W-:Y:S01]  /*d2580*/  STL [R1+0x312c], R20 ;  /* 0x00312c1401007387 */ /* 0x000fe20000100800 */
[----:B-1----:R-:W-:Y:S01]  /*d2590*/  MOV R6, R5 ;  /* 0x0000000500067202 */ /* 0x002fe20000000f00 */
[----:B------:R-:W-:Y:S02]  /*d25a0*/  IMAD.MOV.U32 R7, RZ, RZ, R20 ;  /* 0x000000ffff077224 */ /* 0x000fe400078e0014 */
[----:B------:R-:W2:Y:S04]  /*d25b0*/  LDL.LU R16, [R1+0x32b8] ;  /* 0x0032b80001107983 */ /* 0x000ea80000300800 */
[----:B------:R-:W3:Y:S04]  /*d25c0*/  LDL.LU R5, [R1+0x3330] ;  /* 0x0033300001057983 */ /* 0x000ee80000300800 */
        /* <DEDUP_REMOVED lines=8> */
[----:B-1----:R-:W3:Y:S01]  /*d2650*/  LDL.LU R19, [R1+0x32b4] ;  /* 0x0032b40001137983 */ /* 0x002ee20000300800 */
[----:B------:R-:W-:-:S02]  /*d2660*/  IADD3.X R17, R17, R0, RZ, P2, !PT ;  /* 0x0000000011117210 */ /* 0x000fc400017fe4ff */
[----:B------:R-:W-:-:S03]  /*d2670*/  IADD3 R3, P3, R3, R252, RZ ;  /* 0x000000fc03037210 */ /* 0x000fc60007f7e0ff */
[----:B------:R-:W-:Y:S02]  /*d2680*/  IMAD.MOV.U32 R7, RZ, RZ, R17 ;  /* 0x000000ffff077224 */ /* 0x000fe400078e0011 */
[----:B------:R-:W-:Y:S04]  /*d2690*/  STL [R1+0x31b8], R3 ;  /* 0x0031b80301007387 */ /* 0x000fe80000100800 */
[----:B------:R1:W-:Y:S04]  /*d26a0*/  STL [R1+0x31ac], R17 ;  /* 0x0031ac1101007387 */ /* 0x0003e80000100800 */
[----:B------:R-:W3:Y:S04]  /*d26b0*/  LDL.LU R12, [R1+0x3338] ;  /* 0x00333800010c7983 */ /* 0x000ee80000300800 */
[----:B-1----:R-:W3:Y:S01]  /*d26c0*/  LDL.LU R17, [R1+0x332c] ;  /* 0x00332c0001117983 */ /* 0x002ee20000300800 */
[----:B------:R-:W-:Y:S01]  /*d26d0*/  IMAD.X R18, R18, 0x1, R0, P3 ;  /* 0x0000000112127824 */ /* 0x000fe200018e0600 */
[----:B------:R-:W-:-:S05]  /*d26e0*/  MOV R6, R9 ;  /* 0x0000000900067202 */ /* 0x000fca0000000f00 */
[----:B------:R1:W-:Y:S01]  /*d26f0*/  LDGSTS.E [R4+0x7300], [R6.64], P1 ;  /* 0x0730000006047fae */ /* 0x0003e20008921844 */
[----:B------:R-:W-:-:S05]  /*d2700*/  IADD3 R10, P2, R10, R252, RZ ;  /* 0x000000fc0a0a7210 */ /* 0x000fca0007f5e0ff */
[----:B------:R-:W-:Y:S01]  /*d2710*/  STL [R1+0x3230], R10 ;  /* 0x0032300a01007387 */ /* 0x000fe20000100800 */
[----:B-1----:R-:W-:-:S03]  /*d2720*/  MOV R7, R18 ;  /* 0x0000001200077202 */ /* 0x002fc60000000f00 */
[----:B------:R1:W-:Y:S04]  /*d2730*/  STL [R1+0x31b4], R18 ;  /* 0x0031b41201007387 */ /* 0x0003e80000100800 */
[----:B------:R-:W3:Y:S01]  /*d2740*/  LDL.LU R9, [R1+0x33b0] ;  /* 0x0033b00001097983 */ /* 0x000ee20000300800 */
[----:B------:R-:W-:-:S03]  /*d2750*/  IMAD.MOV.U32 R6, RZ, RZ, R3 ;  /* 0x000000ffff067224 */ /* 0x000fc600078e0003 */
[----:B-1----:R-:W3:Y:S01]  /*d2760*/  LDL.LU R18, [R1+0x3334] ;  /* 0x0033340001127983 */ /* 0x002ee20000300800 */
[----:B------:R-:W-:-:S03]  /*d2770*/  IADD3.X R15, R15, R0, RZ, P2, !PT ;  /* 0x000000000f0f7210 */ /* 0x000fc600017fe4ff */
[----:B------:R1:W-:Y:S01]  /*d2780*/  LDGSTS.E [R4+0x7380], [R6.64], P0 ;  /* 0x0738000006047fae */ /* 0x0003e20008121844 */
[----:B------:R-:W-:-:S05]  /*d2790*/  IADD3 R8, P3, R8, R252, RZ ;  /* 0x000000fc08087210 */ /* 0x000fca0007f7e0ff */
[----:B------:R-:W-:Y:S04]  /*d27a0*/  STL [R1+0x3238], R8 ;  /* 0x0032380801007387 */ /* 0x000fe80000100800 */
[----:B------:R1:W-:Y:S04]  /*d27b0*/  STL [R1+0x322c], R15 ;  /* 0x00322c0f01007387 */ /* 0x0003e80000100800 */
[----:B------:R-:W3:Y:S04]  /*d27c0*/  LDL.LU R3, [R1+0x33b8] ;  /* 0x0033b80001037983 */ /* 0x000ee80000300800 */
[----:B------:R-:W3:Y:S01]  /*d27d0*/  LDL.LU R20, [R1+0x33ac] ;  /* 0x0033ac0001147983 */ /* 0x000ee20000300800 */
[----:B------:R-:W-:Y:S01]  /*d27e0*/  IMAD.X R14, R14, 0x1, R0, P3 ;  /* 0x000000010e0e7824 */ /* 0x000fe200018e0600 */
[----:B-1----:R-:W-:Y:S01]  /*d27f0*/  MOV R6, R10 ;  /* 0x0000000a00067202 */ /* 0x002fe20000000f00 */
[----:B------:R-:W-:-:S05]  /*d2800*/  IMAD.MOV.U32 R7, RZ, RZ, R15 ;  /* 0x000000ffff077224 */ /* 0x000fca00078e000f */
[----:B------:R1:W-:Y:S01]  /*d2810*/  LDGSTS.E [R4+0x7b00], [R6.64], P1 ;  /* 0x07b0000006047fae */ /* 0x0003e20008921844 */
[----:B---3--:R-:W-:-:S05]  /*d2820*/  IADD3 R11, P2, R11, R252, RZ ;  /* 0x000000fc0b0b7210 */ /* 0x008fca0007f5e0ff */
[----:B------:R-:W-:Y:S04]  /*d2830*/  STL [R1+0x32b0], R11 ;  /* 0x0032b00b01007387 */ /* 0x000fe80000100800 */
[----:B------:R3:W-:Y:S04]  /*d2840*/  STL [R1+0x3234], R14 ;  /* 0x0032340e01007387 */ /* 0x0007e80000100800 */
[----:B------:R-:W4:Y:S04]  /*d2850*/  LDL.LU R10, [R1+0x3430] ;  /* 0x00343000010a7983 */ /* 0x000f280000300800 */
[----:B------:R-:W4:Y:S01]  /*d2860*/  LDL.LU R15, [R1+0x33b4] ;  /* 0x0033b400010f7983 */ /* 0x000f220000300800 */
[----:B------:R-:W-:Y:S01]  /*d2870*/  IADD3.X R13, R13, R0, RZ, P2, !PT ;  /* 0x000000000d0d7210 */ /* 0x000fe200017fe4ff */
[----:B-1----:R-:W-:Y:S01]  /*d2880*/  IMAD.MOV.U32 R6, RZ, RZ, R8 ;  /* 0x000000ffff067224 */ /* 0x002fe200078e0008 */
[----:B------:R-:W-:-:S02]  /*d2890*/  MOV R7, R14 ;  /* 0x0000000e00077202 */ /* 0x000fc40000000f00 */
[----:B--2---:R-:W-:-:S03]  /*d28a0*/  IADD3 R16, P3, R16, R252, RZ ;  /* 0x000000fc10107210 */ /* 0x004fc60007f7e0ff */
[----:B------:R1:W-:Y:S01]  /*d28b0*/  LDGSTS.E [R4+0x7b80], [R6.64], P0 ;  /* 0x07b8000006047fae */ /* 0x0003e20008121844 */
[----:B---3--:R-:W-:-:S03]  /*d28c0*/  IADD3 R5, P2, R5, R252, RZ ;  /* 0x000000fc05057210 */ /* 0x008fc60007f5e0ff */
[----:B------:R-:W-:Y:S04]  /*d28d0*/  STL [R1+0x32b8], R16 ;  /* 0x0032b81001007387 */ /* 0x000fe80000100800 */
[----:B------:R2:W-:Y:S04]  /*d28e0*/  STL [R1+0x32ac], R13 ;  /* 0x0032ac0d01007387 */ /* 0x0005e80000100800 */
[----:B------:R-:W3:Y:S01]  /*d28f0*/  LDL.LU R14, [R1+0x342c] ;  /* 0x00342c00010e7983 */ /* 0x000ee20000300800 */
[----:B-1----:R-:W-:Y:S01]  /*d2900*/  MOV R6, R11 ;  /* 0x0000000b00067202 */ /* 0x002fe20000000f00 */
[----:B------:R-:W-:-:S02]  /*d2910*/  IMAD.MOV.U32 R7, RZ, RZ, R13 ;  /* 0x000000ffff077224 */ /* 0x000fc400078e000d */
[----:B------:R-:W3:Y:S04]  /*d2920*/  LDL.LU R8, [R1+0x3438] ;  /* 0x0034380001087983 */ /* 0x000ee80000300800 */
[----:B------:R-:W3:Y:S04]  /*d2930*/  LDL.LU R11, [R1+0x3434] ;  /* 0x00343400010b7983 */ /* 0x000ee80000300800 */
[----:B------:R-:W-:Y:S04]  /*d2940*/  STL [R1+0x3330], R5 ;  /* 0x0033300501007387 */ /* 0x000fe80000100800 */
[----:B------:R1:W-:Y:S01]  /*d2950*/  LDGSTS.E [R4+0x8300], [R6.64], P1 ;  /* 0x0830000006047fae */ /* 0x0003e20008921844 */
[----:B------:R-:W-:-:S05]  /*d2960*/  IMAD.X R19, R19, 0x1, R0, P3 ;  /* 0x0000000113137824 */ /* 0x000fca00018e0600 */
[----:B------:R2:W-:Y:S01]  /*d2970*/  STL [R1+0x32b4], R19 ;  /* 0x0032b41301007387 */ /* 0x0005e20000100800 */
[----:B-1----:R-:W-:-:S03]  /*d2980*/  MOV R7, R19 ;  /* 0x0000001300077202 */ /* 0x002fc60000000f00 */
[----:B--2---:R-:W2:Y:S01]  /*d2990*/  LDL.LU R13, [R1+0x34b0] ;  /* 0x0034b000010d7983 */ /* 0x004ea20000300800 */
[----:B------:R-:W-:-:S03]  /*d29a0*/  IMAD.MOV.U32 R6, RZ, RZ, R16 ;  /* 0x000000ffff067224 */ /* 0x000fc600078e0010 */
[----:B------:R-:W2:Y:S01]  /*d29b0*/  LDL.LU R19, [R1+0x34ac] ;  /* 0x0034ac0001137983 */ /* 0x000ea20000300800 */
[----:B------:R-:W-:-:S03]  /*d29c0*/  IADD3 R12, P3, R12, R252, RZ ;  /* 0x000000fc0c0c7210 */ /* 0x000fc60007f7e0ff */
[----:B------:R1:W-:Y:S01]  /*d29d0*/  LDGSTS.E [R4+0x8380], [R6.64], P0 ;  /* 0x0838000006047fae */ /* 0x0003e20008121844 */
[----:B------:R-:W-:-:S03]  /*d29e0*/  IADD3.X R17, R17, R0, RZ, P2, !PT ;  /* 0x0000000011117210 */ /* 0x000fc600017fe4ff */
[----:B------:R-:W-:Y:S04]  /*d29f0*/  STL [R1+0x3338], R12 ;  /* 0x0033380c01007387 */ /* 0x000fe80000100800 */
[----:B------:R1:W-:Y:S04]  /*d2a00*/  STL [R1+0x332c], R17 ;  /* 0x00332c1101007387 */ /* 0x0003e80000100800 */
        /* <DEDUP_REMOVED lines=11> */
[----:B------:R-:W2:Y:S04]  /*d2ac0*/  LDL.LU R5, [R1+0x3518] ;  /* 0x0035180001057983 */ /* 0x000ea80000300800 */
[----:B------:R1:W-:Y:S04]  /*d2ad0*/  LDGSTS.E [R4+0x8b80], [R6.64], P0 ;  /* 0x08b8000006047fae */ /* 0x0003e80008121844 */
[----:B-1----:R-:W2:Y:S01]  /*d2ae0*/  LDL.LU R18, [R1+0x3514] ;  /* 0x0035140001127983 */ /* 0x002ea20000300800 */
[----:B------:R-:W-:-:S02]  /*d2af0*/  IADD3 R3, P3, R3, R252, RZ ;  /* 0x000000fc03037210 */ /* 0x000fc40007f7e0ff */
[----:B------:R-:W-:-:S03]  /*d2b00*/  IADD3.X R20, R20, R0, RZ, P2, !PT ;  /* 0x0000000014147210 */ /* 0x000fc600017fe4ff */
[----:B------:R-:W-:Y:S01]  /*d2b10*/  STL [R1+0x33b8], R3 ;  /* 0x0033b80301007387 */ /* 0x000fe20000100800 */
[----:B------:R-:W-:-:S03]  /*d2b20*/  MOV R6, R9 ;  /* 0x0000000900067202 */ /* 0x000fc60000000f00 */
[----:B------:R-:W-:Y:S01]  /*d2b30*/  STL [R1+0x33ac], R20 ;  /* 0x0033ac1401007387 */ /* 0x000fe20000100800 */
[----:B------:R-:W-:-:S03]  /*d2b40*/  IMAD.MOV.U32 R7, RZ, RZ, R20 ;  /* 0x000000ffff077224 */ /* 0x000fc600078e0014 */
[----:B------:R-:W2:Y:S04]  /*d2b50*/  LDL.LU R12, [R1+0x3520] ;  /* 0x00352000010c7983 */ /* 0x000ea80000300800 */
[----:B------:R-:W2:Y:S04]  /*d2b60*/  LDL.LU R9, [R1+0x35a8] ;  /* 0x0035a80001097983 */ /* 0x000ea80000300800 */
[----:B------:R1:W-:Y:S01]  /*d2b70*/  LDGSTS.E [R4+0x9300], [R6.64], P1 ;  /* 0x0930000006047fae */ /* 0x0003e20008921844 */
[----:B----4-:R-:W-:Y:S01]  /*d2b80*/  IADD3 R10, P2, R10, R252, RZ ;  /* 0x000000fc0a0a7210 */ /* 0x010fe20007f5e0ff */
[----:B------:R-:W-:-:S04]  /*d2b90*/  IMAD.X R15, R15, 0x1, R0, P3 ;  /* 0x000000010f0f7824 */ /* 0x000fc800018e0600 */
[----:B------:R-:W-:Y:S04]  /*d2ba0*/  STL [R1+0x3430], R10 ;  /* 0x0034300a01007387 */ /* 0x000fe80000100800 */
[----:B------:R4:W-:Y:S01]  /*d2bb0*/  STL [R1+0x33b4], R15 ;  /* 0x0033b40f01007387 */ /* 0x0009e20000100800 */
[----:B-1----:R-:W-:-:S03]  /*d2bc0*/  MOV R7, R15 ;  /* 0x0000000f00077202 */ /* 0x002fc60000000f00 */
[----:B----4-:R-:W4:Y:S01]  /*d2bd0*/  LDL.LU R15, [R1+0x351c] ;  /* 0x00351c00010f7983 */ /* 0x010f220000300800 */
[----:B------:R-:W-:Y:S01]  /*d2be0*/  IMAD.MOV.U32 R6, RZ, RZ, R3 ;  /* 0x000000ffff067224 */ /* 0x000fe200078e0003 */
[----:B---3--:R-:W-:-:S04]  /*d2bf0*/  IADD3.X R14, R14, R0, RZ, P2, !PT ;  /* 0x000000000e0e7210 */ /* 0x008fc800017fe4ff */
[----:B------:R1:W-:Y:S01]  /*d2c00*/  LDGSTS.E [R4+0x9380], [R6.64], P0 ;  /* 0x0938000006047fae */ /* 0x0003e20008121844 */
[----:B------:R-:W-:-:S05]  /*d2c10*/  IADD3 R8, P3, R8, R252, RZ ;  /* 0x000000fc08087210 */ /* 0x000fca0007f7e0ff */
[----:B------:R-:W-:Y:S01]  /*d2c20*/  STL [R1+0x3438], R8 ;  /* 0x0034380801007387 */ /* 0x000fe20000100800 */
[----:B------:R-:W-:-:S03]  /*d2c30*/  IMAD.X R11, R11, 0x1, R0, P3 ;  /* 0x000000010b0b7824 */ /* 0x000fc600018e0600 */
[----:B------:R3:W-:Y:S01]  /*d2c40*/  STL [R1+0x342c], R14 ;  /* 0x00342c0e01007387 */ /* 0x0007e20000100800 */
[----:B-1----:R-:W-:Y:S01]  /*d2c50*/  MOV R6, R10 ;  /* 0x0000000a00067202 */ /* 0x002fe20000000f00 */
[----:B------:R-:W-:Y:S02]  /*d2c60*/  IMAD.MOV.U32 R7, RZ, RZ, R14 ;  /* 0x000000ffff077224 */ /* 0x000fe400078e000e */
[----:B------:R-:W4:Y:S04]  /*d2c70*/  LDL.LU R3, [R1+0x35b0] ;  /* 0x0035b00001037983 */ /* 0x000f280000300800 */
[----:B------:R1:W-:Y:S04]  /*d2c80*/  LDGSTS.E [R4+0x9b00], [R6.64], P1 ;  /* 0x09b0000006047fae */ /* 0x0003e80008921844 */
[----:B---3--:R-:W3:Y:S01]  /*d2c90*/  LDL.LU R14, [R1+0x35a4] ;  /* 0x0035a400010e7983 */ /* 0x008ee20000300800 */
[----:B--2---:R-:W-:-:S02]  /*d2ca0*/  IADD3 R13, P2, R13, R252, RZ ;  /* 0x000000fc0d0d7210 */ /* 0x004fc40007f5e0ff */
[----:B-1----:R-:W-:-:S03]  /*d2cb0*/  MOV R7, R11 ;  /* 0x0000000b00077202 */ /* 0x002fc60000000f00 */
[----:B------:R-:W-:Y:S01]  /*d2cc0*/  STL [R1+0x34b0], R13 ;  /* 0x0034b00d01007387 */ /* 0x000fe20000100800 */
[----:B------:R-:W-:-:S03]  /*d2cd0*/  IADD3.X R19, R19, R0, RZ, P2, !PT ;  /* 0x0000000013137210 */ /* 0x000fc600017fe4ff */
[----:B------:R1:W-:Y:S04]  /*d2ce0*/  STL [R1+0x3434], R11 ;  /* 0x0034340b01007387 */ /* 0x0003e80000100800 */
[----:B------:R-:W3:Y:S01]  /*d2cf0*/  LDL.LU R10, [R1+0x3628] ;  /* 0x00362800010a7983 */ /* 0x000ee20000300800 */
[----:B------:R-:W-:-:S03]  /*d2d00*/  IMAD.MOV.U32 R6, RZ, RZ, R8 ;  /* 0x000000ffff067224 */ /* 0x000fc600078e0008 */
[----:B-1----:R-:W3:Y:S04]  /*d2d10*/  LDL.LU R11, [R1+0x35ac] ;  /* 0x0035ac00010b7983 */ /* 0x002ee80000300800 */
[----:B------:R1:W-:Y:S01]  /*d2d20*/  LDGSTS.E [R4+0x9b80], [R6.64], P0 ;  /* 0x09b8000006047fae */ /* 0x0003e20008121844 */
[----:B------:R-:W-:-:S05]  /*d2d30*/  IADD3 R16, P3, R16, R252, RZ ;  /* 0x000000fc10107210 */ /* 0x000fca0007f7e0ff */
[----:B------:R1:W-:Y:S04]  /*d2d40*/  STL [R1+0x34b8], R16 ;  /* 0x0034b81001007387 */ /* 0x0003e80000100800 */
[----:B------:R1:W-:Y:S04]  /*d2d50*/  STL [R1+0x34ac], R19 ;  /* 0x0034ac1301007387 */ /* 0x0003e80000100800 */
[----:B------:R-:W3:Y:S04]  /*d2d60*/  LDL.LU R8, [R1+0x3630] ;  /* 0x0036300001087983 */ /* 0x000ee80000300800 */
[----:B------:R-:W3:Y:S01]  /*d2d70*/  LDL.LU R20, [R1+0x3624] ;  /* 0x0036240001147983 */ /* 0x000ee20000300800 */
[----:B-1----:R-:W-:Y:S01]  /*d2d80*/  MOV R6, R13 ;  /* 0x0000000d00067202 */ /* 0x002fe20000000f00 */
[----:B------:R-:W-:-:S02]  /*d2d90*/  IMAD.MOV.U32 R7, RZ, RZ, R19 ;  /* 0x000000ffff077224 */ /* 0x000fc400078e0013 */
[----:B------:R-:W-:-:S03]  /*d2da0*/  IMAD.X R17, R17, 0x1, R0, P3 ;  /* 0x0000000111117824 */ /* 0x000fc600018e0600 */
[----:B------:R1:W-:Y:S01]  /*d2db0*/  LDGSTS.E [R4+0xa300], [R6.64], P1 ;  /* 0x0a30000006047fae */ /* 0x0003e20008921844 */
[----:B------:R-:W-:Y:S01]  /*d2dc0*/  IADD3 R5, P2, R5, R252, RZ ;  /* 0x000000fc05057210 */ /* 0x000fe20007f5e0ff */
[----:B-1----:R-:W-:-:S04]  /*d2dd0*/  IMAD.MOV.U32 R6, RZ, RZ, R16 ;  /* 0x000000ffff067224 */ /* 0x002fc800078e0010 */
[----:B------:R-:W-:Y:S01]  /*d2de0*/  STL [R1+0x3518], R5 ;  /* 0x0035180501007387 */ /* 0x000fe20000100800 */
[----:B------:R-:W-:Y:S02]  /*d2df0*/  MOV R7, R17 ;  /* 0x0000001100077202 */ /* 0x000fe40000000f00 */
[----:B------:R-:W-:Y:S01]  /*d2e00*/  IADD3.X R18, R18, R0, RZ, P2, !PT ;  /* 0x0000000012127210 */ /* 0x000fe200017fe4ff */
[----:B------:R1:W-:Y:S04]  /*d2e10*/  STL [R1+0x34b4], R17 ;  /* 0x0034b41101007387 */ /* 0x0003e80000100800 */
[----:B------:R-:W3:Y:S04]  /*d2e20*/  LDL.LU R13, [R1+0x36a8] ;  /* 0x0036a800010d7983 */ /* 0x000ee80000300800 */
[----:B------:R-:W3:Y:S04]  /*d2e30*/  LDL.LU R16, [R1+0x362c] ;  /* 0x00362c0001107983 */ /* 0x000ee80000300800 */
[----:B------:R1:W-:Y:S01]  /*d2e40*/  LDGSTS.E [R4+0xa380], [R6.64], P0 ;  /* 0x0a38000006047fae */ /* 0x0003e20008121844 */
[----:B------:R-:W-:-:S02]  /*d2e50*/  IADD3 R12, P3, R12, R252, RZ ;  /* 0x000000fc0c0c7210 */ /* 0x000fc40007f7e0ff */
[----:B------:R-:W-:-:S03]  /*d2e60*/  IADD3 R9, P2, R9, R252, RZ ;  /* 0x000000fc09097210 */ /* 0x000fc60007f5e0ff */
[----:B------:R-:W-:Y:S01]  /*d2e70*/  STL [R1+0x3520], R12 ;  /* 0x0035200c01007387 */ /* 0x000fe20000100800 */
[----:B-1----:R-:W-:-:S03]  /*d2e80*/  IMAD.MOV.U32 R7, RZ, RZ, R18 ;  /* 0x000000ffff077224 */ /* 0x002fc600078e0012 */
[----:B------:R1:W-:Y:S04]  /*d2e90*/  STL [R1+0x3514], R18 ;  /* 0x0035141201007387 */ /* 0x0003e80000100800 */
[----:B------:R-:W3:Y:S01]  /*d2ea0*/  LDL.LU R19, [R1+0x36a4] ;  /* 0x0036a40001137983 */ /* 0x000ee20000300800 */
[----:B------:R-:W-:-:S03]  /*d2eb0*/  MOV R6, R5 ;  /* 0x0000000500067202 */ /* 0x000fc60000000f00 */
[----:B------:R-:W3:Y:S04]  /*d2ec0*/  LDL.LU R17, [R1+0x36b0] ;  /* 0x0036b00001117983 */ /* 0x000ee80000300800 */
[----:B-1----:R-:W3:Y:S04]  /*d2ed0*/  LDL.LU R18, [R1+0x36ac] ;  /* 0x0036ac0001127983 */ /* 0x002ee80000300800 */
[----:B------:R-:W-:Y:S04]  /*d2ee0*/  STL [R1+0x35a8], R9 ;  /* 0x0035a80901007387 */ /* 0x000fe80000100800 */
[----:B------:R1:W-:Y:S01]  /*d2ef0*/  LDGSTS.E [R4+0xab00], [R6.64], P1 ;  /* 0x0ab0000006047fae */ /* 0x0003e20008921844 */
[----:B----4-:R-:W-:-:S05]  /*d2f00*/  IMAD.X R15, R15, 0x1, R0, P3 ;  /* 0x000000010f0f7824 */ /* 0x010fca00018e0600 */
[----:B------:R4:W-:Y:S04]  /*d2f10*/  STL [R1+0x351c], R15 ;  /* 0x00351c0f01007387 */ /* 0x0009e80000100800 */
[----:B------:R-:W2:Y:S01]  /*d2f20*/  LDL.LU R5, [R1+0x37a0] ;  /* 0x0037a00001057983 */ /* 0x000ea20000300800 */
[----:B-1----:R-:W-:Y:S01]  /*d2f30*/  IMAD.MOV.U32 R6, RZ, RZ, R12 ;  /* 0x000000ffff067224 */ /* 0x002fe200078e000c */
[----:B------:R-:W-:Y:S02]  /*d2f40*/  MOV R7, R15 ;  /* 0x0000000f00077202 */ /* 0x000fe40000000f00 */
[----:B----4-:R-:W4:Y:S04]  /*d2f50*/  LDL.LU R15, [R1+0x379c] ;  /* 0x00379c00010f7983 */ /* 0x010f280000300800 */
[----:B------:R1:W-:Y:S01]  /*d2f60*/  LDGSTS.E [R4+0xab80], [R6.64], P0 ;  /* 0x0ab8000006047fae */ /* 0x0003e20008121844 */
[----:B------:R-:W-:-:S02]  /*d2f70*/  IADD3 R3, P3, R3, R252, RZ ;  /* 0x000000fc03037210 */ /* 0x000fc40007f7e0ff */
[----:B---3--:R-:W-:-:S03]  /*d2f80*/  IADD3.X R14, R14, R0, RZ, P2, !PT ;  /* 0x000000000e0e7210 */ /* 0x008fc600017fe4ff */
[----:B------:R-:W-:Y:S01]  /*d2f90*/  STL [R1+0x35b0], R3 ;  /* 0x0035b00301007387 */ /* 0x000fe20000100800 */
[----:B-1----:R-:W-:-:S03]  /*d2fa0*/  MOV R6, R9 ;  /* 0x0000000900067202 */ /* 0x002fc60000000f00 */
[----:B------:R1:W-:Y:S01]  /*d2fb0*/  STL [R1+0x35a4], R14 ;  /* 0x0035a40e01007387 */ /* 0x0003e20000100800 */
[----:B------:R-:W-:-:S03]  /*d2fc0*/  IMAD.MOV.U32 R7, RZ, RZ, R14 ;  /* 0x000000ffff077224 */ /* 0x000fc600078e000e */
[----:B------:R-:W3:Y:S04]  /*d2fd0*/  LDL.LU R12, [R1+0x37a8] ;  /* 0x0037a800010c7983 */ /* 0x000ee80000300800 */
[----:B------:R1:W-:Y:S04]  /*d2fe0*/  LDGSTS.E [R4+0xb300], [R6.64], P1 ;  /* 0x0b30000006047fae */ /* 0x0003e80008921844 */
[----:B-1----:R-:W3:Y:S01]  /*d2ff0*/  LDL.LU R14, [R1+0x37a4] ;  /* 0x0037a400010e7983 */ /* 0x002ee20000300800 */
[----:B------:R-:W-:Y:S01]  /*d3000*/  IADD3 R10, P2, R10, R252, RZ ;  /* 0x000000fc0a0a7210 */ /* 0x000fe20007f5e0ff */
[----:B------:R-:W-:-:S04]  /*d3010*/  IMAD.X R11, R11, 0x1, R0, P3 ;  /* 0x000000010b0b7824 */ /* 0x000fc800018e0600 */
[----:B------:R-:W-:Y:S04]  /*d3020*/  STL [R1+0x3628], R10 ;  /* 0x0036280a01007387 */ /* 0x000fe80000100800 */
[----:B------:R1:W-:Y:S01]  /*d3030*/  STL [R1+0x35ac], R11 ;  /* 0x0035ac0b01007387 */ /* 0x0003e20000100800 */
[----:B------:R-:W-:-:S03]  /*d3040*/  MOV R7, R11 ;  /* 0x0000000b00077202 */ /* 0x000fc60000000f00 */
[----:B------:R-:W3:Y:S01]  /*d3050*/  LDL.LU R9, [R1+0x3810] ;  /* 0x0038100001097983 */ /* 0x000ee20000300800 */
[----:B------:R-:W-:-:S03]  /*d3060*/  IMAD.MOV.U32 R6, RZ, RZ, R3 ;  /* 0x000000ffff067224 */ /* 0x000fc600078e0003 */
[----:B-1----:R-:W3:Y:S01]  /*d3070*/  LDL.LU R11, [R1+0x380c] ;  /* 0x00380c00010b7983 */ /* 0x002ee20000300800 */
[----:B------:R-:W-:-:S03]  /*d3080*/  IADD3 R8, P3, R8, R252, RZ ;  /* 0x000000fc08087210 */ /* 0x000fc60007f7e0ff */
[----:B------:R1:W-:Y:S01]  /*d3090*/  LDGSTS.E [R4+0xb380], [R6.64], P0 ;  /* 0x0b38000006047fae */ /* 0x0003e20008121844 */
[----:B------:R-:W-:-:S03]  /*d30a0*/  IADD3.X R20, R20, R0, RZ, P2, !PT ;  /* 0x0000000014147210 */ /* 0x000fc600017fe4ff */
[----:B------:R-:W-:Y:S04]  /*d30b0*/  STL [R1+0x3630], R8 ;  /* 0x0036300801007387 */ /* 0x000fe80000100800 */
[----:B------:R-:W-:Y:S04]  /*d30c0*/  STL [R1+0x3624], R20 ;  /* 0x0036241401007387 */ /* 0x000fe80000100800 */
[----:B------:R-:W3:Y:S01]  /*d30d0*/  LDL.LU R3, [R1+0x3818] ;  /* 0x0038180001037983 */ /* 0x000ee20000300800 */
[----:B-1----:R-:W-:Y:S01]  /*d30e0*/  MOV R6, R10 ;  /* 0x0000000a00067202 */ /* 0x002fe20000000f00 */
[----:B------:R-:W-:-:S02]  /*d30f0*/  IMAD.MOV.U32 R7, RZ, RZ, R20 ;  /* 0x000000ffff077224 */ /* 0x000fc400078e0014 */
        /* <DEDUP_REMOVED lines=11> */
[----:B------:R-:W-:Y:S02]  /*d31b0*/  IADD3 R17, P3, R17, R252, RZ ;  /* 0x000000fc11117210 */ /* 0x000fe40007f7e0ff */
[----:B------:R-:W-:-:S03]  /*d31c0*/  MOV R6, R13 ;  /* 0x0000000d00067202 */ /* 0x000fc60000000f00 */
[----:B------:R-:W-:Y:S01]  /*d31d0*/  STL [R1+0x36b0], R17 ;  /* 0x0036b01101007387 */ /* 0x000fe20000100800 */
[----:B------:R-:W-:-:S03]  /*d31e0*/  IMAD.X R18, R18, 0x1, R0, P3 ;  /* 0x0000000112127824 */ /* 0x000fc600018e0600 */
[----:B------:R-:W-:Y:S04]  /*d31f0*/  STL [R1+0x36a4], R19 ;  /* 0x0036a41301007387 */ /* 0x000fe80000100800 */
[----:B------:R-:W3:Y:S04]  /*d3200*/  LDL.LU R8, [R1+0x3888] ;  /* 0x0038880001087983 */ /* 0x000ee80000300800 */
[----:B------:R-:W3:Y:S01]  /*d3210*/  LDL.LU R13, [R1+0x387c] ;  /* 0x00387c00010d7983 */ /* 0x000ee20000300800 */
[----:B--2---:R-:W-:-:S05]  /*d3220*/  IADD3 R5, P2, R5, R252, RZ ;  /* 0x000000fc05057210 */ /* 0x004fca0007f5e0ff */
[----:B------:R-:W-:Y:S04]  /*d3230*/  STL [R1+0x37a0], R5 ;  /* 0x0037a00501007387 */ /* 0x000fe80000100800 */
[----:B------:R1:W-:Y:S04]  /*d3240*/  STL [R1+0x36ac], R18 ;  /* 0x0036ac1201007387 */ /* 0x0003e80000100800 */
[----:B------:R-:W2:Y:S04]  /*d3250*/  LDL.LU R20, [R1+0x38f0] ;  /* 0x0038f00001147983 */ /* 0x000ea80000300800 */
[----:B------:R-:W2:Y:S01]  /*d3260*/  LDL.LU R22, [R1+0x3884] ;  /* 0x0038840001167983 */ /* 0x000ea20000300800 */
[----:B------:R-:W-:Y:S01]  /*d3270*/  IMAD.MOV.U32 R7, RZ, RZ, R19 ;  /* 0x000000ffff077224 */ /* 0x000fe200078e0013 */
[----:B----4-:R-:W-:-:S04]  /*d3280*/  IADD3.X R15, R15, R0, RZ, P2, !PT ;  /* 0x000000000f0f7210 */ /* 0x010fc800017fe4ff */
[----:B------:R4:W-:Y:S01]  /*d3290*/  LDGSTS.E [R4+0xc300], [R6.64], P1 ;  /* 0x0c30000006047fae */ /* 0x0009e20008921844 */
[----:B---3--:R-:W-:Y:S01]  /*d32a0*/  IADD3 R12, P3, R12, R252, RZ ;  /* 0x000000fc0c0c7210 */ /* 0x008fe20007f7e0ff */
[----:B----4-:R-:W-:Y:S01]  /*d32b0*/  IMAD.MOV.U32 R6, RZ, RZ, R17 ;  /* 0x000000ffff067224 */ /* 0x010fe200078e0011 */
[----:B------:R-:W-:-:S03]  /*d32c0*/  MOV R7, R18 ;  /* 0x0000001200077202 */ /* 0x000fc60000000f00 */
[----:B------:R-:W-:Y:S01]  /*d32d0*/  STL [R1+0x37a8], R12 ;  /* 0x0037a80c01007387 */ /* 0x000fe20000100800 */
[----:B------:R-:W-:-:S03]  /*d32e0*/  IMAD.X R14, R14, 0x1, R0, P3 ;  /* 0x000000010e0e7824 */ /* 0x000fc600018e0600 */
[----:B------:R-:W-:Y:S04]  /*d32f0*/  STL [R1+0x379c], R15 ;  /* 0x00379c0f01007387 */ /* 0x000fe80000100800 */
[----:B-1----:R-:W3:Y:S04]  /*d3300*/  LDL.LU R18, [R1+0x38f8] ;  /* 0x0038f80001127983 */ /* 0x002ee80000300800 */
[----:B------:R-:W4:Y:S04]  /*d3310*/  LDL.LU R21, [R1+0x38ec] ;  /* 0x0038ec0001157983 */ /* 0x000f280000300800 */
[----:B------:R1:W-:Y:S01]  /*d3320*/  LDGSTS.E [R4+0xc380], [R6.64], P0 ;  /* 0x0c38000006047fae */ /* 0x0003e20008121844 */
[----:B------:R-:W-:-:S05]  /*d3330*/  IADD3 R9, P2, R9, R252, RZ ;  /* 0x000000fc09097210 */ /* 0x000fca0007f5e0ff */
[----:B------:R-:W-:Y:S01]  /*d3340*/  STL [R1+0x3810], R9 ;  /* 0x0038100901007387 */ /* 0x000fe20000100800 */
[----:B------:R-:W-:Y:S01]  /*d3350*/  IADD3.X R11, R11, R0, RZ, P2, !PT ;  /* 0x000000000b0b7210 */ /* 0x000fe200017fe4ff */
[----:B-1----:R-:W-:Y:S01]  /*d3360*/  IMAD.MOV.U32 R7, RZ, RZ, R15 ;  /* 0x000000ffff077224 */ /* 0x002fe200078e000f */
[----:B------:R-:W-:Y:S01]  /*d3370*/  MOV R6, R5 ;  /* 0x0000000500067202 */ /* 0x000fe20000000f00 */
        /* <DEDUP_REMOVED lines=12> */
[----:B------:R1:W-:Y:S04]  /*d3440*/  LDGSTS.E [R4+0xcb80], [R6.64], P0 ;  /* 0x0cb8000006047fae */ /* 0x0003e80008121844 */
[----:B------:R-:W4:Y:S04]  /*d3450*/  LDL.LU R15, [R1+0x39e8] ;  /* 0x0039e800010f7983 */ /* 0x000f280000300800 */
[----:B------:R-:W4:Y:S01]  /*d3460*/  LDL.LU R17, [R1+0x398c] ;  /* 0x00398c0001117983 */ /* 0x000f220000300800 */
[----:B-1----:R-:W-:Y:S01]  /*d3470*/  MOV R6, R9 ;  /* 0x0000000900067202 */ /* 0x002fe20000000f00 */
[----:B------:R-:W-:-:S02]  /*d3480*/  IMAD.MOV.U32 R7, RZ, RZ, R11 ;  /* 0x000000ffff077224 */ /* 0x000fc400078e000b */
[----:B------:R-:W-:Y:S01]  /*d3490*/  STL [R1+0x3880], R10 ;  /* 0x0038800a01007387 */ /* 0x000fe20000100800 */
[----:B------:R-:W-:-:S03]  /*d34a0*/  IMAD.X R16, R16, 0x1, R0, P3 ;  /* 0x0000000110107824 */ /* 0x000fc600018e0600 */
[----:B------:R1:W-:Y:S04]  /*d34b0*/  LDGSTS.E [R4+0xd300], [R6.64], P1 ;  /* 0x0d30000006047fae */ /* 0x0003e80008921844 */
[----:B------:R1:W-:Y:S04]  /*d34c0*/  STL [R1+0x3814], R16 ;  /* 0x0038141001007387 */ /* 0x0003e80000100800 */
[----:B------:R-:W4:Y:S01]  /*d34d0*/  LDL.LU R11, [R1+0x39f0] ;  /* 0x0039f000010b7983 */ /* 0x000f220000300800 */
[----:B-1----:R-:W-:Y:S01]  /*d34e0*/  IMAD.MOV.U32 R6, RZ, RZ, R3 ;  /* 0x000000ffff067224 */ /* 0x002fe200078e0003 */
[----:B------:R-:W-:-:S02]  /*d34f0*/  MOV R7, R16 ;  /* 0x0000001000077202 */ /* 0x000fc40000000f00 */
[----:B------:R-:W4:Y:S04]  /*d3500*/  LDL.LU R9, [R1+0x3a48] ;  /* 0x003a480001097983 */ /* 0x000f280000300800 */
[----:B------:R-:W4:Y:S04]  /*d3510*/  LDL.LU R16, [R1+0x39e4] ;  /* 0x0039e40001107983 */ /* 0x000f280000300800 */
[----:B------:R1:W-:Y:S01]  /*d3520*/  LDGSTS.E [R4+0xd380], [R6.64], P0 ;  /* 0x0d38000006047fae */ /* 0x0003e20008121844 */
[----:B------:R-:W-:Y:S02]  /*d3530*/  IADD3 R8, P3, R8, R252, RZ ;  /* 0x000000fc08087210 */ /* 0x000fe40007f7e0ff */
[----:B------:R-:W-:-:S03]  /*d3540*/  IADD3.X R13, R13, R0, RZ, P2, !PT ;  /* 0x000000000d0d7210 */ /* 0x000fc600017fe4ff */
[----:B------:R-:W-:Y:S04]  /*d3550*/  STL [R1+0x3888], R8 ;  /* 0x0038880801007387 */ /* 0x000fe80000100800 */
[----:B------:R1:W-:Y:S02]  /*d3560*/  STL [R1+0x387c], R13 ;  /* 0x00387c0d01007387 */ /* 0x0003e40000100800 */
[----:B-1----:R-:W-:Y:S02]  /*d3570*/  IMAD.MOV.U32 R7, RZ, RZ, R13 ;  /* 0x000000ffff077224 */ /* 0x002fe400078e000d */
[----:B------:R-:W4:Y:S01]  /*d3580*/  LDL.LU R3, [R1+0x3a50] ;  /* 0x003a500001037983 */ /* 0x000f220000300800 */
[----:B------:R-:W-:-:S03]  /*d3590*/  MOV R6, R10 ;  /* 0x0000000a00067202 */ /* 0x000fc60000000f00 */
[----:B------:R-:W4:Y:S04]  /*d35a0*/  LDL.LU R13, [R1+0x39ec] ;  /* 0x0039ec00010d7983 */ /* 0x000f280000300800 */
[----:B------:R1:W-:Y:S01]  /*d35b0*/  LDGSTS.E [R4+0xdb00], [R6.64], P1 ;  /* 0x0db0000006047fae */ /* 0x0003e20008921844 */
[----:B--2---:R-:W-:Y:S01]  /*d35c0*/  IADD3 R20, P2, R20, R252, RZ ;  /* 0x000000fc14147210 */ /* 0x004fe20007f5e0ff */
        /* <DEDUP_REMOVED lines=8> */
[----:B---3--:R-:W-:Y:S02]  /*d3650*/  IADD3 R18, P3, R18, R252, RZ ;  /* 0x000000fc12127210 */ /* 0x008fe40007f7e0ff */
[----:B----4-:R-:W-:Y:S02]  /*d3660*/  IADD3.X R21, R21, R0, RZ, P2, !PT ;  /* 0x0000000015157210 */ /* 0x010fe400017fe4ff */
[----:B-1----:R-:W-:-:S03]  /*d3670*/  MOV R6, R20 ;  /* 0x0000001400067202 */ /* 0x002fc60000000f00 */
[----:B------:R-:W-:Y:S01]  /*d3680*/  IMAD.MOV.U32 R7, RZ, RZ, R21 ;  /* 0x000000ffff077224 */ /* 0x000fe200078e0015 */
[----:B------:R-:W-:Y:S04]  /*d3690*/  STL [R1+0x38f8], R18 ;  /* 0x0038f81201007387 */ /* 0x000fe80000100800 */
[----:B------:R1:W-:Y:S04]  /*d36a0*/  LDGSTS.E [R4+0xe300], [R6.64], P1 ;  /* 0x0e30000006047fae */ /* 0x0003e80008921844 */
[----:B------:R-:W-:Y:S01]  /*d36b0*/  STL [R1+0x38ec], R21 ;  /* 0x0038ec1501007387 */ /* 0x000fe20000100800 */
[----:B------:R-:W-:Y:S01]  /*d36c0*/  IADD3 R5, P2, R5, R252, RZ ;  /* 0x000000fc05057210 */ /* 0x000fe20007f5e0ff */
[----:B------:R-:W-:-:S02]  /*d36d0*/  IMAD.X R19, R19, 0x1, R0, P3 ;  /* 0x0000000113137824 */ /* 0x000fc400018e0600 */
[----:B-1----:R-:W-:-:S03]  /*d36e0*/  IMAD.MOV.U32 R6, RZ, RZ, R18 ;  /* 0x000000ffff067224 */ /* 0x002fc600078e0012 */
[----:B------:R-:W-:Y:S01]  /*d36f0*/  MOV R7, R19 ;  /* 0x0000001300077202 */ /* 0x000fe20000000f00 */
[----:B------:R1:W-:Y:S04]  /*d3700*/  STL [R1+0x3988], R5 ;  /* 0x0039880501007387 */ /* 0x0003e80000100800 */
[----:B------:R-:W-:Y:S04]  /*d3710*/  STL [R1+0x38f4], R19 ;  /* 0x0038f41301007387 */ /* 0x000fe80000100800 */
[----:B------:R3:W-:Y:S01]  /*d3720*/  LDGSTS.E [R4+0xe380], [R6.64], P0 ;  /* 0x0e38000006047fae */ /* 0x0007e20008121844 */
[----:B------:R-:W-:-:S02]  /*d3730*/  IADD3.X R14, R14, R0, RZ, P2, !PT ;  /* 0x000000000e0e7210 */ /* 0x000fc400017fe4ff */
[----:B------:R-:W-:Y:S02]  /*d3740*/  IADD3 R12, P3, R12, R252, RZ ;  /* 0x000000fc0c0c7210 */ /* 0x000fe40007f7e0ff */
[----:B---3--:R-:W-:-:S03]  /*d3750*/  MOV R6, R5 ;  /* 0x0000000500067202 */ /* 0x008fc60000000f00 */
[----:B------:R-:W-:Y:S04]  /*d3760*/  STL [R1+0x3990], R12 ;  /* 0x0039900c01007387 */ /* 0x000fe80000100800 */
[----:B------:R3:W-:Y:S04]  /*d3770*/  STL [R1+0x3984], R14 ;  /* 0x0039840e01007387 */ /* 0x0007e80000100800 */
[----:B-1----:R-:W4:Y:S01]  /*d3780*/  LDL.LU R5, [R1+0x2ac0] ;  /* 0x002ac00001057983 */ /* 0x002f220000300800 */
[----:B------:R-:W-:Y:S01]  /*d3790*/  IADD3 R15, P2, R15, R252, RZ ;  /* 0x000000fc0f0f7210 */ /* 0x000fe20007f5e0ff */
[----:B------:R-:W-:-:S02]  /*d37a0*/  IMAD.X R17, R17, 0x1, R0, P3 ;  /* 0x0000000111117824 */ /* 0x000fc400018e0600 */
[----:B------:R-:W-:Y:S02]  /*d37b0*/  IMAD.MOV.U32 R7, RZ, RZ, R14 ;  /* 0x000000ffff077224 */ /* 0x000fe400078e000e */
[----:B------:R-:W-:Y:S04]  /*d37c0*/  STL [R1+0x39e8], R15 ;  /* 0x0039e80f01007387 */ /* 0x000fe80000100800 */
[----:B------:R1:W-:Y:S04]  /*d37d0*/  STL [R1+0x398c], R17 ;  /* 0x00398c1101007387 */ /* 0x0003e80000100800 */
[----:B---3--:R-:W2:Y:S01]  /*d37e0*/  LDL.LU R14, [R1+0x2ac8] ;  /* 0x002ac800010e7983 */ /* 0x008ea20000300800 */
[----:B------:R-:W-:-:S03]  /*d37f0*/  IADD3 R11, P3, R11, R252, RZ ;  /* 0x000000fc0b0b7210 */ /* 0x000fc60007f7e0ff */
[----:B------:R1:W-:Y:S01]  /*d3800*/  LDGSTS.E [R4+0xeb00], [R6.64], P1 ;  /* 0x0eb0000006047fae */ /* 0x0003e20008921844 */
[----:B------:R-:W-:-:S03]  /*d3810*/  IADD3 R9, P4, R9, R252, RZ ;  /* 0x000000fc09097210 */ /* 0x000fc60007f9e0ff */
[----:B------:R-:W-:Y:S01]  /*d3820*/  STL [R1+0x39f0], R11 ;  /* 0x0039f00b01007387 */ /* 0x000fe20000100800 */
[----:B------:R-:W-:Y:S01]  /*d3830*/  IADD3.X R16, R16, R0, RZ, P2, !PT ;  /* 0x0000000010107210 */ /* 0x000fe200017fe4ff */
[----:B-1----:R-:W-:Y:S02]  /*d3840*/  IMAD.MOV.U32 R6, RZ, RZ, R12 ;  /* 0x000000ffff067224 */ /* 0x002fe400078e000c */
[----:B------:R-:W2:Y:S04]  /*d3850*/  LDL.LU R12, [R1+0x2abc] ;  /* 0x002abc00010c7983 */ /* 0x000ea80000300800 */
[----:B------:R1:W-:Y:S04]  /*d3860*/  STL [R1+0x39e4], R16 ;  /* 0x0039e41001007387 */ /* 0x0003e80000100800 */
[----:B------:R-:W-:Y:S01]  /*d3870*/  STL [R1+0x3a48], R9 ;  /* 0x003a480901007387 */ /* 0x000fe20000100800 */
[----:B------:R-:W-:Y:S01]  /*d3880*/  IADD3 R3, P2, R3, R252, RZ ;  /* 0x000000fc03037210 */ /* 0x000fe20007f5e0ff */
[----:B------:R-:W-:-:S04]  /*d3890*/  IMAD.X R13, R13, 0x1, R0, P3 ;  /* 0x000000010d0d7824 */ /* 0x000fc800018e0600 */
[----:B------:R-:W-:Y:S04]  /*d38a0*/  STL [R1+0x3a50], R3 ;  /* 0x003a500301007387 */ /* 0x000fe80000100800 */
[----:B------:R1:W-:Y:S04]  /*d38b0*/  STL [R1+0x39ec], R13 ;  /* 0x0039ec0d01007387 */ /* 0x0003e80000100800 */
[----:B------:R-:W2:Y:S02]  /*d38c0*/  LDL.LU R42, [R1+0x480] ;  /* 0x00048000012a7983 */ /* 0x000ea40000300800 */
[----:B--2---:R-:W-:-:S05]  /*d38d0*/  IADD3.X R10, R10, R0, RZ, P4, !PT ;  /* 0x000000000a0a7210 */ /* 0x004fca00027fe4ff */
[----:B------:R2:W-:Y:S04]  /*d38e0*/  STL [R1+0x3a44], R10 ;  /* 0x003a440a01007387 */ /* 0x0005e80000100800 */
[----:B------:R-:W3:Y:S01]  /*d38f0*/  LDL.LU R43, [R1+0x484] ;  /* 0x00048400012b7983 */ /* 0x000ee20000300800 */
[----:B------:R-:W-:-:S05]  /*d3900*/  IMAD.X R8, R8, 0x1, R0, P2 ;  /* 0x0000000108087824 */ /* 0x000fca00010e0600 */
[----:B------:R1:W-:Y:S04]  /*d3910*/  STL [R1+0x3a4c], R8 ;  /* 0x003a4c0801007387 */ /* 0x0003e80000100800 */
[----:B------:R-:W3:Y:S04]  /*d3920*/  LDL.LU R33, [R1+0x488] ;  /* 0x0004880001217983 */ /* 0x000ee80000300800 */
[----:B------:R-:W3:Y:S04]  /*d3930*/  LDL.LU R32, [R1+0x48c] ;  /* 0x00048c0001207983 */ /* 0x000ee80000300800 */
[----:B------:R-:W3:Y:S04]  /*d3940*/  LDL.LU R31, [R1+0x810] ;  /* 0x00081000011f7983 */ /* 0x000ee80000300800 */
[----:B------:R-:W3:Y:S04]  /*d3950*/  LDL.LU R30, [R1+0x814] ;  /* 0x00081400011e7983 */ /* 0x000ee80000300800 */
[----:B------:R-:W3:Y:S04]  /*d3960*/  LDL.LU R29, [R1+0x818] ;  /* 0x00081800011d7983 */ /* 0x000ee80000300800 */
[----:B------:R-:W3:Y:S01]  /*d3970*/  LDL.LU R28, [R1+0x81c] ;  /* 0x00081c00011c7983 */ /* 0x000ee20000300800 */
[----:B------:R-:W-:-:S03]  /*d3980*/  MOV R7, R17 ;  /* 0x0000001100077202 */ /* 0x000fc60000000f00 */
        /* <DEDUP_REMOVED lines=8> */
[----:B------:R1:W-:Y:S04]  /*d3a10*/  LDGSTS.E [R4+0xeb80], [R6.64], P0 ;  /* 0x0eb8000006047fae */ /* 0x0003e80008121844 */
[----:B------:R-:W3:Y:S04]  /*d3a20*/  LDL.LU R19, [R1+0x900] ;  /* 0x0009000001137983 */ /* 0x000ee80000300800 */
[----:B------:R-:W3:Y:S01]  /*d3a30*/  LDL.LU R18, [R1+0x904] ;  /* 0x0009040001127983 */ /* 0x000ee20000300800 */
[----:B----4-:R-:W-:Y:S01]  /*d3a40*/  IADD3 R5, P2, R5, R252, RZ ;  /* 0x000000fc05057210 */ /* 0x010fe20007f5e0ff */
[----:B-1----:R-:W-:Y:S01]  /*d3a50*/  IMAD.MOV.U32 R6, RZ, RZ, R15 ;  /* 0x000000ffff067224 */ /* 0x002fe200078e000f */
[----:B------:R-:W-:Y:S01]  /*d3a60*/  MOV R7, R16 ;  /* 0x0000001000077202 */ /* 0x000fe20000000f00 */
[----:B------:R-:W4:Y:S04]  /*d3a70*/  LDL.LU R46, [R1+0x908] ;  /* 0x00090800012e7983 */ /* 0x000f280000300800 */
[----:B------:R-:W4:Y:S04]  /*d3a80*/  LDL.LU R47, [R1+0x90c] ;  /* 0x00090c00012f7983 */ /* 0x000f280000300800 */
[----:B------:R-:W-:Y:S04]  /*d3a90*/  STL [R1+0x2ac0], R5 ;  /* 0x002ac00501007387 */ /* 0x000fe80000100800 */
[----:B------:R-:W4:Y:S04]  /*d3aa0*/  LDL.LU R17, [R1+0x930] ;  /* 0x0009300001117983 */ /* 0x000f280000300800 */
[----:B------:R1:W-:Y:S04]  /*d3ab0*/  LDGSTS.E [R4+0xf300], [R6.64], P1 ;  /* 0x0f30000006047fae */ /* 0x0003e80008921844 */
[----:B------:R-:W4:Y:S04]  /*d3ac0*/  LDL.LU R16, [R1+0x934] ;  /* 0x0009340001107983 */ /* 0x000f280000300800 */
[----:B------:R-:W4:Y:S01]  /*d3ad0*/  LDL.LU R15, [R1+0x938] ;  /* 0x00093800010f7983 */ /* 0x000f220000300800 */
[----:B-1----:R-:W-:-:S03]  /*d3ae0*/  IMAD.MOV.U32 R7, RZ, RZ, R13 ;  /* 0x000000ffff077224 */ /* 0x002fc600078e000d */
[----:B------:R-:W4:Y:S01]  /*d3af0*/  LDL.LU R13, [R1+0x93c] ;  /* 0x00093c00010d7983 */ /* 0x000f220000300800 */
[----:B------:R-:W-:-:S03]  /*d3b00*/  MOV R6, R11 ;  /* 0x0000000b00067202 */ /* 0x000fc60000000f00 */
[----:B------:R-:W4:Y:S04]  /*d3b10*/  LDL.LU R11, [R1+0x940] ;  /* 0x00094000010b7983 */ /* 0x000f280000300800 */
[----:B------:R1:W-:Y:S02]  /*d3b20*/  LDGSTS.E [R4+0xf380], [R6.64], P0 ;  /* 0x0f38000006047fae */ /* 0x0003e40008121844 */
[----:B-1----:R-:W-:Y:S01]  /*d3b30*/  MOV R6, R9 ;  /* 0x0000000900067202 */ /* 0x002fe20000000f00 */
[----:B------:R-:W-:Y:S02]  /*d3b40*/  IMAD.MOV.U32 R7, RZ, RZ, R10 ;  /* 0x000000ffff077224 */ /* 0x000fe400078e000a */
[----:B--2---:R-:W2:Y:S04]  /*d3b50*/  LDL.LU R10, [R1+0x944] ;  /* 0x00094400010a7983 */ /* 0x004ea80000300800 */
[----:B------:R1:W-:Y:S04]  /*d3b60*/  LDGSTS.E [R4+0xfb00], [R6.64], P1 ;  /* 0x0fb0000006047fae */ /* 0x0003e80008921844 */
[----:B------:R-:W2:Y:S01]  /*d3b70*/  LDL.LU R9, [R1+0x948] ;  /* 0x0009480001097983 */ /* 0x000ea20000300800 */
[----:B------:R-:W-:Y:S01]  /*d3b80*/  MOV R137, R42 ;  /* 0x0000002a00897202 */ /* 0x000fe20000000f00 */
[----:B-1----:R-:W-:-:S02]  /*d3b90*/  IMAD.MOV.U32 R7, RZ, RZ, R8 ;  /* 0x000000ffff077224 */ /* 0x002fc400078e0008 */
[----:B------:R-:W2:Y:S04]  /*d3ba0*/  LDL.LU R8, [R1+0x94c] ;  /* 0x00094c0001087983 */ /* 0x000ea80000300800 */
[----:B------:R-:W2:Y:S04]  /*d3bb0*/  LDL.LU R38, [R1+0x960] ;  /* 0x0009600001267983 */ /* 0x000ea80000300800 */
[----:B------:R-:W2:Y:S04]  /*d3bc0*/  LDL.LU R39, [R1+0x964] ;  /* 0x0009640001277983 */ /* 0x000ea80000300800 */
[----:B------:R-:W2:Y:S01]  /*d3bd0*/  LDL.LU R42, [R1+0x968] ;  /* 0x00096800012a7983 */ /* 0x000ea20000300800 */
[----:B---3--:R-:W-:-:S03]  /*d3be0*/  IMAD.MOV.U32 R136, RZ, RZ, R43 ;  /* 0x000000ffff887224 */ /* 0x008fc600078e002b */
[----:B------:R-:W3:Y:S01]  /*d3bf0*/  LDL.LU R43, [R1+0x96c] ;  /* 0x00096c00012b7983 */ /* 0x000ee20000300800 */
[----:B------:R-:W-:Y:S02]  /*d3c00*/  IADD3 R14, P3, R14, R252, RZ ;  /* 0x000000fc0e0e7210 */ /* 0x000fe40007f7e0ff */
[----:B------:R-:W-:-:S03]  /*d3c10*/  IADD3.X R12, R12, R0, RZ, P2, !PT ;  /* 0x000000000c0c7210 */ /* 0x000fc600017fe4ff */
[----:B------:R-:W-:Y:S01]  /*d3c20*/  STL [R1+0x2ac8], R14 ;  /* 0x002ac80e01007387 */ /* 0x000fe20000100800 */
[----:B------:R-:W-:Y:S01]  /*d3c30*/  MOV R135, R33 ;  /* 0x0000002100877202 */ /* 0x000fe20000000f00 */
[----:B------:R-:W-:Y:S02]  /*d3c40*/  IMAD.MOV.U32 R134, RZ, RZ, R32 ;  /* 0x000000ffff867224 */ /* 0x000fe400078e0020 */
[----:B------:R-:W-:Y:S01]  /*d3c50*/  STL [R1+0x2abc], R12 ;  /* 0x002abc0c01007387 */ /* 0x000fe20000100800 */
[----:B------:R-:W-:-:S03]  /*d3c60*/  MOV R133, R31 ;  /* 0x0000001f00857202 */ /* 0x000fc60000000f00 */
[----:B------:R-:W-:Y:S01]  /*d3c70*/  STL.64 [R1+0x2338], R136 ;  /* 0x0023388801007387 */ /* 0x000fe20000100a00 */
        /* <DEDUP_REMOVED lines=13> */
[----:B------:R-:W-:Y:S01]  /*d3d50*/  IMAD.MOV.U32 R124, RZ, RZ, R22 ;  /* 0x000000ffff7c7224 */ /* 0x000fe200078e0016 */
[----:B------:R-:W-:Y:S01]  /*d3d60*/  MOV R123, R21 ;  /* 0x00000015007b7202 */ /* 0x000fe20000000f00 */
[----:B------:R-:W-:Y:S01]  /*d3d70*/  IMAD.MOV.U32 R122, RZ, RZ, R20 ;  /* 0x000000ffff7a7224 */ /* 0x000fe200078e0014 */
[----:B------:R-:W-:Y:S01]  /*d3d80*/  MOV R121, R19 ;  /* 0x0000001300797202 */ /* 0x000fe20000000f00 */
[----:B------:R-:W-:Y:S01]  /*d3d90*/  IMAD.MOV.U32 R120, RZ, RZ, R18 ;  /* 0x000000ffff787224 */ /* 0x000fe200078e0012 */
[----:B----4-:R-:W-:Y:S02]  /*d3da0*/  MOV R119, R46 ;  /* 0x0000002e00777202 */ /* 0x010fe40000000f00 */
[----:B------:R-:W4:Y:S01]  /*d3db0*/  LDL.LU R46, [R1+0x970] ;  /* 0x00097000012e7983 */ /* 0x000f220000300800 */
[----:B------:R-:W-:-:S03]  /*d3dc0*/  IMAD.MOV.U32 R118, RZ, RZ, R47 ;  /* 0x000000ffff767224 */ /* 0x000fc600078e002f */
[----:B------:R-:W4:Y:S04]  /*d3dd0*/  LDL.LU R47, [R1+0x974] ;  /* 0x00097400012f7983 */ /* 0x000f280000300800 */
[----:B------:R-:W-:Y:S01]  /*d3de0*/  STL.64 [R1+0x2308], R124 ;  /* 0x0023087c01007387 */ /* 0x000fe20000100a00 */
        /* <DEDUP_REMOVED lines=19> */
[----:B--2---:R-:W-:-:S03]  /*d3f20*/  IMAD.MOV.U32 R112, RZ, RZ, R10 ;  /* 0x000000ffff707224 */ /* 0x004fc600078e000a */
[----:B------:R-:W2:Y:S01]  /*d3f30*/  LDL.LU R21, [R1+0x9a0] ;  /* 0x0009a00001157983 */ /* 0x000ea20000300800 */
[----:B------:R-:W-:-:S03]  /*d3f40*/  MOV R113, R11 ;  /* 0x0000000b00717202 */ /* 0x000fc60000000f00 */
        /* <DEDUP_REMOVED lines=8> */
[----:B------:R-:W-:Y:S04]  /*d3fd0*/  STL.64 [R1+0x22d8], R112 ;  /* 0x0022d87001007387 */ /* 0x000fe80000100a00 */
[----:B------:R-:W2:Y:S04]  /*d3fe0*/  LDL.LU R15, [R1+0x9d0] ;  /* 0x0009d000010f7983 */ /* 0x000ea80000300800 */
[----:B------:R-:W2:Y:S04]  /*d3ff0*/  LDL.LU R13, [R1+0x9d4] ;  /* 0x0009d400010d7983 */ /* 0x000ea80000300800 */
[----:B------:R-:W2:Y:S01]  /*d4000*/  LDL.LU R42, [R1+0x9d8] ;  /* 0x0009d800012a7983 */ /* 0x000ea20000300800 */
[----:B---3--:R-:W-:-:S03]  /*d4010*/  IMAD.MOV.U32 R106, RZ, RZ, R43 ;  /* 0x000000ffff6a7224 */ /* 0x008fc600078e002b */
[----:B------:R-:W3:Y:S01]  /*d4020*/  LDL.LU R43, [R1+0x9dc] ;  /* 0x0009dc00012b7983 */ /* 0x000ee20000300800 */
[----:B------:R-:W-:Y:S01]  /*d4030*/  MOV R111, R9 ;  /* 0x00000009006f7202 */ /* 0x000fe20000000f00 */
[----:B------:R-:W-:Y:S02]  /*d4040*/  IMAD.MOV.U32 R110, RZ, RZ, R8 ;  /* 0x000000ffff6e7224 */ /* 0x000fe400078e0008 */
[----:B------:R-:W3:Y:S01]  /*d4050*/  LDL.LU R11, [R1+0x9e0] ;  /* 0x0009e000010b7983 */ /* 0x000ee20000300800 */
[----:B------:R-:W-:-:S03]  /*d4060*/  MOV R109, R38 ;  /* 0x00000026006d7202 */ /* 0x000fc60000000f00 */
[----:B------:R-:W3:Y:S01]  /*d4070*/  LDL.LU R10, [R1+0x9e4] ;  /* 0x0009e400010a7983 */ /* 0x000ee20000300800 */
[----:B------:R-:W-:-:S03]  /*d4080*/  IMAD.MOV.U32 R108, RZ, RZ, R39 ;  /* 0x000000ffff6c7224 */ /* 0x000fc600078e0027 */
[----:B------:R-:W3:Y:S04]  /*d4090*/  LDL.LU R9, [R1+0x9e8] ;  /* 0x0009e80001097983 */ /* 0x000ee80000300800 */
[----:B------:R-:W3:Y:S04]  /*d40a0*/  LDL.LU R8, [R1+0x9ec] ;  /* 0x0009ec0001087983 */ /* 0x000ee80000300800 */
[----:B------:R-:W3:Y:S04]  /*d40b0*/  LDL.LU R38, [R1+0x9f0] ;  /* 0x0009f00001267983 */ /* 0x000ee80000300800 */
[----:B------:R-:W3:Y:S01]  /*d40c0*/  LDL.LU R39, [R1+0x9f4] ;  /* 0x0009f40001277983 */ /* 0x000ee20000300800 */
[----:B----4-:R-:W-:-:S03]  /*d40d0*/  MOV R105, R46 ;  /* 0x0000002e00697202 */ /* 0x010fc60000000f00 */
[----:B------:R-:W4:Y:S01]  /*d40e0*/  LDL.LU R46, [R1+0x9f8] ;  /* 0x0009f800012e7983 */ /* 0x000f220000300800 */
[----:B------:R-:W-:-:S03]  /*d40f0*/  IMAD.MOV.U32 R104, RZ, RZ, R47 ;  /* 0x000000ffff687224 */ /* 0x000fc600078e002f */
[----:B------:R-:W4:Y:S04]  /*d4100*/  LDL.LU R47, [R1+0x9fc] ;  /* 0x0009fc00012f7983 */ /* 0x000f280000300800 */
[----:B------:R-:W-:Y:S04]  /*d4110*/  STL.64 [R1+0x22d0], R110 ;  /* 0x0022d06e01007387 */ /* 0x000fe80000100a00 */
[----:B------:R-:W-:Y:S04]  /*d4120*/  STL.64 [R1+0x22c8], R108 ;  /* 0x0022c86c01007387 */ /* 0x000fe80000100a00 */
[----:B------:R-:W-:Y:S04]  /*d4130*/  STL.64 [R1+0x22c0], R106 ;  /* 0x0022c06a01007387 */ /* 0x000fe80000100a00 */
[----:B------:R-:W-:Y:S01]  /*d4140*/  STL.64 [R1+0x22b8], R104 ;  /* 0x0022b86801007387 */ /* 0x000fe20000100a00 */
        /* <DEDUP_REMOVED lines=15> */
[----:B--2---:R-:W-:Y:S01]  /*d4240*/  MOV R93, R23 ;  /* 0x00000017005d7202 */ /* 0x004fe20000000f00 */
[----:B------:R-:W-:Y:S02]  /*d4250*/  IMAD.MOV.U32 R92, RZ, RZ, R22 ;  /* 0x000000ffff5c7224 */ /* 0x000fe400078e0016 */
[----:B------:R-:W-:Y:S01]  /*d4260*/  STL.64 [R1+0x2140], R20 ;  /* 0x0021401401007387 */ /* 0x000fe20000100a00 */
[----:B------:R-:W-:Y:S01]  /*d4270*/  MOV R91, R19 ;  /* 0x00000013005b7202 */ /* 0x000fe20000000f00 */
[----:B------:R-:W-:-:S02]  /*d4280*/  IMAD.MOV.U32 R90, RZ, RZ, R18 ;  /* 0x000000ffff5a7224 */ /* 0x000fc400078e0012 */
[----:B------:R-:W-:Y:S04]  /*d4290*/  STL.64 [R1+0x2288], R92 ;  /* 0x0022885c01007387 */ /* 0x000fe80000100a00 */
[----:B------:R-:W-:Y:S01]  /*d42a0*/  STL.64 [R1+0x2280], R90 ;  /* 0x0022805a01007387 */ /* 0x000fe20000100a00 */
[----:B------:R-:W-:-:S03]  /*d42b0*/  MOV R85, R42 ;  /* 0x0000002a00557202 */ /* 0x000fc60000000f00 */
[----:B------:R-:W2:Y:S01]  /*d42c0*/  LDL.LU R42, [R1+0xa10] ;  /* 0x000a1000012a7983 */ /* 0x000ea20000300800 */
[----:B---3--:R-:W-:-:S03]  /*d42d0*/  IMAD.MOV.U32 R84, RZ, RZ, R43 ;  /* 0x000000ffff547224 */ /* 0x008fc600078e002b */
[----:B------:R-:W3:Y:S01]  /*d42e0*/  LDL.LU R43, [R1+0xa14] ;  /* 0x000a1400012b7983 */ /* 0x000ee20000300800 */
[----:B------:R-:W-:Y:S01]  /*d42f0*/  IMAD.MOV.U32 R88, RZ, RZ, R16 ;  /* 0x000000ffff587224 */ /* 0x000fe200078e0010 */
[----:B------:R-:W-:Y:S01]  /*d4300*/  MOV R89, R17 ;  /* 0x0000001100597202 */ /* 0x000fe20000000f00 */
[----:B------:R-:W-:Y:S01]  /*d4310*/  IMAD.MOV.U32 R86, RZ, RZ, R13 ;  /* 0x000000ffff567224 */ /* 0x000fe200078e000d */
[----:B------:R-:W-:-:S03]  /*d4320*/  MOV R87, R15 ;  /* 0x0000000f00577202 */ /* 0x000fc60000000f00 */
[----:B------:R-:W-:Y:S04]  /*d4330*/  STL.64 [R1+0x2278], R88 ;  /* 0x0022785801007387 */ /* 0x000fe80000100a00 */
[----:B------:R-:W-:Y:S04]  /*d4340*/  STL.64 [R1+0x2270], R86 ;  /* 0x0022705601007387 */ /* 0x000fe80000100a00 */
[----:B------:R-:W-:Y:S04]  /*d4350*/  STL.64 [R1+0x2268], R84 ;  /* 0x0022685401007387 */ /* 0x000fe80000100a00 */
        /* <DEDUP_REMOVED lines=19> */
[----:B----4-:R-:W-:-:S03]  /*d4490*/  MOV R77, R46 ;  /* 0x0000002e004d7202 */ /* 0x010fc60000000f00 */
[----:B------:R-:W4:Y:S01]  /*d44a0*/  LDL.LU R16, [R1+0xa5c] ;  /* 0x000a5c0001107983 */ /* 0x000f220000300800 */
[----:B------:R-:W-:-:S03]  /*d44b0*/  IMAD.MOV.U32 R76, RZ, RZ, R47 ;  /* 0x000000ffff4c7224 */ /* 0x000fc600078e002f */
[----:B------:R-:W4:Y:S04]  /*d44c0*/  LDL.LU R15, [R1+0xa60] ;  /* 0x000a6000010f7983 */ /* 0x000f280000300800 */
[----:B------:R-:W4:Y:S04]  /*d44d0*/  LDL.LU R13, [R1+0xa64] ;  /* 0x000a6400010d7983 */ /* 0x000f280000300800 */
[----:B------:R-:W4:Y:S04]  /*d44e0*/  LDL.LU R46, [R1+0xa68] ;  /* 0x000a6800012e7983 */ /* 0x000f280000300800 */
[----:B------:R-:W4:Y:S01]  /*d44f0*/  LDL.LU R47, [R1+0xa6c] ;  /* 0x000a6c00012f7983 */ /* 0x000f220000300800 */
[----:B------:R-:W-:-:S03]  /*d4500*/  MOV R81, R9 ;  /* 0x0000000900517202 */ /* 0x000fc60000000f00 */
[----:B------:R-:W-:Y:S01]  /*d4510*/  STL.64 [R1+0x2260], R82 ;  /* 0x0022605201007387 */ /* 0x000fe20000100a00 */
[----:B------:R-:W-:-:S03]  /*d4520*/  IMAD.MOV.U32 R80, RZ, RZ, R8 ;  /* 0x000000ffff507224 */ /* 0x000fc600078e0008 */
        /* <DEDUP_REMOVED lines=8> */
[----:B--2---:R-:W-:-:S03]  /*d45b0*/  MOV R75, R42 ;  /* 0x0000002a004b7202 */ /* 0x004fc60000000f00 */
[----:B------:R-:W2:Y:S01]  /*d45c0*/  LDL.LU R42, [R1+0xa98] ;  /* 0x000a9800012a7983 */ /* 0x000ea20000300800 */
[----:B---3--:R-:W-:-:S03]  /*d45d0*/  IMAD.MOV.U32 R74, RZ, RZ, R43 ;  /* 0x000000ffff4a7224 */ /* 0x008fc600078e002b */
[----:B------:R-:W3:Y:S04]  /*d45e0*/  LDL.LU R43, [R1+0xa9c] ;  /* 0x000a9c00012b7983 */ /* 0x000ee80000300800 */
[----:B------:R-:W-:Y:S01]  /*d45f0*/  STL.64 [R1+0x2258], R80 ;  /* 0x0022585001007387 */ /* 0x000fe20000100a00 */
[----:B------:R-:W-:-:S03]  /*d4600*/  MOV R6, R3 ;  /* 0x0000000300067202 */ /* 0x000fc60000000f00 */
[----:B------:R-:W-:Y:S04]  /*d4610*/  STL.64 [R1+0x2250], R78 ;  /* 0x0022504e01007387 */ /* 0x000fe80000100a00 */
[----:B------:R-:W-:Y:S01]  /*d4620*/  STL.64 [R1+0x2248], R76 ;  /* 0x0022484c01007387 */ /* 0x000fe20000100a00 */
[----:B------:R-:W-:Y:S01]  /*d4630*/  MOV R73, R35 ;  /* 0x0000002300497202 */ /* 0x000fe20000000f00 */
[----:B------:R-:W-:Y:S02]  /*d4640*/  IMAD.MOV.U32 R72, RZ, RZ, R34 ;  /* 0x000000ffff487224 */ /* 0x000fe400078e0022 */
[----:B------:R-:W-:Y:S01]  /*d4650*/  STL.64 [R1+0x2240], R74 ;  /* 0x0022404a01007387 */ /* 0x000fe20000100a00 */
[----:B------:R-:W-:Y:S01]  /*d4660*/  MOV R71, R33 ;  /* 0x0000002100477202 */ /* 0x000fe20000000f00 */
[----:B------:R-:W-:-:S02]  /*d4670*/  IMAD.MOV.U32 R70, RZ, RZ, R32 ;  /* 0x000000ffff467224 */ /* 0x000fc400078e0020 */
        /* <DEDUP_REMOVED lines=13> */
[----:B------:R-:W-:-:S03]  /*d4750*/  MOV R61, R23 ;  /* 0x00000017003d7202 */ /* 0x000fc60000000f00 */
[----:B------:R1:W-:Y:S01]  /*d4760*/  LDGSTS.E [R4+0xfb80], [R6.64], P0 ;  /* 0x0fb8000006047fae */ /* 0x0003e20008121844 */
[----:B------:R-:W-:-:S03]  /*d4770*/  IMAD.MOV.U32 R60, RZ, RZ, R22 ;  /* 0x000000ffff3c7224 */ /* 0x000fc600078e0016 */
[----:B------:R-:W-:Y:S01]  /*d4780*/  STL.64 [R1+0x2210], R62 ;  /* 0x0022103e01007387 */ /* 0x000fe20000100a00 */
[----:B------:R-:W-:-:S03]  /*d4790*/  MOV R59, R19 ;  /* 0x00000013003b7202 */ /* 0x000fc60000000f00 */
[----:B------:R-:W-:Y:S01]  /*d47a0*/  STL.64 [R1+0x2208], R60 ;  /* 0x0022083c01007387 */ /* 0x000fe20000100a00 */
[----:B------:R-:W-:-:S03]  /*d47b0*/  IMAD.MOV.U32 R58, RZ, RZ, R18 ;  /* 0x000000ffff3a7224 */ /* 0x000fc600078e0012 */
[----:B------:R1:W-:Y:S01]  /*d47c0*/  LDGSTS.E [R4+0x10300], [R136.64], P1 ;  /* 0x1030000088047fae */ /* 0x0003e20008921844 */
[----:B------:R-:W-:-:S03]  /*d47d0*/  MOV R57, R17 ;  /* 0x0000001100397202 */ /* 0x000fc60000000f00 */
[----:B------:R1:W-:Y:S01]  /*d47e0*/  LDGSTS.E [R4+0x10380], [R134.64], P0 ;  /* 0x1038000086047fae */ /* 0x0003e20008121844 */
[----:B----4-:R-:W-:-:S03]  /*d47f0*/  IMAD.MOV.U32 R56, RZ, RZ, R16 ;  /* 0x000000ffff387224 */ /* 0x010fc600078e0010 */
[----:B------:R4:W-:Y:S01]  /*d4800*/  LDGSTS.E [R4+0x10b00], [R132.64], P1 ;  /* 0x10b0000084047fae */ /* 0x0009e20008921844 */
[----:B------:R-:W-:-:S03]  /*d4810*/  MOV R55, R15 ;  /* 0x0000000f00377202 */ /* 0x000fc60000000f00 */
[----:B------:R4:W-:Y:S01]  /*d4820*/  LDGSTS.E [R4+0x10b80], [R130.64], P0 ;  /* 0x10b8000082047fae */ /* 0x0009e20008121844 */
[----:B------:R-:W-:-:S03]  /*d4830*/  IMAD.MOV.U32 R54, RZ, RZ, R13 ;  /* 0x000000ffff367224 */ /* 0x000fc600078e000d */
[----:B------:R4:W-:Y:S01]  /*d4840*/  LDGSTS.E [R4+0x11300], [R128.64], P1 ;  /* 0x1130000080047fae */ /* 0x0009e20008921844 */
[----:B-1----:R-:W-:-:S03]  /*d4850*/  MOV R7, R46 ;  /* 0x0000002e00077202 */ /* 0x002fc60000000f00 */
[----:B------:R4:W-:Y:S01]  /*d4860*/  LDGSTS.E [R4+0x11380], [R126.64], P0 ;  /* 0x113800007e047fae */ /* 0x0009e20008121844 */
[----:B------:R-:W-:-:S03]  /*d4870*/  IMAD.MOV.U32 R6, RZ, RZ, R47 ;  /* 0x000000ffff067224 */ /* 0x000fc600078e002f */
[----:B------:R-:W4:Y:S04]  /*d4880*/  LDL.LU R46, [R1+0xaa0] ;  /* 0x000aa000012e7983 */ /* 0x000f280000300800 */
[----:B------:R-:W4:Y:S04]  /*d4890*/  LDL.LU R47, [R1+0xaa4] ;  /* 0x000aa400012f7983 */ /* 0x000f280000300800 */
[----:B------:R-:W-:Y:S04]  /*d48a0*/  STL.64 [R1+0x2200], R58 ;  /* 0x0022003a01007387 */ /* 0x000fe80000100a00 */
[----:B------:R-:W-:Y:S04]  /*d48b0*/  STL.64 [R1+0x21f8], R56 ;  /* 0x0021f83801007387 */ /* 0x000fe80000100a00 */
[----:B------:R-:W-:Y:S04]  /*d48c0*/  STL.64 [R1+0x21f0], R54 ;  /* 0x0021f03601007387 */ /* 0x000fe80000100a00 */
[----:B------:R1:W-:Y:S04]  /*d48d0*/  STL.64 [R1+0x21e8], R6 ;  /* 0x0021e80601007387 */ /* 0x0003e80000100a00 */
[----:B------:R-:W4:Y:S04]  /*d48e0*/  LDL.LU R41, [R1+0xaa8] ;  /* 0x000aa80001297983 */ /* 0x000f280000300800 */
[----:B------:R-:W4:Y:S01]  /*d48f0*/  LDL.LU R40, [R1+0xaac] ;  /* 0x000aac0001287983 */ /* 0x000f220000300800 */
[----:B------:R-:W-:-:S03]  /*d4900*/  MOV R53, R11 ;  /* 0x0000000b00357202 */ /* 0x000fc60000000f00 */
[----:B------:R-:W4:Y:S01]  /*d4910*/  LDL.LU R19, [R1+0xac0] ;  /* 0x000ac00001137983 */ /* 0x000f220000300800 */
[----:B------:R-:W-:-:S03]  /*d4920*/  IMAD.MOV.U32 R52, RZ, RZ, R10 ;  /* 0x000000ffff347224 */ /* 0x000fc600078e000a */
[----:B------:R-:W4:Y:S01]  /*d4930*/  LDL.LU R18, [R1+0xac4] ;  /* 0x000ac40001127983 */ /* 0x000f220000300800 */
[----:B------:R-:W-:Y:S01]  /*d4940*/  MOV R51, R38 ;  /* 0x0000002600337202 */ /* 0x000fe20000000f00 */
[----:B------:R-:W-:Y:S01]  /*d4950*/  IMAD.MOV.U32 R50, RZ, RZ, R39 ;  /* 0x000000ffff327224 */ /* 0x000fe200078e0027 */
[----:B------:R-:W-:Y:S01]  /*d4960*/  MOV R17, R9 ;  /* 0x0000000900117202 */ /* 0x000fe20000000f00 */
[----:B------:R-:W-:Y:S01]  /*d4970*/  IMAD.MOV.U32 R16, RZ, RZ, R8 ;  /* 0x000000ffff107224 */ /* 0x000fe200078e0008 */
        /* <DEDUP_REMOVED lines=40> */
[----:B---3--:R-:W-:-:S03]  /*d4c00*/  IMAD.MOV.U32 R48, RZ, RZ, R43 ;  /* 0x000000ffff307224 */ /* 0x008fc600078e002b */
[----:B------:R3:W-:Y:S04]  /*d4c10*/  LDGSTS.E [R4+0x1b300], [R16.64], P1 ;  /* 0x1b30000010047fae */ /* 0x0007e80008921844 */
        /* <DEDUP_REMOVED lines=26> */
[----:B----4-:R-:W-:-:S03]  /*d4dc0*/  LOP3.LUT R47, R47, R46, RZ, 0x3c, !PT ;  /* 0x0000002e2f2f7212 */ /* 0x010fc600078e3cff */
[----:B------:R2:W-:Y:S01]  /*d4dd0*/  LDGSTS.E [R4+0x1b380], [R50.64], P0 ;  /* 0x1b38000032047fae */ /* 0x0005e20008121844 */
[----:B------:R-:W-:-:S03]  /*d4de0*/  LOP3.LUT R46, R47, R46, RZ, 0x3c, !PT ;  /* 0x0000002e2f2e7212 */ /* 0x000fc600078e3cff */
[----:B------:R1:W-:Y:S01]  /*d4df0*/  STL.64 [R1+0x21d8], R16 ;  /* 0x0021d81001007387 */ /* 0x0003e20000100a00 */
[----:B------:R-:W-:-:S03]  /*d4e00*/  LOP3.LUT R47, R47, R46, RZ, 0x3c, !PT ;  /* 0x0000002e2f2f7212 */ /* 0x000fc600078e3cff */
[----:B------:R-:W-:Y:S04]  /*d4e10*/  STL.64 [R1+0x21d0], R50 ;  /* 0x0021d03201007387 */ /* 0x000fe80000100a00 */
[----:B------:R-:W-:Y:S01]  /*d4e20*/  STL.64 [R1+0x21c8], R48 ;  /* 0x0021c83001007387 */ /* 0x000fe20000100a00 */
[----:B------:R-:W-:Y:S01]  /*d4e30*/  MOV R45, R41 ;  /* 0x00000029002d7202 */ /* 0x000fe20000000f00 */
[----:B------:R-:W-:Y:S02]  /*d4e40*/  IMAD.MOV.U32 R44, RZ, RZ, R40 ;  /* 0x000000ffff2c7224 */ /* 0x000fe400078e0028 */
[----:B------:R-:W-:Y:S04]  /*d4e50*/  STL.64 [R1+0x21c0], R46 ;  /* 0x0021c02e01007387 */ /* 0x000fe80000100a00 */
[----:B------:R-:W-:Y:S04]  /*d4e60*/  STL.64 [R1+0x21b8], R44 ;  /* 0x0021b82c01007387 */ /* 0x000fe80000100a00 */
[----:B------:R1:W-:Y:S04]  /*d4e70*/  STL.64 [R1+0x21b0], R18 ;  /* 0x0021b01201007387 */ /* 0x0003e80000100a00 */
[----:B------:R2:W-:Y:S04]  /*d4e80*/  LDGSTS.E [R4+0x1bb00], [R48.64], P1 ;  /* 0x1bb0000030047fae */ /* 0x0005e80008921844 */
[----:B------:R2:W-:Y:S04]  /*d4e90*/  LDGSTS.E [R4+0x1bb80], [R46.64], P0 ;  /* 0x1bb800002e047fae */ /* 0x0005e80008121844 */
[----:B------:R2:W-:Y:S04]  /*d4ea0*/  LDGSTS.E [R4+0x1c300], [R44.64], P1 ;  /* 0x1c3000002c047fae */ /* 0x0005e80008921844 */
[----:B------:R1:W-:Y:S01]  /*d4eb0*/  LDGSTS.E [R4+0x1c380], [R18.64], P0 ;  /* 0x1c38000012047fae */ /* 0x0003e20008121844 */
[----:B--2---:R-:W-:-:S04]  /*d4ec0*/  LOP3.LUT R43, R43, R42, RZ, 0x3c, !PT ;  /* 0x0000002a2b2b7212 */ /* 0x004fc800078e3cff */
[----:B------:R-:W-:-:S04]  /*d4ed0*/  LOP3.LUT R42, R43, R42, RZ, 0x3c, !PT ;  /* 0x0000002a2b2a7212 */ /* 0x000fc800078e3cff */
[----:B------:R-:W-:Y:S02]  /*d4ee0*/  LOP3.LUT R43, R43, R42, RZ, 0x3c, !PT ;  /* 0x0000002a2b2b7212 */ /* 0x000fe400078e3cff */
[----:B---3--:R-:W-:-:S03]  /*d4ef0*/  MOV R41, R37 ;  /* 0x0000002500297202 */ /* 0x008fc60000000f00 */
[----:B------:R-:W-:Y:S01]  /*d4f00*/  STL.64 [R1+0x21a8], R42 ;  /* 0x0021a82a01007387 */ /* 0x000fe20000100a00 */
[----:B------:R-:W-:Y:S01]  /*d4f10*/  IMAD.MOV.U32 R40, RZ, RZ, R36 ;  /* 0x000000ffff287224 */ /* 0x000fe200078e0024 */
[-C--:B------:R-:W-:Y:S02]  /*d4f20*/  LOP3.LUT R39, R39, R38.reuse, RZ, 0x3c, !PT ;  /* 0x0000002627277212 */ /* 0x080fe400078e3cff */
[----:B------:R2:W-:Y:S02]  /*d4f30*/  LDGSTS.E [R4+0x1cb00], [R42.64], P1 ;  /* 0x1cb000002a047fae */ /* 0x0005e40008921844 */
[C---:B------:R-:W-:Y:S02]  /*d4f40*/  LOP3.LUT R38, R39.reuse, R38, RZ, 0x3c, !PT ;  /* 0x0000002627267212 */ /* 0x040fe400078e3cff */
[----:B------:R-:W-:Y:S01]  /*d4f50*/  MOV R37, R35 ;  /* 0x0000002300257202 */ /* 0x000fe20000000f00 */
[----:B------:R2:W-:Y:S01]  /*d4f60*/  STL.64 [R1+0x21a0], R10 ;  /* 0x0021a00a01007387 */ /* 0x0005e20000100a00 */
[----:B------:R-:W-:Y:S01]  /*d4f70*/  LOP3.LUT R39, R39, R38, RZ, 0x3c, !PT ;  /* 0x0000002627277212 */ /* 0x000fe200078e3cff */
[----:B------:R-:W-:-:S02]  /*d4f80*/  IMAD.MOV.U32 R36, RZ, RZ, R34 ;  /* 0x000000ffff247224 */ /* 0x000fc400078e0022 */
[----:B------:R-:W-:Y:S04]  /*d4f90*/  STL.64 [R1+0x2198], R40 ;  /* 0x0021982801007387 */ /* 0x000fe80000100a00 */
[----:B------:R-:W-:Y:S04]  /*d4fa0*/  STL.64 [R1+0x2190], R38 ;  /* 0x0021902601007387 */ /* 0x000fe80000100a00 */
[----:B------:R2:W-:Y:S01]  /*d4fb0*/  LDGSTS.E [R4+0x1cb80], [R10.64], P0 ;  /* 0x1cb800000a047fae */ /* 0x0005e20008121844 */
[----:B------:R-:W-:Y:S01]  /*d4fc0*/  MOV R35, R33 ;  /* 0x0000002100237202 */ /* 0x000fe20000000f00 */
[----:B------:R-:W-:-:S02]  /*d4fd0*/  IMAD.MOV.U32 R34, RZ, RZ, R32 ;  /* 0x000000ffff227224 */ /* 0x000fc400078e0020 */
[----:B------:R-:W-:Y:S01]  /*d4fe0*/  STL.64 [R1+0x2188], R36 ;  /* 0x0021882401007387 */ /* 0x000fe20000100a00 */
[----:B------:R-:W-:-:S03]  /*d4ff0*/  MOV R33, R31 ;  /* 0x0000001f00217202 */ /* 0x000fc60000000f00 */
[----:B------:R3:W-:Y:S01]  /*d5000*/  STL.64 [R1+0x2180], R8 ;  /* 0x0021800801007387 */ /* 0x0007e20000100a00 */
[----:B------:R-:W-:-:S03]  /*d5010*/  IMAD.MOV.U32 R32, RZ, RZ, R30 ;  /* 0x000000ffff207224 */ /* 0x000fc600078e001e */
[----:B------:R-:W-:Y:S01]  /*d5020*/  STL.64 [R1+0x2178], R34 ;  /* 0x0021782201007387 */ /* 0x000fe20000100a00 */
[----:B------:R-:W-:-:S03]  /*d5030*/  MOV R31, R29 ;  /* 0x0000001d001f7202 */ /* 0x000fc60000000f00 */
        /* <DEDUP_REMOVED lines=9> */
[----:B------:R-:W-:-:S03]  /*d50d0*/  MOV R26, R24 ;  /* 0x00000018001a7202 */ /* 0x000fc60000000f00 */
        /* <DEDUP_REMOVED lines=8> */
[----:B------:R-:W-:Y:S04]  /*d5160*/  STL.64 [R1+0x2150], R24 ;  /* 0x0021501801007387 */ /* 0x000fe80000100a00 */
[----:B------:R-:W-:Y:S04]  /*d5170*/  STL.64 [R1+0x2148], R22 ;  /* 0x0021481601007387 */ /* 0x000fe80000100a00 */
[----:B-1----:R-:W4:Y:S04]  /*d5180*/  LDL.LU R6, [R1+0x2b40] ;  /* 0x002b400001067983 */ /* 0x002f280000300800 */
[----:B------:R-:W4:Y:S04]  /*d5190*/  LDL.LU R17, [R1+0x2ac4] ;  /* 0x002ac40001117983 */ /* 0x000f280000300800 */
[----:B------:R-:W4:Y:S04]  /*d51a0*/  LDL.LU R7, [R1+0x2b48] ;  /* 0x002b480001077983 */ /* 0x000f280000300800 */
[----:B------:R-:W4:Y:S04]  /*d51b0*/  LDL.LU R18, [R1+0x2b3c] ;  /* 0x002b3c0001127983 */ /* 0x000f280000300800 */
[----:B--2---:R-:W2:Y:S04]  /*d51c0*/  LDL.LU R10, [R1+0x2bc0] ;  /* 0x002bc000010a7983 */ /* 0x004ea80000300800 */
[----:B------:R-:W2:Y:S04]  /*d51d0*/  LDL.LU R15, [R1+0x2b44] ;  /* 0x002b4400010f7983 */ /* 0x000ea80000300800 */
[----:B---3--:R-:W3:Y:S04]  /*d51e0*/  LDL.LU R8, [R1+0x2bc8] ;  /* 0x002bc80001087983 */ /* 0x008ee80000300800 */
[----:B------:R-:W2:Y:S04]  /*d51f0*/  LDL.LU R13, [R1+0x2bbc] ;  /* 0x002bbc00010d7983 */ /* 0x000ea80000300800 */
[----:B------:R1:W-:Y:S04]  /*d5200*/  LDGSTS.E [R4+0x1e380], [R32.64], P0 ;  /* 0x1e38000020047fae */ /* 0x0003e80008121844 */
        /* <DEDUP_REMOVED lines=10> */
[----:B------:R-:W-:Y:S01]  /*d52b0*/  MOV R4, R5 ;  /* 0x0000000500047202 */ /* 0x000fe20000000f00 */
[----:B------:R-:W-:Y:S01]  /*d52c0*/  IMAD.MOV.U32 R5, RZ, RZ, R12 ;  /* 0x000000ffff057224 */ /* 0x000fe200078e000c */
[----:B----4-:R-:W-:Y:S01]  /*d52d0*/  IADD3 R6, P2, R6, R252, RZ ;  /* 0x000000fc06067210 */ /* 0x010fe20007f5e0ff */
[----:B------:R-:W-:-:S04]  /*d52e0*/  IMAD.X R17, R17, 0x1, R0, P3 ;  /* 0x0000000111117824 */ /* 0x000fc800018e0600 */
[----:B------:R-:W-:Y:S04]  /*d52f0*/  STL [R1+0x2b40], R6 ;  /* 0x002b400601007387 */ /* 0x000fe80000100800 */
[----:B------:R1:W-:Y:S04]  /*d5300*/  STL [R1+0x2ac4], R17 ;  /* 0x002ac41101007387 */ /* 0x0003e80000100800 */
[----:B------:R-:W4:Y:S04]  /*d5310*/  LDL.LU R12, [R1+0x2cc0] ;  /* 0x002cc000010c7983 */ /* 0x000f280000300800 */
[----:B------:R-:W4:Y:S01]  /*d5320*/  LDL.LU R19, [R1+0x2c44] ;  /* 0x002c440001137983 */ /* 0x000f220000300800 */
[----:B------:R-:W-:-:S05]  /*d5330*/  LOP3.LUT R245, R245, 0x1f, RZ, 0xc0, !PT ;  /* 0x0000001ff5f57812 */ /* 0x000fca00078ec0ff */
[----:B------:R-:W-:-:S05]  /*d5340*/  IMAD.SHL.U32 R245, R245, 0x4, RZ ;  /* 0x00000004f5f57824 */ /* 0x000fca00078e00ff */
[----:B------:R-:W-:-:S04]  /*d5350*/  LOP3.LUT R245, R245, 0x40, RZ, 0x3c, !PT ;  /* 0x00000040f5f57812 */ /* 0x000fc800078e3cff */
[----:B------:R-:W-:Y:S02]  /*d5360*/  LEA R3, R247, R245, 0x11 ;  /* 0x000000f5f7037211 */ /* 0x000fe400078e88ff */
[----:B------:R-:W-:Y:S02]  /*d5370*/  IADD3 R7, P3, R7, R252, RZ ;  /* 0x000000fc07077210 */ /* 0x000fe40007f7e0ff */
[----:B------:R-:W-:Y:S01]  /*d5380*/  IADD3.X R18, R18, R0, RZ, P2, !PT ;  /* 0x0000000012127210 */ /* 0x000fe200017fe4ff */
[----:B------:R1:W-:Y:S01]  /*d5390*/  LDGSTS.E [R3+0x400], [R4.64], P1 ;  /* 0x0040000004037fae */ /* 0x0003e20008921844 */
[----:B--2---:R-:W-:-:S03]  /*d53a0*/  IADD3 R10, P2, R10, R252, RZ ;  /* 0x000000fc0a0a7210 */ /* 0x004fc60007f5e0ff */
[----:B------:R-:W-:Y:S01]  /*d53b0*/  STL [R1+0x2b48], R7 ;  /* 0x002b480701007387 */ /* 0x000fe20000100800 */
[----:B------:R-:W-:-:S03]  /*d53c0*/  IMAD.X R15, R15, 0x1, R0, P3 ;  /* 0x000000010f0f7824 */ /* 0x000fc600018e0600 */
[----:B------:R2:W-:Y:S01]  /*d53d0*/  STL [R1+0x2b3c], R18 ;  /* 0x002b3c1201007387 */ /* 0x0005e20000100800 */
[----:B-1----:R-:W-:Y:S01]  /*d53e0*/  IMAD.MOV.U32 R4, RZ, RZ, R14 ;  /* 0x000000ffff047224 */ /* 0x002fe200078e000e */
[----:B------:R-:W-:Y:S02]  /*d53f0*/  MOV R5, R17 ;  /* 0x0000001100057202 */ /* 0x000fe40000000f00 */
[----:B------:R-:W4:Y:S04]  /*d5400*/  LDL.LU R17, [R1+0x2cbc] ;  /* 0x002cbc0001117983 */ /* 0x000f280000300800 */
[----:B------:R-:W4:Y:S04]  /*d5410*/  LDL.LU R14, [R1+0x2cc8] ;  /* 0x002cc800010e7983 */ /* 0x000f280000300800 */
[----:B------:R1:W-:Y:S01]  /*d5420*/  LDGSTS.E [R3+0x480], [R4.64], P0 ;  /* 0x0048000004037fae */ /* 0x0003e20008121844 */
[----:B---3--:R-:W-:-:S02]  /*d5430*/  IADD3 R8, P3, R8, R252, RZ ;  /* 0x000000fc08087210 */ /* 0x008fc40007f7e0ff */
[----:B------:R-:W-:Y:S02]  /*d5440*/  IADD3.X R13, R13, R0, RZ, P2, !PT ;  /* 0x000000000d0d7210 */ /* 0x000fe400017fe4ff */
[----:B-1----:R-:W-:Y:S01]  /*d5450*/  MOV R4, R6 ;  /* 0x0000000600047202 */ /* 0x002fe20000000f00 */
[----:B------:R-:W-:Y:S02]  /*d5460*/  IMAD.MOV.U32 R5, RZ, RZ, R18 ;  /* 0x000000ffff057224 */ /* 0x000fe400078e0012 */
[----:B--2---:R-:W2:Y:S04]  /*d5470*/  LDL.LU R18, [R1+0x2cc4] ;  /* 0x002cc40001127983 */ /* 0x004ea80000300800 */
[----:B------:R-:W-:Y:S04]  /*d5480*/  STL [R1+0x2bc0], R10 ;  /* 0x002bc00a01007387 */ /* 0x000fe80000100800 */
[----:B------:R1:W-:Y:S04]  /*d5490*/  STL [R1+0x2b44], R15 ;  /* 0x002b440f01007387 */ /* 0x0003e80000100800 */
[----:B------:R3:W-:Y:S04]  /*d54a0*/  LDGSTS.E [R3+0xc00], [R4.64], P1 ;  /* 0x00c0000004037fae */ /* 0x0007e80008921844 */
[----:B------:R-:W2:Y:S01]  /*d54b0*/  LDL.LU R6, [R1+0x2d40] ;  /* 0x002d400001067983 */ /* 0x000ea20000300800 */
[----:B---3--:R-:W-:-:S03]  /*d54c0*/  MOV R5, R15 ;  /* 0x0000000f00057202 */ /* 0x008fc60000000f00 */
[----:B-1----:R-:W3:Y:S01]  /*d54d0*/  LDL.LU R15, [R1+0x2d3c] ;  /* 0x002d3c00010f7983 */ /* 0x002ee20000300800 */
[----:B------:R-:W-:-:S03]  /*d54e0*/  IMAD.MOV.U32 R4, RZ, RZ, R7 ;  /* 0x000000ffff047224 */ /* 0x000fc600078e0007 */
[----:B------:R-:W-:Y:S04]  /*d54f0*/  STL [R1+0x2bc8], R8 ;  /* 0x002bc80801007387 */ /* 0x000fe80000100800 */
[----:B------:R1:W-:Y:S04]  /*d5500*/  STL [R1+0x2bbc], R13 ;  /* 0x002bbc0d01007387 */ /* 0x0003e80000100800 */
[----:B------:R-:W3:Y:S01]  /*d5510*/  LDL.LU R7, [R1+0x2d48] ;  /* 0x002d480001077983 */ /* 0x000ee20000300800 */
[----:B------:R-:W-:Y:S01]  /*d5520*/  IADD3 R11, P2, R11, R252, RZ ;  /* 0x000000fc0b0b7210 */ /* 0x000fe20007f5e0ff */
[----:B------:R-:W-:-:S02]  /*d5530*/  IMAD.X R16, R16, 0x1, R0, P3 ;  /* 0x0000000110107824 */ /* 0x000fc400018e0600 */
[----:B------:R1:W-:Y:S01]  /*d5540*/  LDGSTS.E [R3+0xc80], [R4.64], P0 ;  /* 0x00c8000004037fae */ /* 0x0003e20008121844 */
[----:B------:R-:W-:Y:S02]  /*d5550*/  IADD3 R9, P3, R9, R252, RZ ;  /* 0x000000fc09097210 */ /* 0x000fe40007f7e0ff */
[----:B------:R-:W-:Y:S02]  /*d5560*/  IADD3.X R20, R20, R0, RZ, P2, !PT ;  /* 0x0000000014147210 */ /* 0x000fe400017fe4ff */
[----:B-1----:R-:W-:Y:S01]  /*d5570*/  MOV R4, R10 ;  /* 0x0000000a00047202 */ /* 0x002fe20000000f00 */
[----:B------:R-:W-:Y:S02]  /*d5580*/  IMAD.MOV.U32 R5, RZ, RZ, R13 ;  /* 0x000000ffff057224 */ /* 0x000fe400078e000d */
[----:B------:R-:W3:Y:S04]  /*d5590*/  LDL.LU R13, [R1+0x2d44] ;  /* 0x002d4400010d7983 */ /* 0x000ee80000300800 */
[----:B------:R-:W-:Y:S04]  /*d55a0*/  STL [R1+0x2c40], R11 ;  /* 0x002c400b01007387 */ /* 0x000fe80000100800 */
[----:B------:R1:W-:Y:S04]  /*d55b0*/  LDGSTS.E [R3+0x1400], [R4.64], P1 ;  /* 0x0140000004037fae */ /* 0x0003e80008921844 */
[----:B------:R1:W-:Y:S04]  /*d55c0*/  STL [R1+0x2bc4], R16 ;  /* 0x002bc41001007387 */ /* 0x0003e80000100800 */
[----:B------:R-:W3:Y:S01]  /*d55d0*/  LDL.LU R10, [R1+0x2dc0] ;  /* 0x002dc000010a7983 */ /* 0x000ee20000300800 */
[----:B-1----:R-:W-:Y:S01]  /*d55e0*/  IMAD.MOV.U32 R4, RZ, RZ, R8 ;  /* 0x000000ffff047224 */ /* 0x002fe200078e0008 */
[----:B------:R-:W-:-:S02]  /*d55f0*/  MOV R5, R16 ;  /* 0x0000001000057202 */ /* 0x000fc40000000f00 */
[----:B------:R-:W3:Y:S04]  /*d5600*/  LDL.LU R16, [R1+0x2dbc] ;  /* 0x002dbc0001107983 */ /* 0x000ee80000300800 */
[----:B------:R-:W-:Y:S04]  /*d5610*/  STL [R1+0x2c48], R9 ;  /* 0x002c480901007387 */ /* 0x000fe80000100800 */
[----:B------:R-:W-:Y:S04]  /*d5620*/  STL [R1+0x2c3c], R20 ;  /* 0x002c3c1401007387 */ /* 0x000fe80000100800 */
[----:B------:R-:W3:Y:S04]  /*d5630*/  LDL.LU R8, [R1+0x2dc8] ;  /* 0x002dc80001087983 */ /* 0x000ee80000300800 */
[----:B------:R1:W-:Y:S02]  /*d5640*/  LDGSTS.E [R3+0x1480], [R4.64], P0 ;  /* 0x0148000004037fae */ /* 0x0003e40008121844 */
[----:B-1----:R-:W-:Y:S01]  /*d5650*/  MOV R4, R11 ;  /* 0x0000000b00047202 */ /* 0x002fe20000000f00 */
[----:B------:R-:W-:Y:S01]  /*d5660*/  IMAD.MOV.U32 R5, RZ, RZ, R20 ;  /* 0x000000ffff057224 */ /* 0x000fe200078e0014 */
        /* <DEDUP_REMOVED lines=10> */
[----:B------:R-:W-:Y:S02]  /*d5710*/  IADD3.X R17, R17, R0, RZ, P2, !PT ;  /* 0x0000000011117210 */ /* 0x000fe400017fe4ff */
[----:B------:R-:W-:-:S03]  /*d5720*/  IADD3 R14, P3, R14, R252, RZ ;  /* 0x000000fc0e0e7210 */ /* 0x000fc60007f7e0ff */
[----:B-1----:R-:W-:Y:S01]  /*d5730*/  IMAD.MOV.U32 R5, RZ, RZ, R17 ;  /* 0x000000ffff057224 */ /* 0x002fe200078e0011 */
[----:B------:R-:W-:Y:S01]  /*d5740*/  MOV R4, R12 ;  /* 0x0000000c00047202 */ /* 0x000fe20000000f00 */
[----:B------:R-:W-:Y:S04]  /*d5750*/  STL [R1+0x2cc8], R14 ;  /* 0x002cc80e01007387 */ /* 0x000fe80000100800 */
[----:B------:R1:W-:Y:S04]  /*d5760*/  STL [R1+0x2cbc], R17 ;  /* 0x002cbc1101007387 */ /* 0x0003e80000100800 */
[----:B------:R-:W4:Y:S04]  /*d5770*/  LDL.LU R9, [R1+0x2e48] ;  /* 0x002e480001097983 */ /* 0x000f280000300800 */
[----:B------:R2:W-:Y:S02]  /*d5780*/  LDGSTS.E [R3+0x2400], [R4.64], P1 ;  /* 0x0240000004037fae */ /* 0x0005e40008921844 */
[----:B--2---:R-:W-:-:S02]  /*d5790*/  IMAD.X R18, R18, 0x1, R0, P3 ;  /* 0x0000000112127824 */ /* 0x004fc400018e0600 */
[----:B-1----:R-:W2:Y:S01]  /*d57a0*/  LDL.LU R17, [R1+0x2e3c] ;  /* 0x002e3c0001117983 */ /* 0x002ea20000300800 */
[----:B------:R-:W-:Y:S02]  /*d57b0*/  IADD3 R6, P2, R6, R252, RZ ;  /* 0x000000fc06067210 */ /* 0x000fe40007f5e0ff */
[----:B------:R-:W-:-:S03]  /*d57c0*/  MOV R5, R18 ;  /* 0x0000001200057202 */ /* 0x000fc60000000f00 */
[----:B------:R-:W-:Y:S04]  /*d57d0*/  STL [R1+0x2d40], R6 ;  /* 0x002d400601007387 */ /* 0x000fe80000100800 */
[----:B------:R1:W-:Y:S01]  /*d57e0*/  STL [R1+0x2cc4], R18 ;  /* 0x002cc41201007387 */ /* 0x0003e20000100800 */
[----:B---3--:R-:W-:-:S03]  /*d57f0*/  IADD3.X R15, R15, R0, RZ, P2, !PT ;  /* 0x000000000f0f7210 */ /* 0x008fc600017fe4ff */
        /* <DEDUP_REMOVED lines=15> */
[----:B------:R-:W-:-:S03]  /*d58f0*/  IADD3.X R16, R16, R0, RZ, P2, !PT ;  /* 0x0000000010107210 */ /* 0x000fc600017fe4ff */
[----:B------:R1:W-:Y:S02]  /*d5900*/  STL [R1+0x2d44], R13 ;  /* 0x002d440d01007387 */ /* 0x0003e40000100800 */
[----:B-1----:R-:W-:Y:S01]  /*d5910*/  IMAD.MOV.U32 R4, RZ, RZ, R7 ;  /* 0x000000ffff047224 */ /* 0x002fe200078e0007 */
[----:B------:R-:W-:Y:S01]  /*d5920*/  MOV R5, R13 ;  /* 0x0000000d00057202 */ /* 0x000fe20000000f00 */
[----:B------:R-:W2:Y:S04]  /*d5930*/  LDL.LU R6, [R1+0x2f40] ;  /* 0x002f400001067983 */ /* 0x000ea80000300800 */
[----:B------:R-:W2:Y:S01]  /*d5940*/  LDL.LU R15, [R1+0x2ec4] ;  /* 0x002ec400010f7983 */ /* 0x000ea20000300800 */
[----:B------:R-:W-:-:S03]  /*d5950*/  IADD3 R8, P3, R8, R252, RZ ;  /* 0x000000fc08087210 */ /* 0x000fc60007f7e0ff */
[----:B------:R1:W-:Y:S04]  /*d5960*/  LDGSTS.E [R3+0x2c80], [R4.64], P0 ;  /* 0x02c8000004037fae */ /* 0x0003e80008121844 */
[----:B------:R-:W-:Y:S04]  /*d5970*/  STL [R1+0x2dc8], R8 ;  /* 0x002dc80801007387 */ /* 0x000fe80000100800 */
[----:B------:R1:W-:Y:S04]  /*d5980*/  STL [R1+0x2dbc], R16 ;  /* 0x002dbc1001007387 */ /* 0x0003e80000100800 */
[----:B------:R-:W2:Y:S01]  /*d5990*/  LDL.LU R13, [R1+0x2f3c] ;  /* 0x002f3c00010d7983 */ /* 0x000ea20000300800 */
[----:B-1----:R-:W-:Y:S01]  /*d59a0*/  IMAD.MOV.U32 R5, RZ, RZ, R16 ;  /* 0x000000ffff057224 */ /* 0x002fe200078e0010 */
[----:B------:R-:W-:-:S02]  /*d59b0*/  IADD3 R11, P2, R11, R252, RZ ;  /* 0x000000fc0b0b7210 */ /* 0x000fc40007f5e0ff */
[----:B------:R-:W2:Y:S01]  /*d59c0*/  LDL.LU R7, [R1+0x2f48] ;  /* 0x002f480001077983 */ /* 0x000ea20000300800 */
[----:B------:R-:W-:-:S03]  /*d59d0*/  MOV R4, R10 ;  /* 0x0000000a00047202 */ /* 0x000fc60000000f00 */
        /* <DEDUP_REMOVED lines=10> */
[----:B------:R-:W-:-:S02]  /*d5a80*/  IADD3 R9, P3, R9, R252, RZ ;  /* 0x000000fc09097210 */ /* 0x000fc40007f7e0ff */
[----:B--2---:R-:W-:-:S03]  /*d5a90*/  IADD3.X R17, R17, R0, RZ, P2, !PT ;  /* 0x0000000011117210 */ /* 0x004fc600017fe4ff */
[----:B------:R-:W-:Y:S01]  /*d5aa0*/  STL [R1+0x2e48], R9 ;  /* 0x002e480901007387 */ /* 0x000fe20000100800 */
[----:B-1----:R-:W-:-:S03]  /*d5ab0*/  MOV R4, R11 ;  /* 0x0000000b00047202 */ /* 0x002fc60000000f00 */
[----:B------:R1:W-:Y:S01]  /*d5ac0*/  STL [R1+0x2e3c], R17 ;  /* 0x002e3c1101007387 */ /* 0x0003e20000100800 */
[----:B------:R-:W-:-:S03]  /*d5ad0*/  IMAD.MOV.U32 R5, RZ, RZ, R17 ;  /* 0x000000ffff057224 */ /* 0x000fc600078e0011 */
[----:B------:R-:W2:Y:S04]  /*d5ae0*/  LDL.LU R8, [R1+0x2fc8] ;  /* 0x002fc80001087983 */ /* 0x000ea80000300800 */
[----:B------:R1:W-:Y:S04]  /*d5af0*/  LDGSTS.E [R3+0x3c00], [R4.64], P1 ;  /* 0x03c0000004037fae */ /* 0x0003e80008921844 */
[----:B-1----:R-:W2:Y:S01]  /*d5b00*/  LDL.LU R17, [R1+0x2fc4] ;  /* 0x002fc40001117983 */ /* 0x002ea20000300800 */
[----:B------:R-:W-:Y:S01]  /*d5b10*/  IADD3 R12, P2, R12, R252, RZ ;  /* 0x000000fc0c0c7210 */ /* 0x000fe20007f5e0ff */
[----:B------:R-:W-:-:S04]  /*d5b20*/  IMAD.X R18, R18, 0x1, R0, P3 ;  /* 0x0000000112127824 */ /* 0x000fc800018e0600 */
[----:B------:R-:W-:Y:S04]  /*d5b30*/  STL [R1+0x2ec0], R12 ;  /* 0x002ec00c01007387 */ /* 0x000fe80000100800 */
[----:B------:R1:W-:Y:S01]  /*d5b40*/  STL [R1+0x2e44], R18 ;  /* 0x002e441201007387 */ /* 0x0003e20000100800 */
[----:B------:R-:W-:-:S03]  /*d5b50*/  MOV R5, R18 ;  /* 0x0000001200057202 */ /* 0x000fc60000000f00 */
[----:B------:R-:W2:Y:S01]  /*d5b60*/  LDL.LU R11, [R1+0x3040] ;  /* 0x00304000010b7983 */ /* 0x000ea20000300800 */
[----:B------:R-:W-:-:S03]  /*d5b70*/  IMAD.MOV.U32 R4, RZ, RZ, R9 ;  /* 0x000000ffff047224 */ /* 0x000fc600078e0009 */
[----:B-1----:R-:W2:Y:S01]  /*d5b80*/  LDL.LU R18, [R1+0x303c] ;  /* 0x00303c0001127983 */ /* 0x002ea20000300800 */
        /* <DEDUP_REMOVED lines=20> */
[----:B------:R-:W-:Y:S01]  /*d5cd0*/  MOV R4, R6 ;  /* 0x0000000600047202 */ /* 0x000fe20000000f00 */
[----:B------:R-:W-:-:S02]  /*d5ce0*/  IMAD.MOV.U32 R5, RZ, RZ, R13 ;  /* 0x000000ffff057224 */ /* 0x000fc400078e000d */
[----:B------:R-:W-:Y:S01]  /*d5cf0*/  STL [R1+0x2f48], R7 ;  /* 0x002f480701007387 */ /* 0x000fe20000100800 */
[----:B------:R-:W-:-:S03]  /*d5d00*/  IMAD.X R16, R16, 0x1, R0, P3 ;  /* 0x0000000110107824 */ /* 0x000fc600018e0600 */
[----:B------:R1:W-:Y:S04]  /*d5d10*/  STL [R1+0x2f3c], R13 ;  /* 0x002f3c0d01007387 */ /* 0x0003e80000100800 */
[----:B------:R-:W2:Y:S04]  /*d5d20*/  LDL.LU R14, [R1+0x30c8] ;  /* 0x0030c800010e7983 */ /* 0x000ea80000300800 */
[----:B------:R1:W-:Y:S04]  /*d5d30*/  LDGSTS.E [R3+0x4c00], [R4.64], P1 ;  /* 0x04c0000004037fae */ /* 0x0003e80008921844 */
[----:B-1----:R-:W2:Y:S01]  /*d5d40*/  LDL.LU R13, [R1+0x30bc] ;  /* 0x0030bc00010d7983 */ /* 0x002ea20000300800 */
[----:B------:R-:W-:-:S02]  /*d5d50*/  MOV R5, R16 ;  /* 0x0000001000057202 */ /* 0x000fc40000000f00 */
[----:B---3--:R-:W-:-:S05]  /*d5d60*/  IADD3 R10, P2, R10, R252, RZ ;  /* 0x000000fc0a0a7210 */ /* 0x008fca0007f5e0ff */
[----:B------:R-:W-:Y:S04]  /*d5d70*/  STL [R1+0x2fc0], R10 ;  /* 0x002fc00a01007387 */ /* 0x000fe80000100800 */
[----:B------:R1:W-:Y:S04]  /*d5d80*/  STL [R1+0x2f44], R16 ;  /* 0x002f441001007387 */ /* 0x0003e80000100800 */
[----:B------:R-:W3:Y:S04]  /*d5d90*/  LDL.LU R6, [R1+0x3140] ;  /* 0x0031400001067983 */ /* 0x000ee80000300800 */
[----:B-1----:R-:W3:Y:S01]  /*d5da0*/  LDL.LU R16, [R1+0x30c4] ;  /* 0x0030c40001107983 */ /* 0x002ee20000300800 */
[----:B----4-:R-:W-:Y:S01]  /*d5db0*/  IADD3.X R19, R19, R0, RZ, P2, !PT ;  /* 0x0000000013137210 */ /* 0x010fe200017fe4ff */
[----:B------:R-:W-:-:S05]  /*d5dc0*/  IMAD.MOV.U32 R4, RZ, RZ, R7 ;  /* 0x000000ffff047224 */ /* 0x000fca00078e0007 */
[----:B------:R1:W-:Y:S01]  /*d5dd0*/  LDGSTS.E [R3+0x4c80], [R4.64], P0 ;  /* 0x04c8000004037fae */ /* 0x0003e20008121844 */
[----:B--2---:R-:W-:-:S05]  /*d5de0*/  IADD3 R8, P3, R8, R252, RZ ;  /* 0x000000fc08087210 */ /* 0x004fca0007f7e0ff */
[----:B------:R-:W-:Y:S04]  /*d5df0*/  STL [R1+0x2fc8], R8 ;  /* 0x002fc80801007387 */ /* 0x000fe80000100800 */
[----:B------:R2:W-:Y:S01]  /*d5e00*/  STL [R1+0x2fbc], R19 ;  /* 0x002fbc1301007387 */ /* 0x0005e20000100800 */
[----:B------:R-:W-:-:S03]  /*d5e10*/  IMAD.X R17, R17, 0x1, R0, P3 ;  /* 0x0000000111117824 */ /* 0x000fc600018e0600 */
[----:B------:R-:W4:Y:S01]  /*d5e20*/  LDL.LU R7, [R1+0x3148] ;  /* 0x0031480001077983 */ /* 0x000f220000300800 */
[----:B-1----:R-:W-:-:S03]  /*d5e30*/  MOV R4, R10 ;  /* 0x0000000a00047202 */ /* 0x002fc60000000f00 */
[----:B------:R-:W4:Y:S01]  /*d5e40*/  LDL.LU R20, [R1+0x313c] ;  /* 0x00313c0001147983 */ /* 0x000f220000300800 */
[----:B------:R-:W-:-:S05]  /*d5e50*/  IMAD.MOV.U32 R5, RZ, RZ, R19 ;  /* 0x000000ffff057224 */ /* 0x000fca00078e0013 */
[----:B------:R1:W-:Y:S01]  /*d5e60*/  LDGSTS.E [R3+0x5400], [R4.64], P1 ;  /* 0x0540000004037fae */ /* 0x0003e20008921844 */
[----:B------:R-:W-:-:S05]  /*d5e70*/  IADD3 R11, P2, R11, R252, RZ ;  /* 0x000000fc0b0b7210 */ /* 0x000fca0007f5e0ff */
[----:B------:R-:W-:Y:S01]  /*d5e80*/  STL [R1+0x3040], R11 ;  /* 0x0030400b01007387 */ /* 0x000fe20000100800 */
[----:B------:R-:W-:-:S03]  /*d5e90*/  IADD3.X R18, R18, R0, RZ, P2, !PT ;  /* 0x0000000012127210 */ /* 0x000fc600017fe4ff */
[----:B------:R2:W-:Y:S01]  /*d5ea0*/  STL [R1+0x2fc4], R17 ;  /* 0x002fc41101007387 */ /* 0x0005e20000100800 */
[----:B-1----:R-:W-:-:S03]  /*d5eb0*/  MOV R5, R17 ;  /* 0x0000001100057202 */ /* 0x002fc60000000f00 */
[----:B------:R-:W4:Y:S01]  /*d5ec0*/  LDL.LU R10, [R1+0x31c0] ;  /* 0x0031c000010a7983 */ /* 0x000f220000300800 */
[----:B------:R-:W-:-:S03]  /*d5ed0*/  IMAD.MOV.U32 R4, RZ, RZ, R8 ;  /* 0x000000ffff047224 */ /* 0x000fc600078e0008 */
[----:B--2---:R-:W4:Y:S04]  /*d5ee0*/  LDL.LU R19, [R1+0x3144] ;  /* 0x0031440001137983 */ /* 0x004f280000300800 */
[----:B------:R1:W-:Y:S01]  /*d5ef0*/  LDGSTS.E [R3+0x5480], [R4.64], P0 ;  /* 0x0548000004037fae */ /* 0x0003e20008121844 */
[----:B------:R-:W-:-:S05]  /*d5f00*/  IADD3 R9, P3, R9, R252, RZ ;  /* 0x000000fc09097210 */ /* 0x000fca0007f7e0ff */
[----:B------:R-:W-:Y:S04]  /*d5f10*/  STL [R1+0x3048], R9 ;  /* 0x0030480901007387 */ /* 0x000fe80000100800 */
[----:B------:R1:W-:Y:S04]  /*d5f20*/  STL [R1+0x303c], R18 ;  /* 0x00303c1201007387 */ /* 0x0003e80000100800 */
[----:B------:R-:W4:Y:S04]  /*d5f30*/  LDL.LU R17, [R1+0x31bc] ;  /* 0x0031bc0001117983 */ /* 0x000f280000300800 */
[----:B------:R-:W4:Y:S01]  /*d5f40*/  LDL.LU R8, [R1+0x31c8] ;  /* 0x0031c80001087983 */ /* 0x000f220000300800 */
[----:B------:R-:W-:Y:S01]  /*d5f50*/  IADD3 R12, P2, R12, R252, RZ ;  /* 0x000000fc0c0c7210 */ /* 0x000fe20007f5e0ff */
[----:B-1----:R-:W-:Y:S01]  /*d5f60*/  IMAD.MOV.U32 R5, RZ, RZ, R18 ;  /* 0x000000ffff057224 */ /* 0x002fe200078e0012 */
[----:B------:R-:W-:Y:S01]  /*d5f70*/  MOV R4, R11 ;  /* 0x0000000b00047202 */ /* 0x000fe20000000f00 */
[----:B------:R-:W4:Y:S04]  /*d5f80*/  LDL.LU R18, [R1+0x31c4] ;  /* 0x0031c40001127983 */ /* 0x000f280000300800 */
[----:B------:R-:W-:Y:S04]  /*d5f90*/  STL [R1+0x30c0], R12 ;  /* 0x0030c00c01007387 */ /* 0x000fe80000100800 */
[----:B------:R1:W-:Y:S01]  /*d5fa0*/  LDGSTS.E [R3+0x5c00], [R4.64], P1 ;  /* 0x05c0000004037fae */ /* 0x0003e20008921844 */
[----:B------:R-:W-:-:S02]  /*d5fb0*/  IMAD.X R15, R15, 0x1, R0, P3 ;  /* 0x000000010f0f7824 */ /* 0x000fc400018e0600 */
[----:B-1----:R-:W-:-:S03]  /*d5fc0*/  IMAD.MOV.U32 R4, RZ, RZ, R9 ;  /* 0x000000ffff047224 */ /* 0x002fc600078e0009 */
[----:B------:R1:W-:Y:S01]  /*d5fd0*/  STL [R1+0x3044], R15 ;  /* 0x0030440f01007387 */ /* 0x0003e20000100800 */
[----:B------:R-:W-:-:S03]  /*d5fe0*/  MOV R5, R15 ;  /* 0x0000000f00057202 */ /* 0x000fc60000000f00 */
[----:B------:R-:W4:Y:S04]  /*d5ff0*/  LDL.LU R11, [R1+0x3240] ;  /* 0x00324000010b7983 */ /* 0x000f280000300800 */
[----:B------:R1:W-:Y:S04]  /*d6000*/  LDGSTS.E [R3+0x5c80], [R4.64], P0 ;  /* 0x05c8000004037fae */ /* 0x0003e80008121844 */
[----:B-1----:R-:W4:Y:S01]  /*d6010*/  LDL.LU R15, [R1+0x323c] ;  /* 0x00323c00010f7983 */ /* 0x002f220000300800 */
[----:B------:R-:W-:Y:S02]  /*d6020*/  IADD3 R14, P3, R14, R252, RZ ;  /* 0x000000fc0e0e7210 */ /* 0x000fe40007f7e0ff */
[----:B------:R-:W-:-:S03]  /*d6030*/  IADD3.X R13, R13, R0, RZ, P2, !PT ;  /* 0x000000000d0d7210 */ /* 0x000fc600017fe4ff */
[----:B------:R-:W-:Y:S04]  /*d6040*/  STL [R1+0x30c8], R14 ;  /* 0x0030c80e01007387 */ /* 0x000fe80000100800 */
[----:B------:R1:W-:Y:S01]  /*d6050*/  STL [R1+0x30bc], R13 ;  /* 0x0030bc0d01007387 */ /* 0x0003e20000100800 */
[----:B------:R-:W-:-:S03]  /*d6060*/  IMAD.MOV.U32 R5, RZ, RZ, R13 ;  /* 0x000000ffff057224 */ /* 0x000fc600078e000d */
[----:B------:R-:W4:Y:S01]  /*d6070*/  LDL.LU R9, [R1+0x3248] ;  /* 0x0032480001097983 */ /* 0x000f220000300800 */
[----:B------:R-:W-:-:S03]  /*d6080*/  MOV R4, R12 ;  /* 0x0000000c00047202 */ /* 0x000fc60000000f00 */
[----:B-1----:R-:W4:Y:S04]  /*d6090*/  LDL.LU R13, [R1+0x3244] ;  /* 0x00324400010d7983 */ /* 0x002f280000300800 */
        /* <DEDUP_REMOVED lines=10> */
[----:B-1----:R-:W-:Y:S02]  /*d6140*/  MOV R4, R6 ;  /* 0x0000000600047202 */ /* 0x002fe40000000f00 */
[----:B----4-:R-:W-:Y:S02]  /*d6150*/  IADD3 R7, P3, R7, R252, RZ ;  /* 0x000000fc07077210 */ /* 0x010fe40007f7e0ff */
[----:B------:R-:W-:-:S03]  /*d6160*/  IADD3.X R20, R20, R0, RZ, P2, !PT ;  /* 0x0000000014147210 */ /* 0x000fc600017fe4ff */
[----:B------:R-:W-:Y:S04]  /*d6170*/  STL [R1+0x3148], R7 ;  /* 0x0031480701007387 */ /* 0x000fe80000100800 */
[----:B------:R-:W-:Y:S01]  /*d6180*/  STL [R1+0x313c], R20 ;  /* 0x00313c1401007387 */ /* 0x000fe20000100800 */
[----:B------:R-:W-:-:S03]  /*d6190*/  IMAD.MOV.U32 R5, RZ, RZ, R20 ;  /* 0x000000ffff057224 */ /* 0x000fc600078e0014 */
[----:B---3--:R-:W3:Y:S04]  /*d61a0*/  LDL.LU R16, [R1+0x32c8] ;  /* 0x0032c80001107983 */ /* 0x008ee80000300800 */
        /* <DEDUP_REMOVED lines=10> */
[----:B------:R-:W-:-:S02]  /*d6250*/  IADD3.X R17, R17, R0, RZ, P2, !PT ;  /* 0x0000000011117210 */ /* 0x000fc400017fe4ff */
[----:B------:R-:W-:-:S03]  /*d6260*/  IADD3 R8, P3, R8, R252, RZ ;  /* 0x000000fc08087210 */ /* 0x000fc60007f7e0ff */
[----:B------:R-:W-:Y:S02]  /*d6270*/  IMAD.MOV.U32 R5, RZ, RZ, R17 ;  /* 0x000000ffff057224 */ /* 0x000fe400078e0011 */
[----:B------:R-:W-:Y:S04]  /*d6280*/  STL [R1+0x31c8], R8 ;  /* 0x0031c80801007387 */ /* 0x000fe80000100800 */
[----:B------:R1:W-:Y:S04]  /*d6290*/  STL [R1+0x31bc], R17 ;  /* 0x0031bc1101007387 */ /* 0x0003e80000100800 */
[----:B------:R-:W2:Y:S04]  /*d62a0*/  LDL.LU R7, [R1+0x3348] ;  /* 0x0033480001077983 */ /* 0x000ea80000300800 */
[----:B-1----:R-:W2:Y:S01]  /*d62b0*/  LDL.LU R17, [R1+0x333c] ;  /* 0x00333c0001117983 */ /* 0x002ea20000300800 */
[----:B------:R-:W-:Y:S01]  /*d62c0*/  IMAD.X R18, R18, 0x1, R0, P3 ;  /* 0x0000000112127824 */ /* 0x000fe200018e0600 */
[----:B------:R-:W-:-:S05]  /*d62d0*/  MOV R4, R10 ;  /* 0x0000000a00047202 */ /* 0x000fca0000000f00 */
[----:B------:R1:W-:Y:S01]  /*d62e0*/  LDGSTS.E [R3+0x7400], [R4.64], P1 ;  /* 0x0740000004037fae */ /* 0x0003e20008921844 */
[----:B------:R-:W-:-:S05]  /*d62f0*/  IADD3 R11, P2, R11, R252, RZ ;  /* 0x000000fc0b0b7210 */ /* 0x000fca0007f5e0ff */
[----:B------:R-:W-:Y:S01]  /*d6300*/  STL [R1+0x3240], R11 ;  /* 0x0032400b01007387 */ /* 0x000fe20000100800 */
[----:B-1----:R-:W-:-:S03]  /*d6310*/  MOV R5, R18 ;  /* 0x0000001200057202 */ /* 0x002fc60000000f00 */
[----:B------:R1:W-:Y:S01]  /*d6320*/  STL [R1+0x31c4], R18 ;  /* 0x0031c41201007387 */ /* 0x0003e20000100800 */
[----:B------:R-:W-:-:S03]  /*d6330*/  IADD3.X R15, R15, R0, RZ, P2, !PT ;  /* 0x000000000f0f7210 */ /* 0x000fc600017fe4ff */
[----:B------:R-:W2:Y:S01]  /*d6340*/  LDL.LU R10, [R1+0x33c0] ;  /* 0x0033c000010a7983 */ /* 0x000ea20000300800 */
[----:B------:R-:W-:-:S03]  /*d6350*/  IMAD.MOV.U32 R4, RZ, RZ, R8 ;  /* 0x000000ffff047224 */ /* 0x000fc600078e0008 */
[----:B-1----:R-:W2:Y:S04]  /*d6360*/  LDL.LU R18, [R1+0x3344] ;  /* 0x0033440001127983 */ /* 0x002ea80000300800 */
[----:B------:R1:W-:Y:S01]  /*d6370*/  LDGSTS.E [R3+0x7480], [R4.64], P0 ;  /* 0x0748000004037fae */ /* 0x0003e20008121844 */
[----:B------:R-:W-:-:S05]  /*d6380*/  IADD3 R9, P3, R9, R252, RZ ;  /* 0x000000fc09097210 */ /* 0x000fca0007f7e0ff */
[----:B------:R-:W-:Y:S01]  /*d6390*/  STL [R1+0x3248], R9 ;  /* 0x0032480901007387 */ /* 0x000fe20000100800 */
[----:B------:R-:W-:-:S03]  /*d63a0*/  IMAD.X R13, R13, 0x1, R0, P3 ;  /* 0x000000010d0d7824 */ /* 0x000fc600018e0600 */
[----:B------:R2:W-:Y:S04]  /*d63b0*/  STL [R1+0x323c], R15 ;  /* 0x00323c0f01007387 */ /* 0x0005e80000100800 */
[----:B------:R-:W2:Y:S04]  /*d63c0*/  LDL.LU R8, [R1+0x33c8] ;  /* 0x0033c80001087983 */ /* 0x000ea80000300800 */
[----:B------:R-:W2:Y:S01]  /*d63d0*/  LDL.LU R20, [R1+0x33bc] ;  /* 0x0033bc0001147983 */ /* 0x000ea20000300800 */
        /* <DEDUP_REMOVED lines=8> */
[----:B------:R-:W-:Y:S01]  /*d6460*/  IADD3.X R14, R14, R0, RZ, P2, !PT ;  /* 0x000000000e0e7210 */ /* 0x000fe200017fe4ff */
[----:B-1----:R-:W-:Y:S01]  /*d6470*/  IMAD.MOV.U32 R4, RZ, RZ, R9 ;  /* 0x000000ffff047224 */ /* 0x002fe200078e0009 */
[----:B------:R-:W-:-:S05]  /*d6480*/  MOV R5, R13 ;  /* 0x0000000d00057202 */ /* 0x000fca0000000f00 */
        /* <DEDUP_REMOVED lines=9> */
[----:B------:R-:W3:Y:S04]  /*d6520*/  LDL.LU R12, [R1+0x3444] ;  /* 0x00344400010c7983 */ /* 0x000ee80000300800 */
[----:B------:R-:W-:Y:S04]  /*d6530*/  STL [R1+0x3340], R6 ;  /* 0x0033400601007387 */ /* 0x000fe80000100800 */
[----:B------:R1:W-:Y:S01]  /*d6540*/  LDGSTS.E [R3+0x8400], [R4.64], P1 ;  /* 0x0840000004037fae */ /* 0x0003e20008921844 */
[----:B------:R-:W-:-:S05]  /*d6550*/  IMAD.X R19, R19, 0x1, R0, P3 ;  /* 0x0000000113137824 */ /* 0x000fca00018e0600 */
[----:B------:R1:W-:Y:S02]  /*d6560*/  STL [R1+0x32c4], R19 ;  /* 0x0032c41301007387 */ /* 0x0003e40000100800 */
[----:B-1----:R-:W-:Y:S02]  /*d6570*/  MOV R5, R19 ;  /* 0x0000001300057202 */ /* 0x002fe40000000f00 */
[----:B------:R-:W3:Y:S01]  /*d6580*/  LDL.LU R14, [R1+0x34c0] ;  /* 0x0034c000010e7983 */ /* 0x000ee20000300800 */
[----:B------:R-:W-:-:S03]  /*d6590*/  IMAD.MOV.U32 R4, RZ, RZ, R16 ;  /* 0x000000ffff047224 */ /* 0x000fc600078e0010 */
[----:B------:R-:W3:Y:S01]  /*d65a0*/  LDL.LU R19, [R1+0x34bc] ;  /* 0x0034bc0001137983 */ /* 0x000ee20000300800 */
[----:B------:R-:W-:-:S03]  /*d65b0*/  IADD3 R7, P3, R7, R252, RZ ;  /* 0x000000fc07077210 */ /* 0x000fc60007f7e0ff */
[----:B------:R1:W-:Y:S01]  /*d65c0*/  LDGSTS.E [R3+0x8480], [R4.64], P0 ;  /* 0x0848000004037fae */ /* 0x0003e20008121844 */
[----:B------:R-:W-:-:S03]  /*d65d0*/  IADD3.X R17, R17, R0, RZ, P2, !PT ;  /* 0x0000000011117210 */ /* 0x000fc600017fe4ff */
[----:B------:R-:W-:Y:S04]  /*d65e0*/  STL [R1+0x3348], R7 ;  /* 0x0033480701007387 */ /* 0x000fe80000100800 */
[----:B------:R1:W-:Y:S04]  /*d65f0*/  STL [R1+0x333c], R17 ;  /* 0x00333c1101007387 */ /* 0x0003e80000100800 */
        /* <DEDUP_REMOVED lines=11> */
[----:B------:R-:W3:Y:S04]  /*d66b0*/  LDL.LU R6, [R1+0x3528] ;  /* 0x0035280001067983 */ /* 0x000ee80000300800 */
[----:B------:R1:W-:Y:S04]  /*d66c0*/  LDGSTS.E [R3+0x8c80], [R4.64], P0 ;  /* 0x08c8000004037fae */ /* 0x0003e80008121844 */
[----:B-1----:R-:W3:Y:S01]  /*d66d0*/  LDL.LU R18, [R1+0x3524] ;  /* 0x0035240001127983 */ /* 0x002ee20000300800 */
[----:B------:R-:W-:-:S02]  /*d66e0*/  IADD3 R8, P3, R8, R252, RZ ;  /* 0x000000fc08087210 */ /* 0x000fc40007f7e0ff */
[----:B------:R-:W-:-:S03]  /*d66f0*/  IADD3.X R20, R20, R0, RZ, P2, !PT ;  /* 0x0000000014147210 */ /* 0x000fc600017fe4ff */
[----:B------:R-:W-:Y:S01]  /*d6700*/  STL [R1+0x33c8], R8 ;  /* 0x0033c80801007387 */ /* 0x000fe20000100800 */
[----:B------:R-:W-:-:S03]  /*d6710*/  MOV R4, R10 ;  /* 0x0000000a00047202 */ /* 0x000fc60000000f00 */
[----:B------:R-:W-:Y:S01]  /*d6720*/  STL [R1+0x33bc], R20 ;  /* 0x0033bc1401007387 */ /* 0x000fe20000100800 */
[----:B------:R-:W-:-:S03]  /*d6730*/  IMAD.MOV.U32 R5, RZ, RZ, R20 ;  /* 0x000000ffff057224 */ /* 0x000fc600078e0014 */
[----:B------:R-:W3:Y:S04]  /*d6740*/  LDL.LU R7, [R1+0x3530] ;  /* 0x0035300001077983 */ /* 0x000ee80000300800 */
        /* <DEDUP_REMOVED lines=9> */
[----:B------:R1:W-:Y:S02]  /*d67e0*/  LDGSTS.E [R3+0x9480], [R4.64], P0 ;  /* 0x0948000004037fae */ /* 0x0003e40008121844 */
[----:B-1----:R-:W-:Y:S02]  /*d67f0*/  MOV R4, R11 ;  /* 0x0000000b00047202 */ /* 0x002fe40000000f00 */
[----:B--2---:R-:W-:Y:S02]  /*d6800*/  IADD3.X R13, R13, R0, RZ, P2, !PT ;  /* 0x000000000d0d7210 */ /* 0x004fe400017fe4ff */
[----:B---3--:R-:W-:-:S03]  /*d6810*/  IADD3 R9, P3, R9, R252, RZ ;  /* 0x000000fc09097210 */ /* 0x008fc60007f7e0ff */
[----:B------:R-:W-:Y:S02]  /*d6820*/  IMAD.MOV.U32 R5, RZ, RZ, R13 ;  /* 0x000000ffff057224 */ /* 0x000fe400078e000d */
[----:B------:R-:W-:Y:S01]  /*d6830*/  STL [R1+0x3448], R9 ;  /* 0x0034480901007387 */ /* 0x000fe20000100800 */
[----:B------:R-:W-:-:S03]  /*d6840*/  IMAD.X R12, R12, 0x1, R0, P3 ;  /* 0x000000010c0c7824 */ /* 0x000fc600018e0600 */
[----:B------:R1:W-:Y:S04]  /*d6850*/  STL [R1+0x343c], R13 ;  /* 0x00343c0d01007387 */ /* 0x0003e80000100800 */
[----:B------:R-:W2:Y:S04]  /*d6860*/  LDL.LU R8, [R1+0x35c0] ;  /* 0x0035c00001087983 */ /* 0x000ea80000300800 */
[----:B------:R3:W-:Y:S04]  /*d6870*/  LDGSTS.E [R3+0x9c00], [R4.64], P1 ;  /* 0x09c0000004037fae */ /* 0x0007e80008921844 */
[----:B-1----:R-:W2:Y:S01]  /*d6880*/  LDL.LU R13, [R1+0x35b4] ;  /* 0x0035b400010d7983 */ /* 0x002ea20000300800 */
[----:B------:R-:W-:-:S02]  /*d6890*/  IADD3 R14, P2, R14, R252, RZ ;  /* 0x000000fc0e0e7210 */ /* 0x000fc40007f5e0ff */
[----:B---3--:R-:W-:-:S03]  /*d68a0*/  MOV R5, R12 ;  /* 0x0000000c00057202 */ /* 0x008fc60000000f00 */
[----:B------:R-:W-:Y:S01]  /*d68b0*/  STL [R1+0x34c0], R14 ;  /* 0x0034c00e01007387 */ /* 0x000fe20000100800 */
[----:B------:R-:W-:-:S03]  /*d68c0*/  IADD3.X R19, R19, R0, RZ, P2, !PT ;  /* 0x0000000013137210 */ /* 0x000fc600017fe4ff */
[----:B------:R1:W-:Y:S04]  /*d68d0*/  STL [R1+0x3444], R12 ;  /* 0x0034440c01007387 */ /* 0x0003e80000100800 */
[----:B------:R-:W2:Y:S01]  /*d68e0*/  LDL.LU R11, [R1+0x3638] ;  /* 0x00363800010b7983 */ /* 0x000ea20000300800 */
[----:B------:R-:W-:-:S03]  /*d68f0*/  IMAD.MOV.U32 R4, RZ, RZ, R9 ;  /* 0x000000ffff047224 */ /* 0x000fc600078e0009 */
[----:B-1----:R-:W2:Y:S04]  /*d6900*/  LDL.LU R12, [R1+0x35bc] ;  /* 0x0035bc00010c7983 */ /* 0x002ea80000300800 */
[----:B------:R1:W-:Y:S01]  /*d6910*/  LDGSTS.E [R3+0x9c80], [R4.64], P0 ;  /* 0x09c8000004037fae */ /* 0x0003e20008121844 */
[----:B------:R-:W-:-:S05]  /*d6920*/  IADD3 R16, P3, R16, R252, RZ ;  /* 0x000000fc10107210 */ /* 0x000fca0007f7e0ff */
[----:B------:R1:W-:Y:S04]  /*d6930*/  STL [R1+0x34c8], R16 ;  /* 0x0034c81001007387 */ /* 0x0003e80000100800 */
[----:B------:R1:W-:Y:S04]  /*d6940*/  STL [R1+0x34bc], R19 ;  /* 0x0034bc1301007387 */ /* 0x0003e80000100800 */
[----:B------:R-:W2:Y:S04]  /*d6950*/  LDL.LU R9, [R1+0x3640] ;  /* 0x0036400001097983 */ /* 0x000ea80000300800 */
[----:B------:R-:W2:Y:S01]  /*d6960*/  LDL.LU R20, [R1+0x3634] ;  /* 0x0036340001147983 */ /* 0x000ea20000300800 */
        /* <DEDUP_REMOVED lines=10> */
[----:B------:R-:W2:Y:S04]  /*d6a10*/  LDL.LU R14, [R1+0x36b8] ;  /* 0x0036b800010e7983 */ /* 0x000ea80000300800 */
[----:B------:R-:W2:Y:S04]  /*d6a20*/  LDL.LU R16, [R1+0x363c] ;  /* 0x00363c0001107983 */ /* 0x000ea80000300800 */
[----:B------:R1:W-:Y:S01]  /*d6a30*/  LDGSTS.E [R3+0xa480], [R4.64], P0 ;  /* 0x0a48000004037fae */ /* 0x0003e20008121844 */
[----:B------:R-:W-:-:S02]  /*d6a40*/  IADD3 R7, P3, R7, R252, RZ ;  /* 0x000000fc07077210 */ /* 0x000fc40007f7e0ff */
[----:B------:R-:W-:-:S03]  /*d6a50*/  IADD3 R10, P2, R10, R252, RZ ;  /* 0x000000fc0a0a7210 */ /* 0x000fc60007f5e0ff */
[----:B------:R-:W-:Y:S04]  /*d6a60*/  STL [R1+0x3530], R7 ;  /* 0x0035300701007387 */ /* 0x000fe80000100800 */
[----:B------:R1:W-:Y:S02]  /*d6a70*/  STL [R1+0x3524], R18 ;  /* 0x0035241201007387 */ /* 0x0003e40000100800 */
[----:B-1----:R-:W-:Y:S02]  /*d6a80*/  IMAD.MOV.U32 R5, RZ, RZ, R18 ;  /* 0x000000ffff057224 */ /* 0x002fe400078e0012 */
[----:B------:R-:W2:Y:S01]  /*d6a90*/  LDL.LU R19, [R1+0x36b4] ;  /* 0x0036b40001137983 */ /* 0x000ea20000300800 */
[----:B------:R-:W-:-:S03]  /*d6aa0*/  MOV R4, R6 ;  /* 0x0000000600047202 */ /* 0x000fc60000000f00 */
[----:B------:R-:W2:Y:S04]  /*d6ab0*/  LDL.LU R17, [R1+0x36c0] ;  /* 0x0036c00001117983 */ /* 0x000ea80000300800 */
        /* <DEDUP_REMOVED lines=9> */
[----:B------:R1:W-:Y:S02]  /*d6b50*/  LDGSTS.E [R3+0xac80], [R4.64], P0 ;  /* 0x0ac8000004037fae */ /* 0x0003e40008121844 */
[----:B-1----:R-:W-:-:S02]  /*d6b60*/  MOV R4, R10 ;  /* 0x0000000a00047202 */ /* 0x002fc40000000f00 */
[----:B--2---:R-:W-:Y:S02]  /*d6b70*/  IADD3 R8, P3, R8, R252, RZ ;  /* 0x000000fc08087210 */ /* 0x004fe40007f7e0ff */
[----:B------:R-:W-:-:S03]  /*d6b80*/  IADD3.X R13, R13, R0, RZ, P2, !PT ;  /* 0x000000000d0d7210 */ /* 0x000fc600017fe4ff */
[----:B------:R-:W-:Y:S04]  /*d6b90*/  STL [R1+0x35c0], R8 ;  /* 0x0035c00801007387 */ /* 0x000fe80000100800 */
        /* <DEDUP_REMOVED lines=32> */
[----:B------:R-:W-:Y:S02]  /*d6da0*/  IADD3 R17, P3, R17, R252, RZ ;  /* 0x000000fc11117210 */ /* 0x000fe40007f7e0ff */
[----:B------:R-:W-:-:S03]  /*d6db0*/  MOV R4, R14 ;  /* 0x0000000e00047202 */ /* 0x000fc60000000f00 */
        /* <DEDUP_REMOVED lines=10> */
[----:B------:R-:W-:Y:S01]  /*d6e60*/  IMAD.MOV.U32 R5, RZ, RZ, R19 ;  /* 0x000000ffff057224 */ /* 0x000fe200078e0013 */
[----:B----4-:R-:W-:-:S04]  /*d6e70*/  IADD3.X R15, R15, R0, RZ, P2, !PT ;  /* 0x000000000f0f7210 */ /* 0x010fc800017fe4ff */
        /* <DEDUP_REMOVED lines=9> */
[----:B----4-:R-:W-:-:S03]  /*d6f10*/  MOV R4, R6 ;  /* 0x0000000600047202 */ /* 0x010fc60000000f00 */
[----:B------:R-:W4:Y:S01]  /*d6f20*/  LDL.LU R21, [R1+0x38fc] ;  /* 0x0038fc0001157983 */ /* 0x000f220000300800 */
[----:B------:R-:W-:-:S05]  /*d6f30*/  IMAD.MOV.U32 R5, RZ, RZ, R15 ;  /* 0x000000ffff057224 */ /* 0x000fca00078e000f */
[----:B------:R1:W-:Y:S01]  /*d6f40*/  LDGSTS.E [R3+0xcc00], [R4.64], P1 ;  /* 0x0cc0000004037fae */ /* 0x0003e20008921844 */
[----:B------:R-:W-:-:S05]  /*d6f50*/  IADD3 R10, P2, R10, R252, RZ ;  /* 0x000000fc0a0a7210 */ /* 0x000fca0007f5e0ff */
[----:B------:R-:W-:Y:S01]  /*d6f60*/  STL [R1+0x3820], R10 ;  /* 0x0038200a01007387 */ /* 0x000fe20000100800 */
[----:B------:R-:W-:-:S03]  /*d6f70*/  IADD3.X R12, R12, R0, RZ, P2, !PT ;  /* 0x000000000c0c7210 */ /* 0x000fc600017fe4ff */
[----:B------:R1:W-:Y:S04]  /*d6f80*/  STL [R1+0x37b4], R13 ;  /* 0x0037b40d01007387 */ /* 0x0003e80000100800 */
[----:B------:R-:W4:Y:S01]  /*d6f90*/  LDL.LU R6, [R1+0x3998] ;  /* 0x0039980001067983 */ /* 0x000f220000300800 */
[----:B-1----:R-:W-:-:S03]  /*d6fa0*/  MOV R5, R13 ;  /* 0x0000000d00057202 */ /* 0x002fc60000000f00 */
[----:B------:R-:W4:Y:S01]  /*d6fb0*/  LDL.LU R19, [R1+0x3904] ;  /* 0x0039040001137983 */ /* 0x000f220000300800 */
[----:B------:R-:W-:Y:S01]  /*d6fc0*/  IADD3 R8, P3, R8, R252, RZ ;  /* 0x000000fc08087210 */ /* 0x000fe20007f7e0ff */
[----:B------:R-:W-:-:S04]  /*d6fd0*/  IMAD.MOV.U32 R4, RZ, RZ, R7 ;  /* 0x000000ffff047224 */ /* 0x000fc800078e0007 */
[----:B------:R-:W-:Y:S04]  /*d6fe0*/  STL [R1+0x3828], R8 ;  /* 0x0038280801007387 */ /* 0x000fe80000100800 */
[----:B------:R1:W-:Y:S04]  /*d6ff0*/  STL [R1+0x381c], R12 ;  /* 0x00381c0c01007387 */ /* 0x0003e80000100800 */
        /* <DEDUP_REMOVED lines=16> */
[----:B------:R-:W4:Y:S01]  /*d7100*/  LDL.LU R16, [R1+0x39f4] ;  /* 0x0039f40001107983 */ /* 0x000f220000300800 */
[----:B------:R-:W-:-:S03]  /*d7110*/  IADD3 R9, P3, R9, R252, RZ ;  /* 0x000000fc09097210 */ /* 0x000fc60007f7e0ff */
[----:B------:R1:W-:Y:S01]  /*d7120*/  LDGSTS.E [R3+0xd480], [R4.64], P0 ;  /* 0x0d48000004037fae */ /* 0x0003e20008121844 */
[----:B------:R-:W-:-:S03]  /*d7130*/  IADD3.X R14, R14, R0, RZ, P2, !PT ;  /* 0x000000000e0e7210 */ /* 0x000fc600017fe4ff */
[----:B------:R-:W-:Y:S04]  /*d7140*/  STL [R1+0x3898], R9 ;  /* 0x0038980901007387 */ /* 0x000fe80000100800 */
[----:B------:R1:W-:Y:S04]  /*d7150*/  STL [R1+0x388c], R14 ;  /* 0x00388c0e01007387 */ /* 0x0003e80000100800 */
[----:B------:R-:W4:Y:S01]  /*d7160*/  LDL.LU R8, [R1+0x3a60] ;  /* 0x003a600001087983 */ /* 0x000f220000300800 */
[----:B-1----:R-:W-:Y:S01]  /*d7170*/  IMAD.MOV.U32 R5, RZ, RZ, R14 ;  /* 0x000000ffff057224 */ /* 0x002fe200078e000e */
[----:B------:R-:W-:-:S02]  /*d7180*/  MOV R4, R11 ;  /* 0x0000000b00047202 */ /* 0x000fc40000000f00 */
        /* <DEDUP_REMOVED lines=11> */
[----:B-1----:R-:W-:Y:S02]  /*d7240*/  MOV R4, R20 ;  /* 0x0000001400047202 */ /* 0x002fe40000000f00 */
[----:B--2---:R-:W-:Y:S02]  /*d7250*/  IADD3 R18, P3, R18, R252, RZ ;  /* 0x000000fc12127210 */ /* 0x004fe40007f7e0ff */
[----:B----4-:R-:W-:-:S05]  /*d7260*/  IADD3.X R21, R21, R0, RZ, P2, !PT ;  /* 0x0000000015157210 */ /* 0x010fca00017fe4ff */
[----:B------:R-:W-:Y:S01]  /*d7270*/  IMAD.MOV.U32 R5, RZ, RZ, R21 ;  /* 0x000000ffff057224 */ /* 0x000fe200078e0015 */
[----:B------:R-:W-:Y:S04]  /*d7280*/  STL [R1+0x3908], R18 ;  /* 0x0039081201007387 */ /* 0x000fe80000100800 */
[----:B------:R1:W-:Y:S04]  /*d7290*/  LDGSTS.E [R3+0xe400], [R4.64], P1 ;  /* 0x0e40000004037fae */ /* 0x0003e80008921844 */
[----:B------:R-:W-:Y:S01]  /*d72a0*/  STL [R1+0x38fc], R21 ;  /* 0x0038fc1501007387 */ /* 0x000fe20000100800 */
[----:B-1----:R-:W-:Y:S01]  /*d72b0*/  IMAD.MOV.U32 R4, RZ, RZ, R18 ;  /* 0x000000ffff047224 */ /* 0x002fe200078e0012 */
[----:B------:R-:W-:Y:S01]  /*d72c0*/  IADD3 R6, P2, R6, R252, RZ ;  /* 0x000000fc06067210 */ /* 0x000fe20007f5e0ff */
[----:B------:R-:W-:-:S04]  /*d72d0*/  IMAD.X R19, R19, 0x1, R0, P3 ;  /* 0x0000000113137824 */ /* 0x000fc800018e0600 */
[----:B------:R1:W-:Y:S01]  /*d72e0*/  STL [R1+0x3998], R6 ;  /* 0x0039980601007387 */ /* 0x0003e20000100800 */
[----:B------:R-:W-:-:S03]  /*d72f0*/  MOV R5, R19 ;  /* 0x0000001300057202 */ /* 0x000fc60000000f00 */
[----:B------:R-:W-:Y:S04]  /*d7300*/  STL [R1+0x3904], R19 ;  /* 0x0039041301007387 */ /* 0x000fe80000100800 */
[----:B------:R2:W-:Y:S01]  /*d7310*/  LDGSTS.E [R3+0xe480], [R4.64], P0 ;  /* 0x0e48000004037fae */ /* 0x0005e20008121844 */
[----:B------:R-:W-:Y:S02]  /*d7320*/  IADD3.X R13, R13, R0, RZ, P2, !PT ;  /* 0x000000000d0d7210 */ /* 0x000fe400017fe4ff */
[----:B------:R-:W-:Y:S02]  /*d7330*/  IADD3 R7, P3, R7, R252, RZ ;  /* 0x000000fc07077210 */ /* 0x000fe40007f7e0ff */
[----:B--2---:R-:W-:-:S03]  /*d7340*/  MOV R4, R6 ;  /* 0x0000000600047202 */ /* 0x004fc60000000f00 */
        /* <DEDUP_REMOVED lines=8> */
[----:B--2---:R-:W3:Y:S01]  /*d73d0*/  LDL.LU R13, [R1+0x2ad8] ;  /* 0x002ad800010d7983 */ /* 0x004ee20000300800 */
[----:B------:R-:W-:-:S03]  /*d73e0*/  IADD3 R12, P3, R12, R252, RZ ;  /* 0x000000fc0c0c7210 */ /* 0x000fc60007f7e0ff */
[----:B------:R1:W-:Y:S01]  /*d73f0*/  LDGSTS.E [R3+0xec00], [R4.64], P1 ;  /* 0x0ec0000004037fae */ /* 0x0003e20008921844 */
[----:B------:R-:W-:-:S03]  /*d7400*/  IADD3 R10, P4, R10, R252, RZ ;  /* 0x000000fc0a0a7210 */ /* 0x000fc60007f9e0ff */
[----:B------:R-:W-:Y:S01]  /*d7410*/  STL [R1+0x3a00], R12 ;  /* 0x003a000c01007387 */ /* 0x000fe20000100800 */
[----:B------:R-:W-:Y:S01]  /*d7420*/  IADD3.X R16, R16, R0, RZ, P2, !PT ;  /* 0x0000000010107210 */ /* 0x000fe200017fe4ff */
[----:B-1----:R-:W-:Y:S02]  /*d7430*/  IMAD.MOV.U32 R4, RZ, RZ, R7 ;  /* 0x000000ffff047224 */ /* 0x002fe400078e0007 */
[----:B------:R-:W3:Y:S04]  /*d7440*/  LDL.LU R7, [R1+0x2acc] ;  /* 0x002acc0001077983 */ /* 0x000ee80000300800 */
[----:B------:R1:W-:Y:S01]  /*d7450*/  STL [R1+0x39f4], R16 ;  /* 0x0039f41001007387 */ /* 0x0003e20000100800 */
[----:B------:R-:W-:-:S03]  /*d7460*/  IADD3 R8, P2, R8, R252, RZ ;  /* 0x000000fc08087210 */ /* 0x000fc60007f5e0ff */
[----:B------:R-:W-:Y:S01]  /*d7470*/  STL [R1+0x3a58], R10 ;  /* 0x003a580a01007387 */ /* 0x000fe20000100800 */
[----:B------:R-:W-:-:S03]  /*d7480*/  IMAD.X R14, R14, 0x1, R0, P3 ;  /* 0x000000010e0e7824 */ /* 0x000fc600018e0600 */
[----:B------:R-:W-:Y:S04]  /*d7490*/  STL [R1+0x3a60], R8 ;  /* 0x003a600801007387 */ /* 0x000fe80000100800 */
[----:B------:R1:W-:Y:S04]  /*d74a0*/  STL [R1+0x39fc], R14 ;  /* 0x0039fc0e01007387 */ /* 0x0003e80000100800 */
[----:B------:R-:W3:Y:S02]  /*d74b0*/  LDL.LU R46, [R1+0xc30] ;  /* 0x000c3000012e7983 */ /* 0x000ee40000300800 */
[----:B---3--:R-:W-:-:S05]  /*d74c0*/  IADD3.X R11, R11, R0, RZ, P4, !PT ;  /* 0x000000000b0b7210 */ /* 0x008fca00027fe4ff */
[----:B------:R3:W-:Y:S04]  /*d74d0*/  STL [R1+0x3a54], R11 ;  /* 0x003a540b01007387 */ /* 0x0007e80000100800 */
[----:B------:R-:W2:Y:S01]  /*d74e0*/  LDL.LU R47, [R1+0xd30] ;  /* 0x000d3000012f7983 */ /* 0x000ea20000300800 */
[----:B------:R-:W-:Y:S01]  /*d74f0*/  IMAD.X R9, R9, 0x1, R0, P2 ;  /* 0x0000000109097824 */ /* 0x000fe200010e0600 */
[----:B------:R-:W-:-:S04]  /*d7500*/  MOV R5, R17 ;  /* 0x0000001100057202 */ /* 0x000fc80000000f00 */
[----:B------:R1:W-:Y:S04]  /*d7510*/  STL [R1+0x3a5c], R9 ;  /* 0x003a5c0901007387 */ /* 0x0003e80000100800 */
        /* <DEDUP_REMOVED lines=11> */
[----:B-1----:R-:W-:Y:S01]  /*d75d0*/  IMAD.MOV.U32 R4, RZ, RZ, R15 ;  /* 0x000000ffff047224 */ /* 0x002fe200078e000f */
[----:B------:R-:W-:-:S02]  /*d75e0*/  MOV R5, R16 ;  /* 0x0000001000057202 */ /* 0x000fc40000000f00 */
        /* <DEDUP_REMOVED lines=10> */
[----:B------:R-:W2:Y:S04]  /*d7690*/  LDL.LU R43, [R1+0xd54] ;  /* 0x000d5400012b7983 */ /* 0x000ea80000300800 */
[----:B------:R1:W-:Y:S01]  /*d76a0*/  LDGSTS.E [R3+0xf480], [R4.64], P0 ;  /* 0x0f48000004037fae */ /* 0x0003e20008121844 */
[----:B----4-:R-:W-:-:S05]  /*d76b0*/  IADD3 R6, P2, R6, R252, RZ ;  /* 0x000000fc06067210 */ /* 0x010fca0007f5e0ff */
[----:B------:R-:W-:Y:S04]  /*d76c0*/  STL [R1+0x2ad0], R6 ;  /* 0x002ad00601007387 */ /* 0x000fe80000100800 */
[----:B------:R-:W4:Y:S01]  /*d76d0*/  LDL.LU R15, [R1+0xc58] ;  /* 0x000c5800010f7983 */ /* 0x000f220000300800 */
[----:B-1----:R-:W-:-:S03]  /*d76e0*/  IMAD.MOV.U32 R5, RZ, RZ, R11 ;  /* 0x000000ffff057224 */ /* 0x002fc600078e000b */
[----:B------:R-:W4:Y:S04]  /*d76f0*/  LDL.LU R14, [R1+0xd58] ;  /* 0x000d5800010e7983 */ /* 0x000f280000300800 */
[----:B------:R-:W4:Y:S04]  /*d7700*/  LDL.LU R12, [R1+0xc5c] ;  /* 0x000c5c00010c7983 */ /* 0x000f280000300800 */
[----:B---3--:R-:W3:Y:S01]  /*d7710*/  LDL.LU R11, [R1+0xd5c] ;  /* 0x000d5c00010b7983 */ /* 0x008ee20000300800 */
[----:B------:R-:W-:-:S03]  /*d7720*/  MOV R4, R10 ;  /* 0x0000000a00047202 */ /* 0x000fc60000000f00 */
[----:B------:R-:W3:Y:S04]  /*d7730*/  LDL.LU R10, [R1+0xc60] ;  /* 0x000c6000010a7983 */ /* 0x000ee80000300800 */
[----:B------:R1:W-:Y:S02]  /*d7740*/  LDGSTS.E [R3+0xfc00], [R4.64], P1 ;  /* 0x0fc0000004037fae */ /* 0x0003e40008921844 */
[----:B-1----:R-:W-:Y:S01]  /*d7750*/  IMAD.MOV.U32 R5, RZ, RZ, R9 ;  /* 0x000000ffff057224 */ /* 0x002fe200078e0009 */
[----:B------:R-:W-:Y:S01]  /*d7760*/  MOV R4, R8 ;  /* 0x0000000800047202 */ /* 0x000fe20000000f00 */
[----:B------:R-:W3:Y:S04]  /*d7770*/  LDL.LU R9, [R1+0xd60] ;  /* 0x000d600001097983 */ /* 0x000ee80000300800 */
[----:B------:R-:W3:Y:S04]  /*d7780*/  LDL.LU R8, [R1+0xc64] ;  /* 0x000c640001087983 */ /* 0x000ee80000300800 */
[----:B------:R-:W3:Y:S04]  /*d7790*/  LDL.LU R245, [R1+0xd64] ;  /* 0x000d640001f57983 */ /* 0x000ee80000300800 */
[----:B------:R-:W3:Y:S01]  /*d77a0*/  LDL.LU R38, [R1+0xc68] ;  /* 0x000c680001267983 */ /* 0x000ee20000300800 */
[----:B------:R-:W-:-:S03]  /*d77b0*/  MOV R137, R46 ;  /* 0x0000002e00897202 */ /* 0x000fc60000000f00 */
[----:B------:R-:W3:Y:S04]  /*d77c0*/  LDL.LU R39, [R1+0xd68] ;  /* 0x000d680001277983 */ /* 0x000ee80000300800 */
[----:B------:R-:W3:Y:S01]  /*d77d0*/  LDL.LU R46, [R1+0xc6c] ;  /* 0x000c6c00012e7983 */ /* 0x000ee20000300800 */
[----:B--2---:R-:W-:Y:S01]  /*d77e0*/  IMAD.MOV.U32 R136, RZ, RZ, R47 ;  /* 0x000000ffff887224 */ /* 0x004fe200078e002f */
[----:B------:R-:W-:Y:S02]  /*d77f0*/  IADD3 R13, P3, R13, R252, RZ ;  /* 0x000000fc0d0d7210 */ /* 0x000fe40007f7e0ff */
[----:B------:R-:W2:Y:S01]  /*d7800*/  LDL.LU R47, [R1+0xd6c] ;  /* 0x000d6c00012f7983 */ /* 0x000ea20000300800 */
[----:B------:R-:W-:-:S03]  /*d7810*/  IADD3.X R7, R7, R0, RZ, P2, !PT ;  /* 0x0000000007077210 */ /* 0x000fc600017fe4ff */
[----:B------:R-:W-:Y:S01]  /*d7820*/  STL [R1+0x2ad8], R13 ;  /* 0x002ad80d01007387 */ /* 0x000fe20000100800 */
[----:B------:R-:W-:-:S03]  /*d7830*/  MOV R135, R31 ;  /* 0x0000001f00877202 */ /* 0x000fc60000000f00 */
[----:B------:R-:W-:Y:S01]  /*d7840*/  STL [R1+0x2acc], R7 ;  /* 0x002acc0701007387 */ /* 0x000fe20000100800 */
        /* <DEDUP_REMOVED lines=21> */
[----:B------:R1:W-:Y:S04]  /*d79a0*/  LDGSTS.E [R3+0x10480], [R134.64], P0 ;  /* 0x1048000086037fae */ /* 0x0003e80008121844 */
[----:B------:R1:W-:Y:S01]  /*d79b0*/  LDGSTS.E [R3+0x10c00], [R132.64], P1 ;  /* 0x10c0000084037fae */ /* 0x0003e20008921844 */
[----:B------:R-:W-:-:S03]  /*d79c0*/  MOV R121, R17 ;  /* 0x0000001100797202 */ /* 0x000fc60000000f00 */
[----:B------:R1:W-:Y:S01]  /*d79d0*/  LDGSTS.E [R3+0x10c80], [R130.64], P0 ;  /* 0x10c8000082037fae */ /* 0x0003e20008121844 */
[----:B------:R-:W-:-:S03]  /*d79e0*/  IMAD.MOV.U32 R120, RZ, RZ, R16 ;  /* 0x000000ffff787224 */ /* 0x000fc600078e0010 */
[----:B------:R1:W-:Y:S04]  /*d79f0*/  LDGSTS.E [R3+0x11400], [R128.64], P1 ;  /* 0x1140000080037fae */ /* 0x0003e80008921844 */
[----:B------:R1:W-:Y:S01]  /*d7a00*/  LDGSTS.E [R3+0x11480], [R126.64], P0 ;  /* 0x114800007e037fae */ /* 0x0003e20008121844 */
[----:B------:R-:W-:-:S03]  /*d7a10*/  MOV R119, R42 ;  /* 0x0000002a00777202 */ /* 0x000fc60000000f00 */
[----:B------:R-:W2:Y:S01]  /*d7a20*/  LDL.LU R42, [R1+0xc70] ;  /* 0x000c7000012a7983 */ /* 0x000ea20000300800 */
[----:B------:R-:W-:-:S03]  /*d7a30*/  IMAD.MOV.U32 R118, RZ, RZ, R43 ;  /* 0x000000ffff767224 */ /* 0x000fc600078e002b */
[----:B------:R-:W2:Y:S04]  /*d7a40*/  LDL.LU R43, [R1+0xd70] ;  /* 0x000d7000012b7983 */ /* 0x000ea80000300800 */
[----:B------:R-:W-:Y:S04]  /*d7a50*/  STL.64 [R1+0x2108], R124 ;  /* 0x0021087c01007387 */ /* 0x000fe80000100a00 */
[----:B------:R-:W-:Y:S01]  /*d7a60*/  STL.64 [R1+0x2100], R122 ;  /* 0x0021007a01007387 */ /* 0x000fe20000100a00 */
[----:B----4-:R-:W-:-:S03]  /*d7a70*/  MOV R117, R15 ;  /* 0x0000000f00757202 */ /* 0x010fc60000000f00 */
[----:B------:R-:W-:Y:S01]  /*d7a80*/  STL.64 [R1+0x20f8], R120 ;  /* 0x0020f87801007387 */ /* 0x000fe20000100a00 */
[----:B------:R-:W-:-:S03]  /*d7a90*/  IMAD.MOV.U32 R116, RZ, RZ, R14 ;  /* 0x000000ffff747224 */ /* 0x000fc600078e000e */
[----:B------:R-:W-:Y:S01]  /*d7aa0*/  STL.64 [R1+0x20f0], R118 ;  /* 0x0020f07601007387 */ /* 0x000fe20000100a00 */
[----:B------:R-:W-:Y:S01]  /*d7ab0*/  MOV R115, R12 ;  /* 0x0000000c00737202 */ /* 0x000fe20000000f00 */
[----:B---3--:R-:W-:Y:S02]  /*d7ac0*/  IMAD.MOV.U32 R114, RZ, RZ, R11 ;  /* 0x000000ffff727224 */ /* 0x008fe400078e000b */
[----:B------:R-:W-:Y:S04]  /*d7ad0*/  STL.64 [R1+0x20e8], R116 ;  /* 0x0020e87401007387 */ /* 0x000fe80000100a00 */
[----:B------:R-:W-:Y:S04]  /*d7ae0*/  STL.64 [R1+0x20e0], R114 ;  /* 0x0020e07201007387 */ /* 0x000fe80000100a00 */
        /* <DEDUP_REMOVED lines=12> */
[----:B------:R-:W-:-:S03]  /*d7bb0*/  MOV R113, R10 ;  /* 0x0000000a00717202 */ /* 0x000fc60000000f00 */
[----:B------:R-:W4:Y:S01]  /*d7bc0*/  LDL.LU R20, [R1+0xd88] ;  /* 0x000d880001147983 */ /* 0x000f220000300800 */
[----:B------:R-:W-:-:S03]  /*d7bd0*/  MOV R107, R46 ;  /* 0x0000002e006b7202 */ /* 0x000fc60000000f00 */
[----:B------:R-:W4:Y:S04]  /*d7be0*/  LDL.LU R19, [R1+0xc8c] ;  /* 0x000c8c0001137983 */ /* 0x000f280000300800 */
[----:B------:R-:W4:Y:S04]  /*d7bf0*/  LDL.LU R18, [R1+0xd8c] ;  /* 0x000d8c0001127983 */ /* 0x000f280000300800 */
[----:B------:R-:W4:Y:S04]  /*d7c00*/  LDL.LU R17, [R1+0xc90] ;  /* 0x000c900001117983 */ /* 0x000f280000300800 */
[----:B------:R-:W4:Y:S04]  /*d7c10*/  LDL.LU R16, [R1+0xd90] ;  /* 0x000d900001107983 */ /* 0x000f280000300800 */
        /* <DEDUP_REMOVED lines=30> */
[----:B------:R-:W-:-:S03]  /*d7e00*/  IMAD.MOV.U32 R104, RZ, RZ, R43 ;  /* 0x000000ffff687224 */ /* 0x000fc600078e002b */
[----:B------:R-:W2:Y:S04]  /*d7e10*/  LDL.LU R43, [R1+0xdac] ;  /* 0x000dac00012b7983 */ /* 0x000ea80000300800 */
[----:B------:R-:W-:Y:S04]  /*d7e20*/  STL.64 [R1+0x20d0], R110 ;  /* 0x0020d06e01007387 */ /* 0x000fe80000100a00 */
[----:B------:R-:W-:Y:S04]  /*d7e30*/  STL.64 [R1+0x20c8], R108 ;  /* 0x0020c86c01007387 */ /* 0x000fe80000100a00 */
[----:B------:R-:W-:Y:S04]  /*d7e40*/  STL.64 [R1+0x20c0], R106 ;  /* 0x0020c06a01007387 */ /* 0x000fe80000100a00 */
[----:B------:R-:W-:Y:S04]  /*d7e50*/  STL.64 [R1+0x20b8], R104 ;  /* 0x0020b86801007387 */ /* 0x000fe80000100a00 */
[----:B------:R1:W-:Y:S01]  /*d7e60*/  LDGSTS.E [R3+0x14400], [R104.64], P1 ;  /* 0x1440000068037fae */ /* 0x0003e20008921844 */
[----:B---3--:R-:W-:Y:S01]  /*d7e70*/  MOV R103, R31 ;  /* 0x0000001f00677202 */ /* 0x008fe20000000f00 */
[----:B----4-:R-:W-:Y:S01]  /*d7e80*/  IMAD.MOV.U32 R102, RZ, RZ, R30 ;  /* 0x000000ffff667224 */ /* 0x010fe200078e001e */
        /* <DEDUP_REMOVED lines=26> */
[----:B------:R-:W4:Y:S04]  /*d8030*/  LDL.LU R46, [R1+0xcb0] ;  /* 0x000cb000012e7983 */ /* 0x000f280000300800 */
        /* <DEDUP_REMOVED lines=39> */
[----:B------:R-:W-:Y:S04]  /*d82b0*/  STL.64 [R1+0x2058], R80 ;  /* 0x0020585001007387 */ /* 0x000fe80000100a00 */
        /* <DEDUP_REMOVED lines=11> */
[----:B------:R1:W-:Y:S04]  /*d8370*/  LDGSTS.E [R3+0x16480], [R86.64], P0 ;  /* 0x1648000056037fae */ /* 0x0003e80008121844 */
[----:B------:R1:W-:Y:S04]  /*d8380*/  LDGSTS.E [R3+0x16c00], [R84.64], P1 ;  /* 0x16c0000054037fae */ /* 0x0003e80008921844 */
[----:B------:R1:W-:Y:S04]  /*d8390*/  LDGSTS.E [R3+0x16c80], [R82.64], P0 ;  /* 0x16c8000052037fae */ /* 0x0003e80008121844 */
[----:B------:R1:W-:Y:S04]  /*d83a0*/  LDGSTS.E [R3+0x17400], [R80.64], P1 ;  /* 0x1740000050037fae */ /* 0x0003e80008921844 */
[----:B------:R1:W-:Y:S04]  /*d83b0*/  LDGSTS.E [R3+0x17480], [R78.64], P0 ;  /* 0x174800004e037fae */ /* 0x0003e80008121844 */
[----:B------:R1:W-:Y:S04]  /*d83c0*/  LDGSTS.E [R3+0x17c00], [R76.64], P1 ;  /* 0x17c000004c037fae */ /* 0x0003e80008921844 */
[----:B------:R1:W-:Y:S01]  /*d83d0*/  LDGSTS.E [R3+0x17c80], [R74.64], P0 ;  /* 0x17c800004a037fae */ /* 0x0003e20008121844 */
[----:B----4-:R-:W-:-:S03]  /*d83e0*/  MOV R73, R46 ;  /* 0x0000002e00497202 */ /* 0x010fc60000000f00 */
[----:B------:R-:W4:Y:S01]  /*d83f0*/  LDL.LU R46, [R1+0xcec] ;  /* 0x000cec00012e7983 */ /* 0x000f220000300800 */
[----:B--2---:R-:W-:-:S03]  /*d8400*/  IMAD.MOV.U32 R72, RZ, RZ, R47 ;  /* 0x000000ffff487224 */ /* 0x004fc600078e002f */
[----:B------:R-:W4:Y:S04]  /*d8410*/  LDL.LU R47, [R1+0xdec] ;  /* 0x000dec00012f7983 */ /* 0x000f280000300800 */
[----:B------:R-:W-:Y:S04]  /*d8420*/  STL.64 [R1+0x2050], R78 ;  /* 0x0020504e01007387 */ /* 0x000fe80000100a00 */
[----:B------:R-:W-:Y:S04]  /*d8430*/  STL.64 [R1+0x2048], R76 ;  /* 0x0020484c01007387 */ /* 0x000fe80000100a00 */
[----:B------:R-:W-:Y:S04]  /*d8440*/  STL.64 [R1+0x2040], R74 ;  /* 0x0020404a01007387 */ /* 0x000fe80000100a00 */
[----:B------:R-:W-:Y:S04]  /*d8450*/  STL.64 [R1+0x2038], R72 ;  /* 0x0020384801007387 */ /* 0x000fe80000100a00 */
[----:B------:R2:W-:Y:S01]  /*d8460*/  LDGSTS.E [R3+0x18400], [R72.64], P1 ;  /* 0x1840000048037fae */ /* 0x0005e20008921844 */
[----:B---3--:R-:W-:Y:S01]  /*d8470*/  MOV R71, R31 ;  /* 0x0000001f00477202 */ /* 0x008fe20000000f00 */
        /* <DEDUP_REMOVED lines=28> */
[----:B------:R-:W3:Y:S04]  /*d8640*/  LDL.LU R10, [R1+0xcf0] ;  /* 0x000cf000010a7983 */ /* 0x000ee80000300800 */
[----:B------:R-:W2:Y:S04]  /*d8650*/  LDL.LU R245, [R1+0xdf0] ;  /* 0x000df00001f57983 */ /* 0x000ea80000300800 */
[----:B------:R-:W-:Y:S01]  /*d8660*/  STL.64 [R1+0x2008], R60 ;  /* 0x0020083c01007387 */ /* 0x000fe20000100a00 */
[----:B------:R-:W-:Y:S01]  /*d8670*/  MOV R53, R15 ;  /* 0x0000000f00357202 */ /* 0x000fe20000000f00 */
[----:B------:R-:W-:-:S02]  /*d8680*/  IMAD.MOV.U32 R52, RZ, RZ, R14 ;  /* 0x000000ffff347224 */ /* 0x000fc400078e000e */
[----:B------:R-:W-:Y:S01]  /*d8690*/  STL.64 [R1+0x2000], R58 ;  /* 0x0020003a01007387 */ /* 0x000fe20000100a00 */
[----:B------:R-:W-:-:S03]  /*d86a0*/  MOV R51, R12 ;  /* 0x0000000c00337202 */ /* 0x000fc60000000f00 */
[----:B------:R-:W-:Y:S01]  /*d86b0*/  STL.64 [R1+0x1ff8], R56 ;  /* 0x001ff83801007387 */ /* 0x000fe20000100a00 */
[----:B------:R-:W-:-:S03]  /*d86c0*/  IMAD.MOV.U32 R50, RZ, RZ, R11 ;  /* 0x000000ffff327224 */ /* 0x000fc600078e000b */
[----:B------:R-:W-:Y:S04]  /*d86d0*/  STL.64 [R1+0x1ff0], R54 ;  /* 0x001ff03601007387 */ /* 0x000fe80000100a00 */
[----:B------:R-:W-:Y:S01]  /*d86e0*/  STL.64 [R1+0x1fe8], R52 ;  /* 0x001fe83401007387 */ /* 0x000fe20000100a00 */
[----:B------:R-:W-:-:S03]  /*d86f0*/  MOV R17, R9 ;  /* 0x0000000900117202 */ /* 0x000fc60000000f00 */
[----:B------:R-:W-:Y:S01]  /*d8700*/  STL.64 [R1+0x1fe0], R50 ;  /* 0x001fe03201007387 */ /* 0x000fe20000100a00 */
[----:B------:R-:W-:-:S03]  /*d8710*/  IMAD.MOV.U32 R16, RZ, RZ, R8 ;  /* 0x000000ffff107224 */ /* 0x000fc600078e0008 */
[----:B------:R-:W4:Y:S04]  /*d8720*/  LDL.LU R15, [R1+0xcf4] ;  /* 0x000cf400010f7983 */ /* 0x000f280000300800 */
[----:B------:R-:W4:Y:S01]  /*d8730*/  LDL.LU R14, [R1+0xdf4] ;  /* 0x000df400010e7983 */ /* 0x000f220000300800 */
[----:B------:R-:W-:Y:S01]  /*d8740*/  MOV R9, R42 ;  /* 0x0000002a00097202 */ /* 0x000fe20000000f00 */
[----:B------:R-:W-:Y:S02]  /*d8750*/  IMAD.MOV.U32 R48, RZ, RZ, R39 ;  /* 0x000000ffff307224 */ /* 0x000fe400078e0027 */
        /* <DEDUP_REMOVED lines=40> */
[----:B------:R-:W2:Y:S01]  /*d89e0*/  LDL.LU R245, [R1+0xe2c] ;  /* 0x000e2c0001f57983 */ /* 0x000ea20000300800 */
[----:B----4-:R-:W-:-:S04]  /*d89f0*/  LOP3.LUT R47, R47, R46, RZ, 0x3c, !PT ;  /* 0x0000002e2f2f7212 */ /* 0x010fc800078e3cff */
[C---:B------:R-:W-:Y:S01]  /*d8a00*/  LOP3.LUT R46, R47.reuse, R46, RZ, 0x3c, !PT ;  /* 0x0000002e2f2e7212 */ /* 0x040fe200078e3cff */
[----:B------:R-:W-:Y:S03]  /*d8a10*/  STL.64 [R1+0x1fd0], R48 ;  /* 0x001fd03001007387 */ /* 0x000fe60000100a00 */
[----:B------:R-:W-:Y:S01]  /*d8a20*/  LOP3.LUT R47, R47, R46, RZ, 0x3c, !PT ;  /* 0x0000002e2f2f7212 */ /* 0x000fe200078e3cff */
[----:B------:R4:W-:Y:S04]  /*d8a30*/  STL.64 [R1+0x1fc8], R8 ;  /* 0x001fc80801007387 */ /* 0x0009e80000100a00 */
[----:B------:R-:W-:Y:S04]  /*d8a40*/  STL.64 [R1+0x1fc0], R46 ;  /* 0x001fc02e01007387 */ /* 0x000fe80000100a00 */
[----:B------:R-:W-:Y:S04]  /*d8a50*/  STL.64 [R1+0x1fb8], R44 ;  /* 0x001fb82c01007387 */ /* 0x000fe80000100a00 */
[----:B------:R1:W-:Y:S04]  /*d8a60*/  LDGSTS.E [R3+0x1bc80], [R46.64], P0 ;  /* 0x1bc800002e037fae */ /* 0x0003e80008121844 */
[----:B------:R1:W-:Y:S01]  /*d8a70*/  LDGSTS.E [R3+0x1c400], [R44.64], P1 ;  /* 0x1c4000002c037fae */ /* 0x0003e20008921844 */
[----:B------:R-:W-:Y:S01]  /*d8a80*/  IMAD.MOV.U32 R40, RZ, RZ, R36 ;  /* 0x000000ffff287224 */ /* 0x000fe200078e0024 */
[----:B------:R-:W-:-:S02]  /*d8a90*/  LOP3.LUT R43, R43, R42, RZ, 0x3c, !PT ;  /* 0x0000002a2b2b7212 */ /* 0x000fc400078e3cff */
[----:B------:R-:W-:Y:S02]  /*d8aa0*/  MOV R41, R37 ;  /* 0x0000002500297202 */ /* 0x000fe40000000f00 */
[----:B------:R-:W-:Y:S01]  /*d8ab0*/  LOP3.LUT R39, R39, R38, RZ, 0x3c, !PT ;  /* 0x0000002627277212 */ /* 0x000fe200078e3cff */
[----:B------:R1:W-:Y:S04]  /*d8ac0*/  STL.64 [R1+0x1fb0], R14 ;  /* 0x001fb00e01007387 */ /* 0x0003e80000100a00 */
[----:B------:R1:W-:Y:S01]  /*d8ad0*/  LDGSTS.E [R3+0x1c480], [R14.64], P0 ;  /* 0x1c4800000e037fae */ /* 0x0003e20008121844 */
[----:B------:R-:W-:Y:S02]  /*d8ae0*/  IMAD.MOV.U32 R36, RZ, RZ, R34 ;  /* 0x000000ffff247224 */ /* 0x000fe400078e0022 */
[----:B------:R-:W-:-:S02]  /*d8af0*/  IMAD.MOV.U32 R34, RZ, RZ, R32 ;  /* 0x000000ffff227224 */ /* 0x000fc400078e0020 */
[----:B------:R-:W-:Y:S02]  /*d8b00*/  IMAD.MOV.U32 R32, RZ, RZ, R30 ;  /* 0x000000ffff207224 */ /* 0x000fe400078e001e */
[----:B------:R-:W-:Y:S02]  /*d8b10*/  IMAD.MOV.U32 R30, RZ, RZ, R11 ;  /* 0x000000ffff1e7224 */ /* 0x000fe400078e000b */
[----:B------:R-:W1:Y:S01]  /*d8b20*/  S2R R11, SR_TID.X ;  /* 0x00000000000b7919 */ /* 0x000e620000002100 */
[----:B------:R-:W-:Y:S02]  /*d8b30*/  LOP3.LUT R42, R43, R42, RZ, 0x3c, !PT ;  /* 0x0000002a2b2a7212 */ /* 0x000fe400078e3cff */
[----:B------:R-:W-:Y:S02]  /*d8b40*/  LOP3.LUT R38, R39, R38, RZ, 0x3c, !PT ;  /* 0x0000002627267212 */ /* 0x000fe400078e3cff */
[----:B------:R-:W-:Y:S02]  /*d8b50*/  MOV R37, R35 ;  /* 0x0000002300257202 */ /* 0x000fe40000000f00 */
[----:B------:R-:W-:-:S02]  /*d8b60*/  LOP3.LUT R43, R43, R42, RZ, 0x3c, !PT ;  /* 0x0000002a2b2b7212 */ /* 0x000fc400078e3cff */
[----:B------:R-:W-:Y:S02]  /*d8b70*/  MOV R35, R33 ;  /* 0x0000002100237202 */ /* 0x000fe40000000f00 */
[----:B------:R-:W-:Y:S01]  /*d8b80*/  MOV R33, R31 ;  /* 0x0000001f00217202 */ /* 0x000fe20000000f00 */
[----:B------:R1:W-:Y:S01]  /*d8b90*/  LDGSTS.E [R3+0x1cc00], [R42.64], P1 ;  /* 0x1cc000002a037fae */ /* 0x0003e20008921844 */
[----:B------:R-:W-:Y:S02]  /*d8ba0*/  LOP3.LUT R39, R39, R38, RZ, 0x3c, !PT ;  /* 0x0000002627277212 */ /* 0x000fe400078e3cff */
[----:B------:R-:W-:Y:S01]  /*d8bb0*/  MOV R31, R29 ;  /* 0x0000001d001f7202 */ /* 0x000fe20000000f00 */
[----:B------:R-:W-:Y:S01]  /*d8bc0*/  IMAD.MOV.U32 R29, RZ, RZ, R28 ;  /* 0x000000ffff1d7224 */ /* 0x000fe200078e001c */
[----:B------:R-:W-:Y:S01]  /*d8bd0*/  MOV R28, R27 ;  /* 0x0000001b001c7202 */ /* 0x000fe20000000f00 */
[----:B------:R-:W-:Y:S01]  /*d8be0*/  STL.64 [R1+0x1fa8], R42 ;  /* 0x001fa82a01007387 */ /* 0x000fe20000100a00 */
[----:B------:R-:W-:Y:S01]  /*d8bf0*/  IMAD.MOV.U32 R27, RZ, RZ, R26 ;  /* 0x000000ffff1b7224 */ /* 0x000fe200078e001a */
[----:B-1----:R-:W-:-:S02]  /*d8c00*/  LOP3.LUT R11, R11, 0x1f, RZ, 0xc0, !PT ;  /* 0x0000001f0b0b7812 */ /* 0x002fc400078ec0ff */
[----:B------:R-:W-:Y:S01]  /*d8c10*/  STL.64 [R1+0x1fa0], R40 ;  /* 0x001fa02801007387 */ /* 0x000fe20000100a00 */
[----:B------:R-:W-:Y:S01]  /*d8c20*/  MOV R26, R25 ;  /* 0x00000019001a7202 */ /* 0x000fe20000000f00 */
[----:B------:R-:W-:Y:S02]  /*d8c30*/  IMAD.MOV.U32 R25, RZ, RZ, R24 ;  /* 0x000000ffff197224 */ /* 0x000fe400078e0018 */
[----:B------:R-:W-:Y:S01]  /*d8c40*/  IMAD.SHL.U32 R11, R11, 0x4, RZ ;  /* 0x000000040b0b7824 */ /* 0x000fe200078e00ff */
[----:B------:R-:W-:Y:S01]  /*d8c50*/  STL.64 [R1+0x1f98], R38 ;  /* 0x001f982601007387 */ /* 0x000fe20000100a00 */
[----:B------:R-:W-:Y:S02]  /*d8c60*/  MOV R24, R23 ;  /* 0x0000001700187202 */ /* 0x000fe40000000f00 */
[----:B------:R-:W-:Y:S01]  /*d8c70*/  MOV R23, R22 ;  /* 0x0000001600177202 */ /* 0x000fe20000000f00 */
[----:B------:R-:W-:Y:S01]  /*d8c80*/  STL.64 [R1+0x1f90], R36 ;  /* 0x001f902401007387 */ /* 0x000fe20000100a00 */
[----:B------:R-:W-:Y:S01]  /*d8c90*/  IMAD.MOV.U32 R22, RZ, RZ, R21 ;  /* 0x000000ffff167224 */ /* 0x000fe200078e0015 */
[----:B------:R-:W-:-:S02]  /*d8ca0*/  LOP3.LUT R4, R11, 0x50, RZ, 0x3c, !PT ;  /* 0x000000500b047812 */ /* 0x000fc400078e3cff */
[----:B------:R1:W-:Y:S01]  /*d8cb0*/  STL.64 [R1+0x1f88], R18 ;  /* 0x001f881201007387 */ /* 0x0003e20000100a00 */
[----:B------:R-:W-:-:S03]  /*d8cc0*/  MOV R21, R20 ;  /* 0x0000001400157202 */ /* 0x000fc60000000f00 */
        /* <DEDUP_REMOVED lines=8> */
[----:B------:R1:W-:Y:S04]  /*d8d50*/  STL.64 [R1+0x1f48], R20 ;  /* 0x001f481401007387 */ /* 0x0003e80000100a00 */
        /* <DEDUP_REMOVED lines=12> */
[----:B---3--:R-:W-:Y:S01]  /*d8e20*/  MOV R11, R10 ;  /* 0x0000000a000b7202 */ /* 0x008fe20000000f00 */
[----:B--2---:R-:W-:-:S05]  /*d8e30*/  IMAD.MOV.U32 R10, RZ, RZ, R245 ;  /* 0x000000ffff0a7224 */ /* 0x004fca00078e00f5 */
[----:B------:R2:W-:Y:S04]  /*d8e40*/  STL.64 [R1+0x1f40], R10 ;  /* 0x001f400a01007387 */ /* 0x0005e80000100a00 */
[----:B------:R-:W3:Y:S04]  /*d8e50*/  LDL.LU R5, [R1+0x2b50] ;  /* 0x002b500001057983 */ /* 0x000ee80000300800 */
[----:B------:R-:W3:Y:S04]  /*d8e60*/  LDL.LU R17, [R1+0x2ad4] ;  /* 0x002ad40001117983 */ /* 0x000ee80000300800 */
[----:B----4-:R-:W4:Y:S04]  /*d8e70*/  LDL.LU R9, [R1+0x2b58] ;  /* 0x002b580001097983 */ /* 0x010f280000300800 */
[----:B------:R-:W4:Y:S04]  /*d8e80*/  LDL.LU R15, [R1+0x2b4c] ;  /* 0x002b4c00010f7983 */ /* 0x000f280000300800 */
[----:B------:R-:W4:Y:S04]  /*d8e90*/  LDL.LU R12, [R1+0x2bd0] ;  /* 0x002bd000010c7983 */ /* 0x000f280000300800 */
[----:B-1----:R-:W4:Y:S04]  /*d8ea0*/  LDL.LU R19, [R1+0x2b54] ;  /* 0x002b540001137983 */ /* 0x002f280000300800 */
[----:B------:R-:W4:Y:S04]  /*d8eb0*/  LDL.LU R16, [R1+0x2bd8] ;  /* 0x002bd80001107983 */ /* 0x000f280000300800 */
[----:B------:R-:W4:Y:S04]  /*d8ec0*/  LDL.LU R14, [R1+0x2bcc] ;  /* 0x002bcc00010e7983 */ /* 0x000f280000300800 */
[----:B------:R-:W4:Y:S04]  /*d8ed0*/  LDL.LU R8, [R1+0x2c50] ;  /* 0x002c500001087983 */ /* 0x000f280000300800 */
[----:B------:R-:W4:Y:S04]  /*d8ee0*/  LDL.LU R21, [R1+0x2bd4] ;  /* 0x002bd40001157983 */ /* 0x000f280000300800 */
[----:B------:R2:W-:Y:S04]  /*d8ef0*/  LDGSTS.E [R3+0x1fc80], [R10.64], P0 ;  /* 0x1fc800000a037fae */ /* 0x0005e80008121844 */
[----:B--2---:R-:W2:Y:S04]  /*d8f00*/  LDL.LU R11, [R1+0x2c58] ;  /* 0x002c5800010b7983 */ /* 0x004ea80000300800 */
[----:B------:R-:W2:Y:S01]  /*d8f10*/  LDL.LU R20, [R1+0x2c4c] ;  /* 0x002c4c0001147983 */ /* 0x000ea20000300800 */
[----:B---3--:R-:W-:Y:S01]  /*d8f20*/  IADD3 R5, P2, R5, R252, RZ ;  /* 0x000000fc05057210 */ /* 0x008fe20007f5e0ff */
[----:B------:R-:W-:-:S04]  /*d8f30*/  IMAD.X R17, R17, 0x1, R0, P3 ;  /* 0x0000000111117824 */ /* 0x000fc800018e0600 */
[----:B------:R-:W-:Y:S04]  /*d8f40*/  STL [R1+0x2b50], R5 ;  /* 0x002b500501007387 */ /* 0x000fe80000100800 */
[----:B------:R1:W-:Y:S04]  /*d8f50*/  STL [R1+0x2ad4], R17 ;  /* 0x002ad41101007387 */ /* 0x0003e80000100800 */
[----:B------:R-:W3:Y:S04]  /*d8f60*/  LDL.LU R10, [R1+0x2cd0] ;  /* 0x002cd000010a7983 */ /* 0x000ee80000300800 */
[----:B------:R-:W3:Y:S01]  /*d8f70*/  LDL.LU R18, [R1+0x2c54] ;  /* 0x002c540001127983 */ /* 0x000ee20000300800 */
[----:B------:R-:W-:-:S02]  /*d8f80*/  LEA R4, R247, R4, 0x11 ;  /* 0x00000004f7047211 */ /* 0x000fc400078e88ff */
[----:B----4-:R-:W-:Y:S02]  /*d8f90*/  IADD3 R9, P3, R9, R252, RZ ;  /* 0x000000fc09097210 */ /* 0x010fe40007f7e0ff */
[----:B------:R-:W-:Y:S01]  /*d8fa0*/  IADD3.X R15, R15, R0, RZ, P2, !PT ;  /* 0x000000000f0f7210 */ /* 0x000fe200017fe4ff */
[----:B------:R4:W-:Y:S01]  /*d8fb0*/  LDGSTS.E [R4+0x500], [R6.64], P1 ;  /* 0x0050000006047fae */ /* 0x0009e20008921844 */
[----:B------:R-:W-:-:S03]  /*d8fc0*/  IADD3 R12, P2, R12, R252, RZ ;  /* 0x000000fc0c0c7210 */ /* 0x000fc60007f5e0ff */
[----:B------:R-:W-:Y:S01]  /*d8fd0*/  STL [R1+0x2b58], R9 ;  /* 0x002b580901007387 */ /* 0x000fe20000100800 */
[----:B------:R-:W-:Y:S02]  /*d8fe0*/  IMAD.X R19, R19, 0x1, R0, P3 ;  /* 0x0000000113137824 */ /* 0x000fe400018e0600 */
[----:B----4-:R-:W-:Y:S01]  /*d8ff0*/  IMAD.MOV.U32 R6, RZ, RZ, R13 ;  /* 0x000000ffff067224 */ /* 0x010fe200078e000d */
[----:B------:R-:W-:Y:S01]  /*d9000*/  MOV R7, R17 ;  /* 0x0000001100077202 */ /* 0x000fe20000000f00 */
[----:B------:R4:W-:Y:S04]  /*d9010*/  STL [R1+0x2b4c], R15 ;  /* 0x002b4c0f01007387 */ /* 0x0009e80000100800 */
[----:B------:R4:W-:Y:S04]  /*d9020*/  LDGSTS.E [R4+0x580], [R6.64], P0 ;  /* 0x0058000006047fae */ /* 0x0009e80008121844 */
[----:B-1----:R-:W3:Y:S01]  /*d9030*/  LDL.LU R17, [R1+0x2ccc] ;  /* 0x002ccc0001117983 */ /* 0x002ee20000300800 */
[----:B------:R-:W-:-:S03]  /*d9040*/  IADD3 R16, P3, R16, R252, RZ ;  /* 0x000000fc10107210 */ /* 0x000fc60007f7e0ff */
[----:B------:R-:W3:Y:S01]  /*d9050*/  LDL.LU R13, [R1+0x2cd8] ;  /* 0x002cd800010d7983 */ /* 0x000ee20000300800 */
[----:B----4-:R-:W-:Y:S01]  /*d9060*/  MOV R6, R5 ;  /* 0x0000000500067202 */ /* 0x010fe20000000f00 */
[----:B------:R-:W-:Y:S01]  /*d9070*/  IMAD.MOV.U32 R7, RZ, RZ, R15 ;  /* 0x000000ffff077224 */ /* 0x000fe200078e000f */
[----:B------:R-:W-:Y:S01]  /*d9080*/  IADD3.X R14, R14, R0, RZ, P2, !PT ;  /* 0x000000000e0e7210 */ /* 0x000fe200017fe4ff */
[----:B------:R-:W4:Y:S04]  /*d9090*/  LDL.LU R15, [R1+0x2cd4] ;  /* 0x002cd400010f7983 */ /* 0x000f280000300800 */
[----:B------:R-:W-:Y:S04]  /*d90a0*/  STL [R1+0x2bd0], R12 ;  /* 0x002bd00c01007387 */ /* 0x000fe80000100800 */
[----:B------:R1:W-:Y:S04]  /*d90b0*/  LDGSTS.E [R4+0xd00], [R6.64], P1 ;  /* 0x00d0000006047fae */ /* 0x0003e80008921844 */
[----:B------:R2:W-:Y:S04]  /*d90c0*/  STL [R1+0x2b54], R19 ;  /* 0x002b541301007387 */ /* 0x0005e80000100800 */
[----:B------:R-:W4:Y:S01]  /*d90d0*/  LDL.LU R5, [R1+0x2d50] ;  /* 0x002d500001057983 */ /* 0x000f220000300800 */
[----:B-1----:R-:W-:Y:S01]  /*d90e0*/  IMAD.MOV.U32 R6, RZ, RZ, R9 ;  /* 0x000000ffff067224 */ /* 0x002fe200078e0009 */
[----:B------:R-:W-:-:S02]  /*d90f0*/  MOV R7, R19 ;  /* 0x0000001300077202 */ /* 0x000fc40000000f00 */
[----:B--2---:R-:W2:Y:S01]  /*d9100*/  LDL.LU R19, [R1+0x2d4c] ;  /* 0x002d4c0001137983 */ /* 0x004ea20000300800 */
[----:B------:R-:W-:-:S03]  /*d9110*/  IADD3 R8, P2, R8, R252, RZ ;  /* 0x000000fc08087210 */ /* 0x000fc60007f5e0ff */
[----:B------:R-:W-:Y:S01]  /*d9120*/  STL [R1+0x2bd8], R16 ;  /* 0x002bd81001007387 */ /* 0x000fe20000100800 */
[----:B------:R-:W-:-:S03]  /*d9130*/  IMAD.X R21, R21, 0x1, R0, P3 ;  /* 0x0000000115157824 */ /* 0x000fc600018e0600 */
[----:B------:R1:W-:Y:S04]  /*d9140*/  STL [R1+0x2bcc], R14 ;  /* 0x002bcc0e01007387 */ /* 0x0003e80000100800 */
[----:B------:R-:W2:Y:S04]  /*d9150*/  LDL.LU R9, [R1+0x2d58] ;  /* 0x002d580001097983 */ /* 0x000ea80000300800 */
[----:B------:R1:W-:Y:S01]  /*d9160*/  LDGSTS.E [R4+0xd80], [R6.64], P0 ;  /* 0x00d8000006047fae */ /* 0x0003e20008121844 */
[----:B------:R-:W-:Y:S02]  /*d9170*/  IADD3 R11, P3, R11, R252, RZ ;  /* 0x000000fc0b0b7210 */ /* 0x000fe40007f7e0ff */
[----:B------:R-:W-:-:S02]  /*d9180*/  IADD3.X R20, R20, R0, RZ, P2, !PT ;  /* 0x0000000014147210 */ /* 0x000fc400017fe4ff */
[----:B-1----:R-:W-:Y:S01]  /*d9190*/  MOV R6, R12 ;  /* 0x0000000c00067202 */ /* 0x002fe20000000f00 */
[----:B------:R-:W-:Y:S01]  /*d91a0*/  IMAD.MOV.U32 R7, RZ, RZ, R14 ;  /* 0x000000ffff077224 */ /* 0x000fe200078e000e */
[----:B------:R-:W2:Y:S04]  /*d91b0*/  LDL.LU R12, [R1+0x2d54] ;  /* 0x002d5400010c7983 */ /* 0x000ea80000300800 */
[----:B------:R1:W-:Y:S04]  /*d91c0*/  STL [R1+0x2c50], R8 ;  /* 0x002c500801007387 */ /* 0x0003e80000100800 */
[----:B------:R1:W-:Y:S04]  /*d91d0*/  LDGSTS.E [R4+0x1500], [R6.64], P1 ;  /* 0x0150000006047fae */ /* 0x0003e80008921844 */
[----:B------:R-:W-:Y:S04]  /*d91e0*/  STL [R1+0x2bd4], R21 ;  /* 0x002bd41501007387 */ /* 0x000fe80000100800 */
[----:B------:R-:W2:Y:S01]  /*d91f0*/  LDL.LU R14, [R1+0x2dd0] ;  /* 0x002dd000010e7983 */ /* 0x000ea20000300800 */
[----:B-1----:R-:W-:Y:S01]  /*d9200*/  IMAD.MOV.U32 R6, RZ, RZ, R16 ;  /* 0x000000ffff067224 */ /* 0x002fe200078e0010 */
[----:B------:R-:W-:-:S02]  /*d9210*/  MOV R7, R21 ;  /* 0x0000001500077202 */ /* 0x000fc40000000f00 */
[----:B------:R-:W2:Y:S04]  /*d9220*/  LDL.LU R16, [R1+0x2dcc] ;  /* 0x002dcc0001107983 */ /* 0x000ea80000300800 */
[----:B------:R-:W-:Y:S04]  /*d9230*/  STL [R1+0x2c58], R11 ;  /* 0x002c580b01007387 */ /* 0x000fe80000100800 */
[----:B------:R-:W-:Y:S04]  /*d9240*/  STL [R1+0x2c4c], R20 ;  /* 0x002c4c1401007387 */ /* 0x000fe80000100800 */
[----:B------:R-:W2:Y:S04]  /*d9250*/  LDL.LU R3, [R1+0x2dd8] ;  /* 0x002dd80001037983 */ /* 0x000ea80000300800 */
[----:B------:R1:W-:Y:S02]  /*d9260*/  LDGSTS.E [R4+0x1580], [R6.64], P0 ;  /* 0x0158000006047fae */ /* 0x0003e40008121844 */
[----:B-1----:R-:W-:Y:S01]  /*d9270*/  MOV R6, R8 ;  /* 0x0000000800067202 */ /* 0x002fe20000000f00 */
[----:B------:R-:W-:Y:S01]  /*d9280*/  IMAD.MOV.U32 R7, RZ, RZ, R20 ;  /* 0x000000ffff077224 */ /* 0x000fe200078e0014 */
[----:B------:R-:W2:Y:S04]  /*d9290*/  LDL.LU R8, [R1+0x2e50] ;  /* 0x002e500001087983 */ /* 0x000ea80000300800 */
[----:B------:R1:W-:Y:S01]  /*d92a0*/  LDGSTS.E [R4+0x1d00], [R6.64], P1 ;  /* 0x01d0000006047fae */ /* 0x0003e20008921844 */
[----:B---3--:R-:W-:Y:S01]  /*d92b0*/  IADD3 R10, P2, R10, R252, RZ ;  /* 0x000000fc0a0a7210 */ /* 0x008fe20007f5e0ff */
[----:B------:R-:W-:-:S04]  /*d92c0*/  IMAD.X R18, R18, 0x1, R0, P3 ;  /* 0x0000000112127824 */ /* 0x000fc800018e0600 */
[----:B------:R-:W-:Y:S04]  /*d92d0*/  STL [R1+0x2cd0], R10 ;  /* 0x002cd00a01007387 */ /* 0x000fe80000100800 */
[----:B------:R3:W-:Y:S01]  /*d92e0*/  STL [R1+0x2c54], R18 ;  /* 0x002c541201007387 */ /* 0x0007e20000100800 */
[----:B-1----:R-:W-:-:S03]  /*d92f0*/  MOV R7, R18 ;  /* 0x0000001200077202 */ /* 0x002fc60000000f00 */
[----:B---3--:R-:W3:Y:S01]  /*d9300*/  LDL.LU R18, [R1+0x2dd4] ;  /* 0x002dd40001127983 */ /* 0x008ee20000300800 */
[----:B------:R-:W-:-:S05]  /*d9310*/  IMAD.MOV.U32 R6, RZ, RZ, R11 ;  /* 0x000000ffff067224 */ /* 0x000fca00078e000b */
[----:B------:R1:W-:Y:S01]  /*d9320*/  LDGSTS.E [R4+0x1d80], [R6.64], P0 ;  /* 0x01d8000006047fae */ /* 0x0003e20008121844 */
[----:B------:R-:W-:Y:S02]  /*d9330*/  IADD3.X R17, R17, R0, RZ, P2, !PT ;  /* 0x0000000011117210 */ /* 0x000fe400017fe4ff */
[----:B------:R-:W-:-:S03]  /*d9340*/  IADD3 R13, P3, R13, R252, RZ ;  /* 0x000000fc0d0d7210 */ /* 0x000fc60007f7e0ff */
[----:B-1----:R-:W-:Y:S01]  /*d9350*/  IMAD.MOV.U32 R7, RZ, RZ, R17 ;  /* 0x000000ffff077224 */ /* 0x002fe200078e0011 */
[----:B------:R-:W-:Y:S01]  /*d9360*/  MOV R6, R10 ;  /* 0x0000000a00067202 */ /* 0x000fe20000000f00 */
[----:B------:R-:W-:Y:S01]  /*d9370*/  STL [R1+0x2cd8], R13 ;  /* 0x002cd80d01007387 */ /* 0x000fe20000100800 */
[----:B----4-:R-:W-:-:S03]  /*d9380*/  IMAD.X R15, R15, 0x1, R0, P3 ;  /* 0x000000010f0f7824 */ /* 0x010fc600018e0600 */
[----:B------:R1:W-:Y:S04]  /*d9390*/  STL [R1+0x2ccc], R17 ;  /* 0x002ccc1101007387 */ /* 0x0003e80000100800 */
[----:B------:R-:W4:Y:S04]  /*d93a0*/  LDL.LU R11, [R1+0x2e58] ;  /* 0x002e5800010b7983 */ /* 0x000f280000300800 */
[----:B------:R2:W-:Y:S04]  /*d93b0*/  LDGSTS.E [R4+0x2500], [R6.64], P1 ;  /* 0x0250000006047fae */ /* 0x0005e80008921844 */
[----:B-1----:R-:W4:Y:S01]  /*d93c0*/  LDL.LU R17, [R1+0x2e4c] ;  /* 0x002e4c0001117983 */ /* 0x002f220000300800 */
[----:B------:R-:W-:-:S05]  /*d93d0*/  IADD3 R5, P2, R5, R252, RZ ;  /* 0x000000fc05057210 */ /* 0x000fca0007f5e0ff */
[----:B------:R-:W-:Y:S01]  /*d93e0*/  STL [R1+0x2d50], R5 ;  /* 0x002d500501007387 */ /* 0x000fe20000100800 */
[----:B--2---:R-:W-:-:S03]  /*d93f0*/  IADD3.X R19, R19, R0, RZ, P2, !PT ;  /* 0x0000000013137210 */ /* 0x004fc600017fe4ff */
[----:B------:R1:W-:Y:S01]  /*d9400*/  STL [R1+0x2cd4], R15 ;  /* 0x002cd40f01007387 */ /* 0x0003e20000100800 */
[----:B------:R-:W-:Y:S01]  /*d9410*/  MOV R7, R15 ;  /* 0x0000000f00077202 */ /* 0x000fe20000000f00 */
[----:B------:R-:W-:Y:S02]  /*d9420*/  IMAD.MOV.U32 R6, RZ, RZ, R13 ;  /* 0x000000ffff067224 */ /* 0x000fe400078e000d */
[----:B------:R-:W4:Y:S04]  /*d9430*/  LDL.LU R10, [R1+0x2ed0] ;  /* 0x002ed000010a7983 */ /* 0x000f280000300800 */
[----:B------:R1:W-:Y:S01]  /*d9440*/  LDGSTS.E [R4+0x2580], [R6.64], P0 ;  /* 0x0258000006047fae */ /* 0x0003e20008121844 */
[----:B------:R-:W-:-:S03]  /*d9450*/  IADD3 R9, P3, R9, R252, RZ ;  /* 0x000000fc09097210 */ /* 0x000fc60007f7e0ff */
[----:B-1----:R-:W4:Y:S04]  /*d9460*/  LDL.LU R15, [R1+0x2e54] ;  /* 0x002e5400010f7983 */ /* 0x002f280000300800 */
[----:B------:R-:W-:Y:S04]  /*d9470*/  STL [R1+0x2d58], R9 ;  /* 0x002d580901007387 */ /* 0x000fe80000100800 */
[----:B------:R1:W-:Y:S01]  /*d9480*/  STL [R1+0x2d4c], R19 ;  /* 0x002d4c1301007387 */ /* 0x0003e20000100800 */
[----:B------:R-:W-:-:S03]  /*d9490*/  MOV R6, R5 ;  /* 0x0000000500067202 */ /* 0x000fc60000000f00 */
[----:B------:R-:W4:Y:S01]  /*d94a0*/  LDL.LU R13, [R1+0x2ed8] ;  /* 0x002ed800010d7983 */ /* 0x000f220000300800 */
[----:B------:R-:W-:-:S03]  /*d94b0*/  IMAD.MOV.U32 R7, RZ, RZ, R19 ;  /* 0x000000ffff077224 */ /* 0x000fc600078e0013 */
[----:B------:R-:W4:Y:S01]  /*d94c0*/  LDL.LU R20, [R1+0x2ecc] ;  /* 0x002ecc0001147983 */ /* 0x000f220000300800 */
[----:B------:R-:W-:-:S03]  /*d94d0*/  IMAD.X R12, R12, 0x1, R0, P3 ;  /* 0x000000010c0c7824 */ /* 0x000fc600018e0600 */
        /* <DEDUP_REMOVED lines=8> */
[----:B------:R-:W4:Y:S01]  /*d9560*/  LDL.LU R19, [R1+0x2ed4] ;  /* 0x002ed40001137983 */ /* 0x000f220000300800 */
[----:B------:R-:W-:-:S03]  /*d9570*/  IADD3 R3, P3, R3, R252, RZ ;  /* 0x000000fc03037210 */ /* 0x000fc60007f7e0ff */
[----:B------:R1:W-:Y:S04]  /*d9580*/  LDGSTS.E [R4+0x2d80], [R6.64], P0 ;  /* 0x02d8000006047fae */ /* 0x0003e80008121844 */
[----:B------:R-:W-:Y:S04]  /*d9590*/  STL [R1+0x2dd8], R3 ;  /* 0x002dd80301007387 */ /* 0x000fe80000100800 */
[----:B------:R1:W-:Y:S04]  /*d95a0*/  STL [R1+0x2dcc], R16 ;  /* 0x002dcc1001007387 */ /* 0x0003e80000100800 */
[----:B-1----:R-:W4:Y:S01]  /*d95b0*/  LDL.LU R12, [R1+0x2f4c] ;  /* 0x002f4c00010c7983 */ /* 0x002f220000300800 */
[----:B------:R-:W-:-:S03]  /*d95c0*/  IADD3 R8, P2, R8, R252, RZ ;  /* 0x000000fc08087210 */ /* 0x000fc60007f5e0ff */
[----:B------:R-:W4:Y:S01]  /*d95d0*/  LDL.LU R9, [R1+0x2f58] ;  /* 0x002f580001097983 */ /* 0x000f220000300800 */
[----:B------:R-:W-:Y:S01]  /*d95e0*/  IMAD.MOV.U32 R7, RZ, RZ, R16 ;  /* 0x000000ffff077224 */ /* 0x000fe200078e0010 */
[----:B------:R-:W-:Y:S02]  /*d95f0*/  MOV R6, R14 ;  /* 0x0000000e00067202 */ /* 0x000fe40000000f00 */
[----:B------:R-:W4:Y:S04]  /*d9600*/  LDL.LU R16, [R1+0x2f54] ;  /* 0x002f540001107983 */ /* 0x000f280000300800 */
[----:B------:R-:W-:Y:S04]  /*d9610*/  STL [R1+0x2e50], R8 ;  /* 0x002e500801007387 */ /* 0x000fe80000100800 */
[----:B------:R1:W-:Y:S01]  /*d9620*/  LDGSTS.E [R4+0x3500], [R6.64], P1 ;  /* 0x0350000006047fae */ /* 0x0003e20008921844 */
[----:B---3--:R-:W-:-:S05]  /*d9630*/  IMAD.X R18, R18, 0x1, R0, P3 ;  /* 0x0000000112127824 */ /* 0x008fca00018e0600 */
[----:B------:R3:W-:Y:S04]  /*d9640*/  STL [R1+0x2dd4], R18 ;  /* 0x002dd41201007387 */ /* 0x0007e80000100800 */
[----:B------:R-:W2:Y:S01]  /*d9650*/  LDL.LU R14, [R1+0x2fd0] ;  /* 0x002fd000010e7983 */ /* 0x000ea20000300800 */
[----:B-1----:R-:W-:Y:S01]  /*d9660*/  IMAD.MOV.U32 R6, RZ, RZ, R3 ;  /* 0x000000ffff067224 */ /* 0x002fe200078e0003 */
[----:B------:R-:W-:Y:S02]  /*d9670*/  MOV R7, R18 ;  /* 0x0000001200077202 */ /* 0x000fe40000000f00 */
[----:B---3--:R-:W3:Y:S04]  /*d9680*/  LDL.LU R18, [R1+0x2fcc] ;  /* 0x002fcc0001127983 */ /* 0x008ee80000300800 */
[----:B------:R1:W-:Y:S01]  /*d9690*/  LDGSTS.E [R4+0x3580], [R6.64], P0 ;  /* 0x0358000006047fae */ /* 0x0003e20008121844 */
[----:B----4-:R-:W-:-:S02]  /*d96a0*/  IADD3 R11, P3, R11, R252, RZ ;  /* 0x000000fc0b0b7210 */ /* 0x010fc40007f7e0ff */
[----:B-1----:R-:W-:Y:S02]  /*d96b0*/  MOV R6, R8 ;  /* 0x0000000800067202 */ /* 0x002fe40000000f00 */
[----:B------:R-:W-:Y:S01]  /*d96c0*/  IADD3.X R17, R17, R0, RZ, P2, !PT ;  /* 0x0000000011117210 */ /* 0x000fe200017fe4ff */
[----:B------:R-:W-:Y:S04]  /*d96d0*/  STL [R1+0x2e58], R11 ;  /* 0x002e580b01007387 */ /* 0x000fe80000100800 */
[----:B------:R1:W-:Y:S01]  /*d96e0*/  STL [R1+0x2e4c], R17 ;  /* 0x002e4c1101007387 */ /* 0x0003e20000100800 */
[----:B------:R-:W-:-:S03]  /*d96f0*/  IMAD.MOV.U32 R7, RZ, RZ, R17 ;  /* 0x000000ffff077224 */ /* 0x000fc600078e0011 */
[----:B------:R-:W4:Y:S04]  /*d9700*/  LDL.LU R3, [R1+0x2fd8] ;  /* 0x002fd80001037983 */ /* 0x000f280000300800 */
[----:B------:R1:W-:Y:S01]  /*d9710*/  LDGSTS.E [R4+0x3d00], [R6.64], P1 ;  /* 0x03d0000006047fae */ /* 0x0003e20008921844 */
[----:B------:R-:W-:-:S03]  /*d9720*/  IADD3 R10, P2, R10, R252, RZ ;  /* 0x000000fc0a0a7210 */ /* 0x000fc60007f5e0ff */
[----:B-1----:R-:W4:Y:S01]  /*d9730*/  LDL.LU R17, [R1+0x2fd4] ;  /* 0x002fd40001117983 */ /* 0x002f220000300800 */
[----:B------:R-:W-:-:S03]  /*d9740*/  IMAD.X R15, R15, 0x1, R0, P3 ;  /* 0x000000010f0f7824 */ /* 0x000fc600018e0600 */
[----:B------:R-:W-:Y:S01]  /*d9750*/  STL [R1+0x2ed0], R10 ;  /* 0x002ed00a01007387 */ /* 0x000fe20000100800 */
[----:B------:R-:W-:-:S03]  /*d9760*/  IMAD.MOV.U32 R6, RZ, RZ, R11 ;  /* 0x000000ffff067224 */ /* 0x000fc600078e000b */
[----:B------:R1:W-:Y:S01]  /*d9770*/  STL [R1+0x2e54], R15 ;  /* 0x002e540f01007387 */ /* 0x0003e20000100800 */
[----:B------:R-:W-:-:S03]  /*d9780*/  MOV R7, R15 ;  /* 0x0000000f00077202 */ /* 0x000fc60000000f00 */
[----:B------:R-:W4:Y:S01]  /*d9790*/  LDL.LU R8, [R1+0x3050] ;  /* 0x0030500001087983 */ /* 0x000f220000300800 */
[----:B------:R-:W-:-:S03]  /*d97a0*/  IADD3 R13, P3, R13, R252, RZ ;  /* 0x000000fc0d0d7210 */ /* 0x000fc60007f7e0ff */
[----:B------:R1:W-:Y:S01]  /*d97b0*/  LDGSTS.E [R4+0x3d80], [R6.64], P0 ;  /* 0x03d8000006047fae */ /* 0x0003e20008121844 */
[----:B------:R-:W-:-:S03]  /*d97c0*/  IADD3.X R20, R20, R0, RZ, P2, !PT ;  /* 0x0000000014147210 */ /* 0x000fc600017fe4ff */
[----:B-1----:R-:W4:Y:S04]  /*d97d0*/  LDL.LU R15, [R1+0x304c] ;  /* 0x00304c00010f7983 */ /* 0x002f280000300800 */
[----:B------:R-:W-:Y:S04]  /*d97e0*/  STL [R1+0x2ed8], R13 ;  /* 0x002ed80d01007387 */ /* 0x000fe80000100800 */
[----:B------:R-:W-:Y:S01]  /*d97f0*/  STL [R1+0x2ecc], R20 ;  /* 0x002ecc1401007387 */ /* 0x000fe20000100800 */
[----:B------:R-:W-:Y:S01]  /*d9800*/  MOV R6, R10 ;  /* 0x0000000a00067202 */ /* 0x000fe20000000f00 */
[----:B------:R-:W-:-:S02]  /*d9810*/  IMAD.MOV.U32 R7, RZ, RZ, R20 ;  /* 0x000000ffff077224 */ /* 0x000fc400078e0014 */
        /* <DEDUP_REMOVED lines=11> */
[----:B------:R-:W-:Y:S02]  /*d98d0*/  IADD3.X R12, R12, R0, RZ, P2, !PT ;  /* 0x000000000c0c7210 */ /* 0x000fe400017fe4ff */
[----:B------:R-:W-:Y:S02]  /*d98e0*/  IADD3 R9, P3, R9, R252, RZ ;  /* 0x000000fc09097210 */ /* 0x000fe40007f7e0ff */
[----:B------:R-:W-:-:S03]  /*d98f0*/  MOV R6, R5 ;  /* 0x0000000500067202 */ /* 0x000fc60000000f00 */
[----:B------:R-:W-:Y:S01]  /*d9900*/  STL [R1+0x2f58], R9 ;  /* 0x002f580901007387 */ /* 0x000fe20000100800 */
[----:B------:R-:W-:Y:S02]  /*d9910*/  IMAD.X R16, R16, 0x1, R0, P3 ;  /* 0x0000000110107824 */ /* 0x000fe400018e0600 */
[----:B------:R-:W-:Y:S01]  /*d9920*/  IMAD.MOV.U32 R7, RZ, RZ, R12 ;  /* 0x000000ffff077224 */ /* 0x000fe200078e000c */
[----:B------:R1:W-:Y:S04]  /*d9930*/  STL [R1+0x2f4c], R12 ;  /* 0x002f4c0c01007387 */ /* 0x0003e80000100800 */
[----:B------:R-:W4:Y:S04]  /*d9940*/  LDL.LU R13, [R1+0x30d8] ;  /* 0x0030d800010d7983 */ /* 0x000f280000300800 */
[----:B------:R1:W-:Y:S04]  /*d9950*/  LDGSTS.E [R4+0x4d00], [R6.64], P1 ;  /* 0x04d0000006047fae */ /* 0x0003e80008921844 */
[----:B-1----:R-:W4:Y:S01]  /*d9960*/  LDL.LU R12, [R1+0x30cc] ;  /* 0x0030cc00010c7983 */ /* 0x002f220000300800 */
[----:B------:R-:W-:-:S02]  /*d9970*/  MOV R7, R16 ;  /* 0x0000001000077202 */ /* 0x000fc40000000f00 */
[----:B--2---:R-:W-:-:S05]  /*d9980*/  IADD3 R14, P2, R14, R252, RZ ;  /* 0x000000fc0e0e7210 */ /* 0x004fca0007f5e0ff */
[----:B------:R-:W-:Y:S04]  /*d9990*/  STL [R1+0x2fd0], R14 ;  /* 0x002fd00e01007387 */ /* 0x000fe80000100800 */
[----:B------:R1:W-:Y:S04]  /*d99a0*/  STL [R1+0x2f54], R16 ;  /* 0x002f541001007387 */ /* 0x0003e80000100800 */
[----:B------:R-:W2:Y:S04]  /*d99b0*/  LDL.LU R5, [R1+0x3150] ;  /* 0x0031500001057983 */ /* 0x000ea80000300800 */
[----:B-1----:R-:W2:Y:S01]  /*d99c0*/  LDL.LU R16, [R1+0x30d4] ;  /* 0x0030d40001107983 */ /* 0x002ea20000300800 */
[----:B---3--:R-:W-:Y:S01]  /*d99d0*/  IADD3.X R18, R18, R0, RZ, P2, !PT ;  /* 0x0000000012127210 */ /* 0x008fe200017fe4ff */
[----:B------:R-:W-:-:S05]  /*d99e0*/  IMAD.MOV.U32 R6, RZ, RZ, R9 ;  /* 0x000000ffff067224 */ /* 0x000fca00078e0009 */
[----:B------:R1:W-:Y:S01]  /*d99f0*/  LDGSTS.E [R4+0x4d80], [R6.64], P0 ;  /* 0x04d8000006047fae */ /* 0x0003e20008121844 */
[----:B----4-:R-:W-:Y:S01]  /*d9a00*/  IADD3 R3, P3, R3, R252, RZ ;  /* 0x000000fc03037210 */ /* 0x010fe20007f7e0ff */
[----:B-1----:R-:W-:Y:S01]  /*d9a10*/  IMAD.MOV.U32 R7, RZ, RZ, R18 ;  /* 0x000000ffff077224 */ /* 0x002fe200078e0012 */
[----:B------:R-:W-:-:S03]  /*d9a20*/  MOV R6, R14 ;  /* 0x0000000e00067202 */ /* 0x000fc60000000f00 */
[----:B------:R-:W-:Y:S01]  /*d9a30*/  STL [R1+0x2fd8], R3 ;  /* 0x002fd80301007387 */ /* 0x000fe20000100800 */
[----:B------:R-:W-:-:S03]  /*d9a40*/  IMAD.X R17, R17, 0x1, R0, P3 ;  /* 0x0000000111117824 */ /* 0x000fc600018e0600 */
[----:B------:R1:W-:Y:S04]  /*d9a50*/  STL [R1+0x2fcc], R18 ;  /* 0x002fcc1201007387 */ /* 0x0003e80000100800 */
[----:B------:R-:W3:Y:S04]  /*d9a60*/  LDL.LU R9, [R1+0x3158] ;  /* 0x0031580001097983 */ /* 0x000ee80000300800 */
[----:B------:R-:W2:Y:S04]  /*d9a70*/  LDL.LU R20, [R1+0x314c] ;  /* 0x00314c0001147983 */ /* 0x000ea80000300800 */
        /* <DEDUP_REMOVED lines=15> */
[----:B-1----:R-:W-:Y:S01]  /*d9b70*/  MOV R6, R8 ;  /* 0x0000000800067202 */ /* 0x002fe20000000f00 */
[----:B------:R-:W-:Y:S02]  /*d9b80*/  IMAD.MOV.U32 R7, RZ, RZ, R15 ;  /* 0x000000ffff077224 */ /* 0x000fe400078e000f */
[----:B------:R-:W2:Y:S04]  /*d9b90*/  LDL.LU R3, [R1+0x31d8] ;  /* 0x0031d80001037983 */ /* 0x000ea80000300800 */
[----:B------:R-:W2:Y:S04]  /*d9ba0*/  LDL.LU R15, [R1+0x31d4] ;  /* 0x0031d400010f7983 */ /* 0x000ea80000300800 */
[----:B------:R-:W-:Y:S04]  /*d9bb0*/  STL [R1+0x30d0], R10 ;  /* 0x0030d00a01007387 */ /* 0x000fe80000100800 */
[----:B------:R1:W-:Y:S01]  /*d9bc0*/  LDGSTS.E [R4+0x5d00], [R6.64], P1 ;  /* 0x05d0000006047fae */ /* 0x0003e20008921844 */
[----:B------:R-:W-:-:S05]  /*d9bd0*/  IMAD.X R19, R19, 0x1, R0, P3 ;  /* 0x0000000113137824 */ /* 0x000fca00018e0600 */
[----:B------:R1:W-:Y:S02]  /*d9be0*/  STL [R1+0x3054], R19 ;  /* 0x0030541301007387 */ /* 0x0003e40000100800 */
[----:B-1----:R-:W-:Y:S01]  /*d9bf0*/  IMAD.MOV.U32 R6, RZ, RZ, R11 ;  /* 0x000000ffff067224 */ /* 0x002fe200078e000b */
[----:B------:R-:W-:Y:S01]  /*d9c00*/  MOV R7, R19 ;  /* 0x0000001300077202 */ /* 0x000fe20000000f00 */
[----:B------:R-:W2:Y:S04]  /*d9c10*/  LDL.LU R8, [R1+0x3250] ;  /* 0x0032500001087983 */ /* 0x000ea80000300800 */
[----:B------:R1:W-:Y:S04]  /*d9c20*/  LDGSTS.E [R4+0x5d80], [R6.64], P0 ;  /* 0x05d8000006047fae */ /* 0x0003e80008121844 */
[----:B------:R-:W2:Y:S01]  /*d9c30*/  LDL.LU R19, [R1+0x324c] ;  /* 0x00324c0001137983 */ /* 0x000ea20000300800 */
[----:B------:R-:W-:-:S02]  /*d9c40*/  IADD3 R13, P3, R13, R252, RZ ;  /* 0x000000fc0d0d7210 */ /* 0x000fc40007f7e0ff */
[----:B------:R-:W-:-:S03]  /*d9c50*/  IADD3.X R12, R12, R0, RZ, P2, !PT ;  /* 0x000000000c0c7210 */ /* 0x000fc600017fe4ff */
[----:B------:R-:W-:Y:S04]  /*d9c60*/  STL [R1+0x30d8], R13 ;  /* 0x0030d80d01007387 */ /* 0x000fe80000100800 */
[----:B------:R1:W-:Y:S02]  /*d9c70*/  STL [R1+0x30cc], R12 ;  /* 0x0030cc0c01007387 */ /* 0x0003e40000100800 */
[----:B-1----:R-:W-:Y:S02]  /*d9c80*/  IMAD.MOV.U32 R7, RZ, RZ, R12 ;  /* 0x000000ffff077224 */ /* 0x002fe400078e000c */
[----:B------:R-:W2:Y:S01]  /*d9c90*/  LDL.LU R11, [R1+0x3258] ;  /* 0x00325800010b7983 */ /* 0x000ea20000300800 */
[----:B------:R-:W-:-:S03]  /*d9ca0*/  MOV R6, R10 ;  /* 0x0000000a00067202 */ /* 0x000fc60000000f00 */
[----:B------:R-:W2:Y:S04]  /*d9cb0*/  LDL.LU R12, [R1+0x3254] ;  /* 0x00325400010c7983 */ /* 0x000ea80000300800 */
[----:B------:R1:W-:Y:S01]  /*d9cc0*/  LDGSTS.E [R4+0x6500], [R6.64], P1 ;  /* 0x0650000006047fae */ /* 0x0003e20008921844 */
[----:B--2---:R-:W-:Y:S01]  /*d9cd0*/  IADD3 R5, P2, R5, R252, RZ ;  /* 0x000000fc05057210 */ /* 0x004fe20007f5e0ff */
[----:B------:R-:W-:-:S04]  /*d9ce0*/  IMAD.X R16, R16, 0x1, R0, P3 ;  /* 0x0000000110107824 */ /* 0x000fc800018e0600 */
[----:B------:R-:W-:Y:S04]  /*d9cf0*/  STL [R1+0x3150], R5 ;  /* 0x0031500501007387 */ /* 0x000fe80000100800 */
[----:B------:R2:W-:Y:S04]  /*d9d00*/  STL [R1+0x30d4], R16 ;  /* 0x0030d41001007387 */ /* 0x0005e80000100800 */
[----:B------:R-:W4:Y:S01]  /*d9d10*/  LDL.LU R10, [R1+0x32d0] ;  /* 0x0032d000010a7983 */ /* 0x000f220000300800 */
[----:B-1----:R-:W-:Y:S01]  /*d9d20*/  IMAD.MOV.U32 R6, RZ, RZ, R13 ;  /* 0x000000ffff067224 */ /* 0x002fe200078e000d */
[----:B------:R-:W-:-:S02]  /*d9d30*/  MOV R7, R16 ;  /* 0x0000001000077202 */ /* 0x000fc40000000f00 */
[----:B------:R-:W4:Y:S04]  /*d9d40*/  LDL.LU R13, [R1+0x32cc] ;  /* 0x0032cc00010d7983 */ /* 0x000f280000300800 */
[----:B------:R1:W-:Y:S01]  /*d9d50*/  LDGSTS.E [R4+0x6580], [R6.64], P0 ;  /* 0x0658000006047fae */ /* 0x0003e20008121844 */
[----:B---3--:R-:W-:Y:S02]  /*d9d60*/  IADD3 R9, P3, R9, R252, RZ ;  /* 0x000000fc09097210 */ /* 0x008fe40007f7e0ff */
[----:B--2---:R-:W-:-:S03]  /*d9d70*/  IADD3.X R20, R20, R0, RZ, P2, !PT ;  /* 0x0000000014147210 */ /* 0x004fc600017fe4ff */
[----:B------:R-:W-:Y:S01]  /*d9d80*/  STL [R1+0x3158], R9 ;  /* 0x0031580901007387 */ /* 0x000fe20000100800 */
[----:B-1----:R-:W-:-:S03]  /*d9d90*/  MOV R6, R5 ;  /* 0x0000000500067202 */ /* 0x002fc60000000f00 */
[----:B------:R-:W-:Y:S01]  /*d9da0*/  STL [R1+0x314c], R20 ;  /* 0x00314c1401007387 */ /* 0x000fe20000100800 */
[----:B------:R-:W-:-:S03]  /*d9db0*/  IMAD.MOV.U32 R7, RZ, RZ, R20 ;  /* 0x000000ffff077224 */ /* 0x000fc600078e0014 */
[----:B------:R-:W2:Y:S04]  /*d9dc0*/  LDL.LU R16, [R1+0x32d8] ;  /* 0x0032d80001107983 */ /* 0x000ea80000300800 */
[----:B------:R-:W3:Y:S04]  /*d9dd0*/  LDL.LU R5, [R1+0x3350] ;  /* 0x0033500001057983 */ /* 0x000ee80000300800 */
[----:B------:R1:W-:Y:S01]  /*d9de0*/  LDGSTS.E [R4+0x6d00], [R6.64], P1 ;  /* 0x06d0000006047fae */ /* 0x0003e20008921844 */
[----:B------:R-:W-:Y:S01]  /*d9df0*/  IADD3 R14, P2, R14, R252, RZ ;  /* 0x000000fc0e0e7210 */ /* 0x000fe20007f5e0ff */
[----:B------:R-:W-:-:S04]  /*d9e00*/  IMAD.X R18, R18, 0x1, R0, P3 ;  /* 0x0000000112127824 */ /* 0x000fc800018e0600 */
[----:B------:R-:W-:Y:S04]  /*d9e10*/  STL [R1+0x31d0], R14 ;  /* 0x0031d00e01007387 */ /* 0x000fe80000100800 */
[----:B------:R1:W-:Y:S02]  /*d9e20*/  STL [R1+0x3154], R18 ;  /* 0x0031541201007387 */ /* 0x0003e40000100800 */
[----:B-1----:R-:W-:Y:S01]  /*d9e30*/  IMAD.MOV.U32 R6, RZ, RZ, R9 ;  /* 0x000000ffff067224 */ /* 0x002fe200078e0009 */
[----:B------:R-:W-:-:S05]  /*d9e40*/  MOV R7, R18 ;  /* 0x0000001200077202 */ /* 0x000fca0000000f00 */
[----:B------:R1:W-:Y:S01]  /*d9e50*/  LDGSTS.E [R4+0x6d80], [R6.64], P0 ;  /* 0x06d8000006047fae */ /* 0x0003e20008121844 */
[----:B------:R-:W-:-:S03]  /*d9e60*/  IADD3.X R17, R17, R0, RZ, P2, !PT ;  /* 0x0000000011117210 */ /* 0x000fc600017fe4ff */
[----:B------:R-:W3:Y:S01]  /*d9e70*/  LDL.LU R18, [R1+0x32d4] ;  /* 0x0032d40001127983 */ /* 0x000ee20000300800 */
[----:B------:R-:W-:-:S05]  /*d9e80*/  IADD3 R3, P3, R3, R252, RZ ;  /* 0x000000fc03037210 */ /* 0x000fca0007f7e0ff */
[----:B------:R-:W-:Y:S01]  /*d9e90*/  STL [R1+0x31d8], R3 ;  /* 0x0031d80301007387 */ /* 0x000fe20000100800 */
[----:B------:R-:W-:Y:S01]  /*d9ea0*/  IMAD.X R15, R15, 0x1, R0, P3 ;  /* 0x000000010f0f7824 */ /* 0x000fe200018e0600 */
[----:B-1----:R-:W-:Y:S01]  /*d9eb0*/  MOV R6, R14 ;  /* 0x0000000e00067202 */ /* 0x002fe20000000f00 */
[----:B------:R-:W-:Y:S01]  /*d9ec0*/  IMAD.MOV.U32 R7, RZ, RZ, R17 ;  /* 0x000000ffff077224 */ /* 0x000fe200078e0011 */
[----:B------:R1:W-:Y:S04]  /*d9ed0*/  STL [R1+0x31cc], R17 ;  /* 0x0031cc1101007387 */ /* 0x0003e80000100800 */
[----:B------:R-:W3:Y:S04]  /*d9ee0*/  LDL.LU R9, [R1+0x3358] ;  /* 0x0033580001097983 */ /* 0x000ee80000300800 */
[----:B------:R1:W-:Y:S04]  /*d9ef0*/  LDGSTS.E [R4+0x7500], [R6.64], P1 ;  /* 0x0750000006047fae */ /* 0x0003e80008921844 */
[----:B-1----:R-:W3:Y:S01]  /*d9f00*/  LDL.LU R17, [R1+0x334c] ;  /* 0x00334c0001117983 */ /* 0x002ee20000300800 */
[----:B------:R-:W-:Y:S01]  /*d9f10*/  IADD3 R8, P2, R8, R252, RZ ;  /* 0x000000fc08087210 */ /* 0x000fe20007f5e0ff */
[----:B------:R-:W-:Y:S01]  /*d9f20*/  IMAD.MOV.U32 R6, RZ, RZ, R3 ;  /* 0x000000ffff067224 */ /* 0x000fe200078e0003 */
[----:B------:R-:W-:-:S03]  /*d9f30*/  MOV R7, R15 ;  /* 0x0000000f00077202 */ /* 0x000fc60000000f00 */
[----:B------:R-:W-:Y:S01]  /*d9f40*/  STL [R1+0x3250], R8 ;  /* 0x0032500801007387 */ /* 0x000fe20000100800 */
[----:B------:R-:W-:-:S03]  /*d9f50*/  IADD3.X R19, R19, R0, RZ, P2, !PT ;  /* 0x0000000013137210 */ /* 0x000fc600017fe4ff */
[----:B------:R1:W-:Y:S04]  /*d9f60*/  STL [R1+0x31d4], R15 ;  /* 0x0031d40f01007387 */ /* 0x0003e80000100800 */
[----:B------:R-:W3:Y:S04]  /*d9f70*/  LDL.LU R14, [R1+0x33d0] ;  /* 0x0033d000010e7983 */ /* 0x000ee80000300800 */
[----:B------:R1:W-:Y:S04]  /*d9f80*/  LDGSTS.E [R4+0x7580], [R6.64], P0 ;  /* 0x0758000006047fae */ /* 0x0003e80008121844 */
[----:B-1----:R-:W3:Y:S01]  /*d9f90*/  LDL.LU R15, [R1+0x3354] ;  /* 0x00335400010f7983 */ /* 0x002ee20000300800 */
[----:B------:R-:W-:-:S02]  /*d9fa0*/  IADD3 R11, P3, R11, R252, RZ ;  /* 0x000000fc0b0b7210 */ /* 0x000fc40007f7e0ff */
[----:B------:R-:W-:-:S03]  /*d9fb0*/  MOV R6, R8 ;  /* 0x0000000800067202 */ /* 0x000fc60000000f00 */
[----:B------:R1:W-:Y:S01]  /*d9fc0*/  STL [R1+0x3258], R11 ;  /* 0x0032580b01007387 */ /* 0x0003e20000100800 */
[----:B------:R-:W-:Y:S02]  /*d9fd0*/  IMAD.X R12, R12, 0x1, R0, P3 ;  /* 0x000000010c0c7824 */ /* 0x000fe400018e0600 */
[----:B------:R-:W-:Y:S01]  /*d9fe0*/  IMAD.MOV.U32 R7, RZ, RZ, R19 ;  /* 0x000000ffff077224 */ /* 0x000fe200078e0013 */
[----:B------:R1:W-:Y:S04]  /*d9ff0*/  STL [R1+0x324c], R19 ;  /* 0x00324c1301007387 */ /* 0x0003e80000100800 */
[----:B------:R-:W3:Y:S04]  /*da000*/  LDL.LU R3, [R1+0x33d8] ;  /* 0x0033d80001037983 */ /* 0x000ee80000300800 */
[----:B------:R-:W3:Y:S04]  /*da010*/  LDL.LU R20, [R1+0x33cc] ;  /* 0x0033cc0001147983 */ /* 0x000ee80000300800 */
[----:B------:R1:W-:Y:S02]  /*da020*/  LDGSTS.E [R4+0x7d00], [R6.64], P1 ;  /* 0x07d0000006047fae */ /* 0x0003e40008921844 */
[----:B-1----:R-:W-:Y:S01]  /*da030*/  IMAD.MOV.U32 R6, RZ, RZ, R11 ;  /* 0x000000ffff067224 */ /* 0x002fe200078e000b */
[----:B----4-:R-:W-:-:S05]  /*da040*/  IADD3 R10, P2, R10, R252, RZ ;  /* 0x000000fc0a0a7210 */ /* 0x010fca0007f5e0ff */
[----:B------:R-:W-:Y:S04]  /*da050*/  STL [R1+0x32d0], R10 ;  /* 0x0032d00a01007387 */ /* 0x000fe80000100800 */
[----:B------:R1:W-:Y:S04]  /*da060*/  STL [R1+0x3254], R12 ;  /* 0x0032540c01007387 */ /* 0x0003e80000100800 */
[----:B------:R-:W4:Y:S04]  /*da070*/  LDL.LU R8, [R1+0x3450] ;  /* 0x0034500001087983 */ /* 0x000f280000300800 */
[----:B------:R-:W4:Y:S01]  /*da080*/  LDL.LU R11, [R1+0x33d4] ;  /* 0x0033d400010b7983 */ /* 0x000f220000300800 */
[----:B------:R-:W-:-:S02]  /*da090*/  MOV R7, R12 ;  /* 0x0000000c00077202 */ /* 0x000fc40000000f00 */
[----:B------:R-:W-:-:S03]  /*da0a0*/  IADD3.X R13, R13, R0, RZ, P2, !PT ;  /* 0x000000000d0d7210 */ /* 0x000fc600017fe4ff */
[----:B------:R1:W-:Y:S01]  /*da0b0*/  LDGSTS.E [R4+0x7d80], [R6.64], P0 ;  /* 0x07d8000006047fae */ /* 0x0003e20008121844 */
[----:B--2---:R-:W-:Y:S01]  /*da0c0*/  IADD3 R16, P3, R16, R252, RZ ;  /* 0x000000fc10107210 */ /* 0x004fe20007f7e0ff */
[----:B-1----:R-:W-:Y:S01]  /*da0d0*/  IMAD.MOV.U32 R7, RZ, RZ, R13 ;  /* 0x000000ffff077224 */ /* 0x002fe200078e000d */
[----:B------:R-:W-:-:S03]  /*da0e0*/  MOV R6, R10 ;  /* 0x0000000a00067202 */ /* 0x000fc60000000f00 */
[----:B------:R-:W-:Y:S01]  /*da0f0*/  STL [R1+0x32d8], R16 ;  /* 0x0032d81001007387 */ /* 0x000fe20000100800 */
[----:B---3--:R-:W-:-:S03]  /*da100*/  IADD3 R5, P2, R5, R252, RZ ;  /* 0x000000fc05057210 */ /* 0x008fc60007f5e0ff */
[----:B------:R1:W-:Y:S04]  /*da110*/  STL [R1+0x32cc], R13 ;  /* 0x0032cc0d01007387 */ /* 0x0003e80000100800 */
[----:B------:R-:W2:Y:S04]  /*da120*/  LDL.LU R19, [R1+0x344c] ;  /* 0x00344c0001137983 */ /* 0x000ea80000300800 */
[----:B------:R-:W3:Y:S04]  /*da130*/  LDL.LU R12, [R1+0x3458] ;  /* 0x00345800010c7983 */ /* 0x000ee80000300800 */
[----:B------:R1:W-:Y:S04]  /*da140*/  LDGSTS.E [R4+0x8500], [R6.64], P1 ;  /* 0x0850000006047fae */ /* 0x0003e80008921844 */
[----:B-1----:R-:W3:Y:S01]  /*da150*/  LDL.LU R13, [R1+0x3454] ;  /* 0x00345400010d7983 */ /* 0x002ee20000300800 */
[----:B------:R-:W-:-:S03]  /*da160*/  IMAD.X R18, R18, 0x1, R0, P3 ;  /* 0x0000000112127824 */ /* 0x000fc600018e0600 */
[----:B------:R-:W-:Y:S01]  /*da170*/  STL [R1+0x3350], R5 ;  /* 0x0033500501007387 */ /* 0x000fe20000100800 */
[----:B------:R-:W-:Y:S01]  /*da180*/  IMAD.MOV.U32 R6, RZ, RZ, R16 ;  /* 0x000000ffff067224 */ /* 0x000fe200078e0010 */
[----:B------:R-:W-:Y:S02]  /*da190*/  MOV R7, R18 ;  /* 0x0000001200077202 */ /* 0x000fe40000000f00 */
[----:B------:R1:W-:Y:S04]  /*da1a0*/  STL [R1+0x32d4], R18 ;  /* 0x0032d41201007387 */ /* 0x0003e80000100800 */
[----:B------:R-:W3:Y:S04]  /*da1b0*/  LDL.LU R10, [R1+0x34d0] ;  /* 0x0034d000010a7983 */ /* 0x000ee80000300800 */
[----:B------:R1:W-:Y:S01]  /*da1c0*/  LDGSTS.E [R4+0x8580], [R6.64], P0 ;  /* 0x0858000006047fae */ /* 0x0003e20008121844 */
[----:B------:R-:W-:-:S03]  /*da1d0*/  IADD3 R9, P3, R9, R252, RZ ;  /* 0x000000fc09097210 */ /* 0x000fc60007f7e0ff */
[----:B-1----:R-:W3:Y:S01]  /*da1e0*/  LDL.LU R18, [R1+0x34cc] ;  /* 0x0034cc0001127983 */ /* 0x002ee20000300800 */
[----:B------:R-:W-:-:S03]  /*da1f0*/  IADD3.X R17, R17, R0, RZ, P2, !PT ;  /* 0x0000000011117210 */ /* 0x000fc600017fe4ff */
[----:B------:R-:W-:Y:S01]  /*da200*/  STL [R1+0x3358], R9 ;  /* 0x0033580901007387 */ /* 0x000fe20000100800 */
[----:B------:R-:W-:Y:S01]  /*da210*/  MOV R6, R5 ;  /* 0x0000000500067202 */ /* 0x000fe20000000f00 */
[----:B------:R-:W-:Y:S02]  /*da220*/  IMAD.MOV.U32 R7, RZ, RZ, R17 ;  /* 0x000000ffff077224 */ /* 0x000fe400078e0011 */
[----:B------:R1:W-:Y:S04]  /*da230*/  STL [R1+0x334c], R17 ;  /* 0x00334c1101007387 */ /* 0x0003e80000100800 */
[----:B------:R-:W3:Y:S04]  /*da240*/  LDL.LU R16, [R1+0x34d8] ;  /* 0x0034d80001107983 */ /* 0x000ee80000300800 */
[----:B------:R1:W-:Y:S04]  /*da250*/  LDGSTS.E [R4+0x8d00], [R6.64], P1 ;  /* 0x08d0000006047fae */ /* 0x0003e80008921844 */
[----:B-1----:R-:W3:Y:S01]  /*da260*/  LDL.LU R17, [R1+0x34d4] ;  /* 0x0034d40001117983 */ /* 0x002ee20000300800 */
[----:B------:R-:W-:Y:S01]  /*da270*/  IADD3 R14, P2, R14, R252, RZ ;  /* 0x000000fc0e0e7210 */ /* 0x000fe20007f5e0ff */
[----:B------:R-:W-:-:S04]  /*da280*/  IMAD.X R15, R15, 0x1, R0, P3 ;  /* 0x000000010f0f7824 */ /* 0x000fc800018e0600 */
        /* <DEDUP_REMOVED lines=24> */
[----:B--2---:R-:W-:Y:S02]  /*da410*/  IADD3.X R19, R19, R0, RZ, P2, !PT ;  /* 0x0000000013137210 */ /* 0x004fe400017fe4ff */
[----:B---3--:R-:W-:-:S03]  /*da420*/  IADD3 R12, P3, R12, R252, RZ ;  /* 0x000000fc0c0c7210 */ /* 0x008fc60007f7e0ff */
[----:B-1----:R-:W-:Y:S01]  /*da430*/  IMAD.MOV.U32 R7, RZ, RZ, R19 ;  /* 0x000000ffff077224 */ /* 0x002fe200078e0013 */
[----:B------:R-:W-:Y:S01]  /*da440*/  MOV R6, R8 ;  /* 0x0000000800067202 */ /* 0x000fe20000000f00 */
[----:B------:R1:W-:Y:S01]  /*da450*/  STL [R1+0x3458], R12 ;  /* 0x0034580c01007387 */ /* 0x0003e20000100800 */
[----:B------:R-:W-:-:S03]  /*da460*/  IMAD.X R13, R13, 0x1, R0, P3 ;  /* 0x000000010d0d7824 */ /* 0x000fc600018e0600 */
[----:B------:R-:W-:Y:S04]  /*da470*/  STL [R1+0x344c], R19 ;  /* 0x00344c1301007387 */ /* 0x000fe80000100800 */
[----:B------:R-:W2:Y:S04]  /*da480*/  LDL.LU R3, [R1+0x35d0] ;  /* 0x0035d00001037983 */ /* 0x000ea80000300800 */
[----:B------:R-:W3:Y:S04]  /*da490*/  LDL.LU R21, [R1+0x35c4] ;  /* 0x0035c40001157983 */ /* 0x000ee80000300800 */
[----:B------:R1:W-:Y:S01]  /*da4a0*/  LDGSTS.E [R4+0x9d00], [R6.64], P1 ;  /* 0x09d0000006047fae */ /* 0x0003e20008921844 */
[----:B------:R-:W-:-:S05]  /*da4b0*/  IADD3 R10, P2, R10, R252, RZ ;  /* 0x000000fc0a0a7210 */ /* 0x000fca0007f5e0ff */
[----:B------:R-:W-:Y:S01]  /*da4c0*/  STL [R1+0x34d0], R10 ;  /* 0x0034d00a01007387 */ /* 0x000fe20000100800 */
[----:B------:R-:W-:-:S03]  /*da4d0*/  IADD3.X R18, R18, R0, RZ, P2, !PT ;  /* 0x0000000012127210 */ /* 0x000fc600017fe4ff */
[----:B------:R1:W-:Y:S02]  /*da4e0*/  STL [R1+0x3454], R13 ;  /* 0x0034540d01007387 */ /* 0x0003e40000100800 */
[----:B-1----:R-:W-:Y:S01]  /*da4f0*/  IMAD.MOV.U32 R6, RZ, RZ, R12 ;  /* 0x000000ffff067224 */ /* 0x002fe200078e000c */
[----:B------:R-:W-:Y:S01]  /*da500*/  MOV R7, R13 ;  /* 0x0000000d00077202 */ /* 0x000fe20000000f00 */
[----:B------:R-:W3:Y:S04]  /*da510*/  LDL.LU R8, [R1+0x3648] ;  /* 0x0036480001087983 */ /* 0x000ee80000300800 */
[----:B------:R-:W3:Y:S04]  /*da520*/  LDL.LU R12, [R1+0x35cc] ;  /* 0x0035cc00010c7983 */ /* 0x000ee80000300800 */
[----:B------:R1:W-:Y:S01]  /*da530*/  LDGSTS.E [R4+0x9d80], [R6.64], P0 ;  /* 0x09d8000006047fae */ /* 0x0003e20008121844 */
[----:B------:R-:W-:-:S05]  /*da540*/  IADD3 R16, P3, R16, R252, RZ ;  /* 0x000000fc10107210 */ /* 0x000fca0007f7e0ff */
[----:B------:R-:W-:Y:S01]  /*da550*/  STL [R1+0x34d8], R16 ;  /* 0x0034d81001007387 */ /* 0x000fe20000100800 */
[----:B------:R-:W-:-:S03]  /*da560*/  IMAD.X R17, R17, 0x1, R0, P3 ;  /* 0x0000000111117824 */ /* 0x000fc600018e0600 */
[----:B------:R1:W-:Y:S02]  /*da570*/  STL [R1+0x34cc], R18 ;  /* 0x0034cc1201007387 */ /* 0x0003e40000100800 */
[----:B-1----:R-:W-:Y:S01]  /*da580*/  MOV R6, R10 ;  /* 0x0000000a00067202 */ /* 0x002fe20000000f00 */
[----:B------:R-:W-:Y:S01]  /*da590*/  IMAD.MOV.U32 R7, RZ, RZ, R18 ;  /* 0x000000ffff077224 */ /* 0x000fe200078e0012 */
[----:B------:R-:W3:Y:S04]  /*da5a0*/  LDL.LU R13, [R1+0x3650] ;  /* 0x00365000010d7983 */ /* 0x000ee80000300800 */
        /* <DEDUP_REMOVED lines=9> */
[----:B------:R-:W3:Y:S01]  /*da640*/  LDL.LU R19, [R1+0x364c] ;  /* 0x00364c0001137983 */ /* 0x000ee20000300800 */
[----:B------:R-:W-:-:S03]  /*da650*/  IADD3 R9, P3, R9, R252, RZ ;  /* 0x000000fc09097210 */ /* 0x000fc60007f7e0ff */
[----:B------:R1:W-:Y:S01]  /*da660*/  LDGSTS.E [R4+0xa580], [R6.64], P0 ;  /* 0x0a58000006047fae */ /* 0x0003e20008121844 */
[----:B------:R-:W-:-:S03]  /*da670*/  IADD3 R14, P2, R14, R252, RZ ;  /* 0x000000fc0e0e7210 */ /* 0x000fc60007f5e0ff */
[----:B------:R-:W-:Y:S04]  /*da680*/  STL [R1+0x3540], R9 ;  /* 0x0035400901007387 */ /* 0x000fe80000100800 */
[----:B------:R4:W-:Y:S04]  /*da690*/  STL [R1+0x3534], R15 ;  /* 0x0035340f01007387 */ /* 0x0009e80000100800 */
[----:B------:R-:W3:Y:S01]  /*da6a0*/  LDL.LU R18, [R1+0x36cc] ;  /* 0x0036cc0001127983 */ /* 0x000ee20000300800 */
[----:B-1----:R-:W-:-:S03]  /*da6b0*/  MOV R6, R5 ;  /* 0x0000000500067202 */ /* 0x002fc60000000f00 */
[----:B------:R-:W3:Y:S04]  /*da6c0*/  LDL.LU R16, [R1+0x36d8] ;  /* 0x0036d80001107983 */ /* 0x000ee80000300800 */
[----:B------:R-:W3:Y:S04]  /*da6d0*/  LDL.LU R17, [R1+0x36d4] ;  /* 0x0036d40001117983 */ /* 0x000ee80000300800 */
[----:B------:R-:W-:Y:S01]  /*da6e0*/  STL [R1+0x35c8], R14 ;  /* 0x0035c80e01007387 */ /* 0x000fe20000100800 */
[----:B----4-:R-:W-:-:S05]  /*da6f0*/  IMAD.X R11, R11, 0x1, R0, P3 ;  /* 0x000000010b0b7824 */ /* 0x010fca00018e0600 */
[----:B------:R1:W-:Y:S04]  /*da700*/  STL [R1+0x353c], R11 ;  /* 0x00353c0b01007387 */ /* 0x0003e80000100800 */
[----:B------:R-:W4:Y:S01]  /*da710*/  LDL.LU R5, [R1+0x37c0] ;  /* 0x0037c00001057983 */ /* 0x000f220000300800 */
[----:B------:R-:W-:-:S03]  /*da720*/  IMAD.MOV.U32 R7, RZ, RZ, R15 ;  /* 0x000000ffff077224 */ /* 0x000fc600078e000f */
[----:B------:R-:W4:Y:S04]  /*da730*/  LDL.LU R15, [R1+0x37bc] ;  /* 0x0037bc00010f7983 */ /* 0x000f280000300800 */
[----:B------:R1:W-:Y:S02]  /*da740*/  LDGSTS.E [R4+0xad00], [R6.64], P1 ;  /* 0x0ad0000006047fae */ /* 0x0003e40008921844 */
[----:B-1----:R-:W-:Y:S01]  /*da750*/  IMAD.MOV.U32 R6, RZ, RZ, R9 ;  /* 0x000000ffff067224 */ /* 0x002fe200078e0009 */
[----:B------:R-:W-:Y:S02]  /*da760*/  MOV R7, R11 ;  /* 0x0000000b00077202 */ /* 0x000fe40000000f00 */
[----:B--2---:R-:W-:-:S03]  /*da770*/  IADD3 R3, P3, R3, R252, RZ ;  /* 0x000000fc03037210 */ /* 0x004fc60007f7e0ff */
[----:B------:R1:W-:Y:S01]  /*da780*/  LDGSTS.E [R4+0xad80], [R6.64], P0 ;  /* 0x0ad8000006047fae */ /* 0x0003e20008121844 */
[----:B---3--:R-:W-:-:S03]  /*da790*/  IADD3.X R21, R21, R0, RZ, P2, !PT ;  /* 0x0000000015157210 */ /* 0x008fc600017fe4ff */
[----:B------:R-:W-:Y:S04]  /*da7a0*/  STL [R1+0x35d0], R3 ;  /* 0x0035d00301007387 */ /* 0x000fe80000100800 */
[----:B------:R-:W-:Y:S01]  /*da7b0*/  STL [R1+0x35c4], R21 ;  /* 0x0035c41501007387 */ /* 0x000fe20000100800 */
[----:B-1----:R-:W-:Y:S01]  /*da7c0*/  MOV R6, R14 ;  /* 0x0000000e00067202 */ /* 0x002fe20000000f00 */
[----:B------:R-:W-:Y:S02]  /*da7d0*/  IMAD.MOV.U32 R7, RZ, RZ, R21 ;  /* 0x000000ffff077224 */ /* 0x000fe400078e0015 */
[----:B------:R-:W2:Y:S04]  /*da7e0*/  LDL.LU R11, [R1+0x37c8] ;  /* 0x0037c800010b7983 */ /* 0x000ea80000300800 */
[----:B------:R-:W4:Y:S04]  /*da7f0*/  LDL.LU R9, [R1+0x3830] ;  /* 0x0038300001097983 */ /* 0x000f280000300800 */
[----:B------:R1:W-:Y:S01]  /*da800*/  LDGSTS.E [R4+0xb500], [R6.64], P1 ;  /* 0x0b50000006047fae */ /* 0x0003e20008921844 */
[----:B------:R-:W-:-:S03]  /*da810*/  IADD3 R8, P2, R8, R252, RZ ;  /* 0x000000fc08087210 */ /* 0x000fc60007f5e0ff */
[----:B------:R-:W4:Y:S01]  /*da820*/  LDL.LU R14, [R1+0x37c4] ;  /* 0x0037c400010e7983 */ /* 0x000f220000300800 */
[----:B------:R-:W-:-:S03]  /*da830*/  IMAD.X R12, R12, 0x1, R0, P3 ;  /* 0x000000010c0c7824 */ /* 0x000fc600018e0600 */
[----:B------:R-:W-:Y:S01]  /*da840*/  STL [R1+0x3648], R8 ;  /* 0x0036480801007387 */ /* 0x000fe20000100800 */
[----:B-1----:R-:W-:Y:S01]  /*da850*/  IMAD.MOV.U32 R6, RZ, RZ, R3 ;  /* 0x000000ffff067224 */ /* 0x002fe200078e0003 */
[----:B------:R-:W-:Y:S02]  /*da860*/  MOV R7, R12 ;  /* 0x0000000c00077202 */ /* 0x000fe40000000f00 */
[----:B------:R1:W-:Y:S04]  /*da870*/  STL [R1+0x35cc], R12 ;  /* 0x0035cc0c01007387 */ /* 0x0003e80000100800 */
[----:B------:R1:W-:Y:S04]  /*da880*/  LDGSTS.E [R4+0xb580], [R6.64], P0 ;  /* 0x0b58000006047fae */ /* 0x0003e80008121844 */
[----:B-1----:R-:W4:Y:S01]  /*da890*/  LDL.LU R12, [R1+0x382c] ;  /* 0x00382c00010c7983 */ /* 0x002f220000300800 */
[----:B------:R-:W-:-:S02]  /*da8a0*/  IADD3 R13, P3, R13, R252, RZ ;  /* 0x000000fc0d0d7210 */ /* 0x000fc40007f7e0ff */
[----:B------:R-:W-:-:S03]  /*da8b0*/  IADD3.X R20, R20, R0, RZ, P2, !PT ;  /* 0x0000000014147210 */ /* 0x000fc600017fe4ff */
[----:B------:R1:W-:Y:S01]  /*da8c0*/  STL [R1+0x3650], R13 ;  /* 0x0036500d01007387 */ /* 0x0003e20000100800 */
[----:B------:R-:W-:-:S03]  /*da8d0*/  MOV R6, R8 ;  /* 0x0000000800067202 */ /* 0x000fc60000000f00 */
[----:B------:R-:W-:Y:S01]  /*da8e0*/  STL [R1+0x3644], R20 ;  /* 0x0036441401007387 */ /* 0x000fe20000100800 */
[----:B------:R-:W-:-:S03]  /*da8f0*/  IMAD.MOV.U32 R7, RZ, RZ, R20 ;  /* 0x000000ffff077224 */ /* 0x000fc600078e0014 */
[----:B------:R-:W4:Y:S04]  /*da900*/  LDL.LU R3, [R1+0x3838] ;  /* 0x0038380001037983 */ /* 0x000f280000300800 */
[----:B------:R-:W4:Y:S04]  /*da910*/  LDL.LU R8, [R1+0x38a0] ;  /* 0x0038a00001087983 */ /* 0x000f280000300800 */
[----:B------:R1:W-:Y:S01]  /*da920*/  LDGSTS.E [R4+0xbd00], [R6.64], P1 ;  /* 0x0bd0000006047fae */ /* 0x0003e20008921844 */
[----:B------:R-:W-:Y:S01]  /*da930*/  IADD3 R10, P2, R10, R252, RZ ;  /* 0x000000fc0a0a7210 */ /* 0x000fe20007f5e0ff */
[----:B------:R-:W-:-:S04]  /*da940*/  IMAD.X R19, R19, 0x1, R0, P3 ;  /* 0x0000000113137824 */ /* 0x000fc800018e0600 */
[----:B------:R1:W-:Y:S02]  /*da950*/  STL [R1+0x36d0], R10 ;  /* 0x0036d00a01007387 */ /* 0x0003e40000100800 */
[----:B-1----:R-:W-:Y:S01]  /*da960*/  IMAD.MOV.U32 R6, RZ, RZ, R13 ;  /* 0x000000ffff067224 */ /* 0x002fe200078e000d */
[----:B------:R-:W-:Y:S01]  /*da970*/  MOV R7, R19 ;  /* 0x0000001300077202 */ /* 0x000fe20000000f00 */
[----:B------:R-:W-:Y:S04]  /*da980*/  STL [R1+0x364c], R19 ;  /* 0x00364c1301007387 */ /* 0x000fe80000100800 */
[----:B------:R-:W4:Y:S04]  /*da990*/  LDL.LU R13, [R1+0x3834] ;  /* 0x00383400010d7983 */ /* 0x000f280000300800 */
[----:B------:R1:W-:Y:S01]  /*da9a0*/  LDGSTS.E [R4+0xbd80], [R6.64], P0 ;  /* 0x0bd8000006047fae */ /* 0x0003e20008121844 */
[----:B------:R-:W-:-:S02]  /*da9b0*/  IADD3.X R18, R18, R0, RZ, P2, !PT ;  /* 0x0000000012127210 */ /* 0x000fc400017fe4ff */
[----:B------:R-:W-:-:S05]  /*da9c0*/  IADD3 R16, P3, R16, R252, RZ ;  /* 0x000000fc10107210 */ /* 0x000fca0007f7e0ff */
[----:B------:R-:W-:Y:S01]  /*da9d0*/  STL [R1+0x36d8], R16 ;  /* 0x0036d81001007387 */ /* 0x000fe20000100800 */
[----:B------:R-:W-:Y:S01]  /*da9e0*/  IMAD.X R17, R17, 0x1, R0, P3 ;  /* 0x0000000111117824 */ /* 0x000fe200018e0600 */
[----:B-1----:R-:W-:Y:S02]  /*da9f0*/  MOV R6, R10 ;  /* 0x0000000a00067202 */ /* 0x002fe40000000f00 */
[----:B------:R1:W-:Y:S04]  /*daa00*/  STL [R1+0x36cc], R18 ;  /* 0x0036cc1201007387 */ /* 0x0003e80000100800 */
[----:B------:R-:W4:Y:S04]  /*daa10*/  LDL.LU R22, [R1+0x38a8] ;  /* 0x0038a80001167983 */ /* 0x000f280000300800 */
[----:B------:R-:W4:Y:S02]  /*daa20*/  LDL.LU R10, [R1+0x389c] ;  /* 0x00389c00010a7983 */ /* 0x000f240000300800 */
[----:B----4-:R-:W-:-:S05]  /*daa30*/  IADD3 R5, P2, R5, R252, RZ ;  /* 0x000000fc05057210 */ /* 0x010fca0007f5e0ff */
[----:B------:R4:W-:Y:S04]  /*daa40*/  STL [R1+0x37c0], R5 ;  /* 0x0037c00501007387 */ /* 0x0009e80000100800 */
[----:B------:R-:W-:Y:S04]  /*daa50*/  STL [R1+0x36d4], R17 ;  /* 0x0036d41101007387 */ /* 0x000fe80000100800 */
[----:B------:R-:W3:Y:S04]  /*daa60*/  LDL.LU R20, [R1+0x3910] ;  /* 0x0039100001147983 */ /* 0x000ee80000300800 */
[----:B------:R-:W3:Y:S01]  /*daa70*/  LDL.LU R23, [R1+0x38a4] ;  /* 0x0038a40001177983 */ /* 0x000ee20000300800 */
[----:B------:R-:W-:Y:S01]  /*daa80*/  IMAD.MOV.U32 R7, RZ, RZ, R18 ;  /* 0x000000ffff077224 */ /* 0x000fe200078e0012 */
[----:B------:R-:W-:-:S04]  /*daa90*/  IADD3.X R15, R15, R0, RZ, P2, !PT ;  /* 0x000000000f0f7210 */ /* 0x000fc800017fe4ff */
[----:B------:R1:W-:Y:S02]  /*daaa0*/  LDGSTS.E [R4+0xc500], [R6.64], P1 ;  /* 0x0c50000006047fae */ /* 0x0003e40008921844 */
[----:B-1----:R-:W-:Y:S01]  /*daab0*/  IMAD.MOV.U32 R6, RZ, RZ, R16 ;  /* 0x000000ffff067224 */ /* 0x002fe200078e0010 */
[----:B------:R-:W-:Y:S02]  /*daac0*/  MOV R7, R17 ;  /* 0x0000001100077202 */ /* 0x000fe40000000f00 */
[----:B--2---:R-:W-:-:S03]  /*daad0*/  IADD3 R11, P3, R11, R252, RZ ;  /* 0x000000fc0b0b7210 */ /* 0x004fc60007f7e0ff */
[----:B------:R1:W-:Y:S01]  /*daae0*/  LDGSTS.E [R4+0xc580], [R6.64], P0 ;  /* 0x0c58000006047fae */ /* 0x0003e20008121844 */
[----:B----4-:R-:W-:-:S03]  /*daaf0*/  IADD3 R9, P2, R9, R252, RZ ;  /* 0x000000fc09097210 */ /* 0x010fc60007f5e0ff */
[----:B------:R-:W-:Y:S04]  /*dab00*/  STL [R1+0x37c8], R11 ;  /* 0x0037c80b01007387 */ /* 0x000fe80000100800 */
[----:B------:R-:W-:Y:S01]  /*dab10*/  STL [R1+0x37bc], R15 ;  /* 0x0037bc0f01007387 */ /* 0x000fe20000100800 */
[----:B------:R-:W-:-:S03]  /*dab20*/  IMAD.X R14, R14, 0x1, R0, P3 ;  /* 0x000000010e0e7824 */ /* 0x000fc600018e0600 */
[----:B------:R-:W2:Y:S01]  /*dab30*/  LDL.LU R21, [R1+0x390c] ;  /* 0x00390c0001157983 */ /* 0x000ea20000300800 */
[----:B-1----:R-:W-:Y:S01]  /*dab40*/  MOV R6, R5 ;  /* 0x0000000500067202 */ /* 0x002fe20000000f00 */
[----:B------:R-:W-:Y:S02]  /*dab50*/  IMAD.MOV.U32 R7, RZ, RZ, R15 ;  /* 0x000000ffff077224 */ /* 0x000fe400078e000f */
[----:B------:R-:W-:Y:S04]  /*dab60*/  STL [R1+0x3830], R9 ;  /* 0x0038300901007387 */ /* 0x000fe80000100800 */
[----:B------:R1:W-:Y:S04]  /*dab70*/  STL [R1+0x37c4], R14 ;  /* 0x0037c40e01007387 */ /* 0x0003e80000100800 */
[----:B------:R-:W4:Y:S04]  /*dab80*/  LDL.LU R18, [R1+0x3950] ;  /* 0x0039500001127983 */ /* 0x000f280000300800 */
[----:B------:R1:W-:Y:S01]  /*dab90*/  LDGSTS.E [R4+0xcd00], [R6.64], P1 ;  /* 0x0cd0000006047fae */ /* 0x0003e20008921844 */
[----:B------:R-:W-:-:S03]  /*daba0*/  IADD3.X R12, R12, R0, RZ, P2, !PT ;  /* 0x000000000c0c7210 */ /* 0x000fc600017fe4ff */
[----:B------:R-:W4:Y:S04]  /*dabb0*/  LDL.LU R5, [R1+0x39a8] ;  /* 0x0039a80001057983 */ /* 0x000f280000300800 */
[----:B------:R-:W4:Y:S01]  /*dabc0*/  LDL.LU R19, [R1+0x394c] ;  /* 0x00394c0001137983 */ /* 0x000f220000300800 */
[----:B-1----:R-:W-:Y:S01]  /*dabd0*/  IMAD.MOV.U32 R6, RZ, RZ, R11 ;  /* 0x000000ffff067224 */ /* 0x002fe200078e000b */
[----:B------:R-:W-:Y:S02]  /*dabe0*/  MOV R7, R14 ;  /* 0x0000000e00077202 */ /* 0x000fe40000000f00 */
[----:B------:R-:W-:-:S03]  /*dabf0*/  IADD3 R3, P3, R3, R252, RZ ;  /* 0x000000fc03037210 */ /* 0x000fc60007f7e0ff */
[----:B------:R1:W-:Y:S01]  /*dac00*/  LDGSTS.E [R4+0xcd80], [R6.64], P0 ;  /* 0x0cd8000006047fae */ /* 0x0003e20008121844 */
[----:B------:R-:W-:-:S03]  /*dac10*/  IADD3 R8, P2, R8, R252, RZ ;  /* 0x000000fc08087210 */ /* 0x000fc60007f5e0ff */
[----:B------:R-:W-:Y:S04]  /*dac20*/  STL [R1+0x3838], R3 ;  /* 0x0038380301007387 */ /* 0x000fe80000100800 */
[----:B------:R1:W-:Y:S04]  /*dac30*/  STL [R1+0x382c], R12 ;  /* 0x00382c0c01007387 */ /* 0x0003e80000100800 */
[----:B------:R-:W4:Y:S01]  /*dac40*/  LDL.LU R14, [R1+0x39a4] ;  /* 0x0039a400010e7983 */ /* 0x000f220000300800 */
[----:B-1----:R-:W-:Y:S01]  /*dac50*/  MOV R6, R9 ;  /* 0x0000000900067202 */ /* 0x002fe20000000f00 */
[----:B------:R-:W-:-:S02]  /*dac60*/  IMAD.MOV.U32 R7, RZ, RZ, R12 ;  /* 0x000000ffff077224 */ /* 0x000fc400078e000c */
[----:B------:R-:W4:Y:S04]  /*dac70*/  LDL.LU R11, [R1+0x39b0] ;  /* 0x0039b000010b7983 */ /* 0x000f280000300800 */
[----:B------:R-:W4:Y:S04]  /*dac80*/  LDL.LU R15, [R1+0x3a08] ;  /* 0x003a0800010f7983 */ /* 0x000f280000300800 */
[----:B------:R-:W4:Y:S01]  /*dac90*/  LDL.LU R17, [R1+0x39ac] ;  /* 0x0039ac0001117983 */ /* 0x000f220000300800 */
[----:B------:R-:W-:-:S03]  /*daca0*/  IMAD.X R13, R13, 0x1, R0, P3 ;  /* 0x000000010d0d7824 */ /* 0x000fc600018e0600 */
[----:B------:R-:W-:Y:S04]  /*dacb0*/  STL [R1+0x38a0], R8 ;  /* 0x0038a00801007387 */ /* 0x000fe80000100800 */
[----:B------:R1:W-:Y:S04]  /*dacc0*/  STL [R1+0x3834], R13 ;  /* 0x0038340d01007387 */ /* 0x0003e80000100800 */
[----:B------:R-:W4:Y:S04]  /*dacd0*/  LDL.LU R12, [R1+0x3a10] ;  /* 0x003a1000010c7983 */ /* 0x000f280000300800 */
[----:B------:R-:W4:Y:S04]  /*dace0*/  LDL.LU R9, [R1+0x3a68] ;  /* 0x003a680001097983 */ /* 0x000f280000300800 */
[----:B------:R1:W-:Y:S04]  /*dacf0*/  LDGSTS.E [R4+0xd500], [R6.64], P1 ;  /* 0x0d50000006047fae */ /* 0x0003e80008921844 */
[----:B------:R-:W4:Y:S01]  /*dad00*/  LDL.LU R16, [R1+0x3a04] ;  /* 0x003a040001107983 */ /* 0x000f220000300800 */
[----:B------:R-:W-:-:S02]  /*dad10*/  IADD3 R22, P3, R22, R252, RZ ;  /* 0x000000fc16167210 */ /* 0x000fc40007f7e0ff */
[----:B------:R-:W-:-:S03]  /*dad20*/  IADD3.X R10, R10, R0, RZ, P2, !PT ;  /* 0x000000000a0a7210 */ /* 0x000fc600017fe4ff */
[----:B------:R-:W-:Y:S01]  /*dad30*/  STL [R1+0x38a8], R22 ;  /* 0x0038a81601007387 */ /* 0x000fe20000100800 */
[----:B-1----:R-:W-:Y:S01]  /*dad40*/  IMAD.MOV.U32 R6, RZ, RZ, R3 ;  /* 0x000000ffff067224 */ /* 0x002fe200078e0003 */
[----:B------:R-:W-:Y:S02]  /*dad50*/  MOV R7, R13 ;  /* 0x0000000d00077202 */ /* 0x000fe40000000f00 */
[----:B------:R1:W-:Y:S04]  /*dad60*/  STL [R1+0x389c], R10 ;  /* 0x00389c0a01007387 */ /* 0x0003e80000100800 */
[----:B------:R-:W4:Y:S04]  /*dad70*/  LDL.LU R3, [R1+0x3a70] ;  /* 0x003a700001037983 */ /* 0x000f280000300800 */
[----:B------:R-:W4:Y:S04]  /*dad80*/  LDL.LU R13, [R1+0x3a0c] ;  /* 0x003a0c00010d7983 */ /* 0x000f280000300800 */
[----:B------:R1:W-:Y:S02]  /*dad90*/  LDGSTS.E [R4+0xd580], [R6.64], P0 ;  /* 0x0d58000006047fae */ /* 0x0003e40008121844 */
[----:B-1----:R-:W-:Y:S01]  /*dada0*/  IMAD.MOV.U32 R7, RZ, RZ, R10 ;  /* 0x000000ffff077224 */ /* 0x002fe200078e000a */
[----:B------:R-:W-:-:S05]  /*dadb0*/  MOV R6, R8 ;  /* 0x0000000800067202 */ /* 0x000fca0000000f00 */
[----:B------:R1:W-:Y:S01]  /*dadc0*/  LDGSTS.E [R4+0xdd00], [R6.64], P1 ;  /* 0x0dd0000006047fae */ /* 0x0003e20008921844 */
[----:B---3--:R-:W-:Y:S01]  /*dadd0*/  IADD3 R20, P2, R20, R252, RZ ;  /* 0x000000fc14147210 */ /* 0x008fe20007f5e0ff */
[----:B------:R-:W-:-:S04]  /*dade0*/  IMAD.X R23, R23, 0x1, R0, P3 ;  /* 0x0000000117177824 */ /* 0x000fc800018e0600 */
[----:B------:R-:W-:Y:S04]  /*dadf0*/  STL [R1+0x3910], R20 ;  /* 0x0039101401007387 */ /* 0x000fe80000100800 */
[----:B------:R-:W-:Y:S04]  /*dae00*/  STL [R1+0x38a4], R23 ;  /* 0x0038a41701007387 */ /* 0x000fe80000100800 */
[----:B------:R-:W3:Y:S04]  /*dae10*/  LDL.LU R10, [R1+0x3a64] ;  /* 0x003a6400010a7983 */ /* 0x000ee80000300800 */
[----:B------:R-:W3:Y:S01]  /*dae20*/  LDL.LU R8, [R1+0x3a6c] ;  /* 0x003a6c0001087983 */ /* 0x000ee20000300800 */
[----:B-1----:R-:W-:Y:S01]  /*dae30*/  IMAD.MOV.U32 R6, RZ, RZ, R22 ;  /* 0x000000ffff067224 */ /* 0x002fe200078e0016 */
[----:B------:R-:W-:-:S05]  /*dae40*/  MOV R7, R23 ;  /* 0x0000001700077202 */ /* 0x000fca0000000f00 */
[----:B------:R1:W-:Y:S01]  /*dae50*/  LDGSTS.E [R4+0xdd80], [R6.64], P0 ;  /* 0x0dd8000006047fae */ /* 0x0003e20008121844 */
[----:B--2---:R-:W-:Y:S02]  /*dae60*/  IADD3.X R21, R21, R0, RZ, P2, !PT ;  /* 0x0000000015157210 */ /* 0x004fe400017fe4ff */
[----:B-1----:R-:W-:-:S03]  /*dae70*/  MOV R6, R20 ;  /* 0x0000001400067202 */ /* 0x002fc60000000f00 */
[----:B------:R-:W-:-:S05]  /*dae80*/  IMAD.MOV.U32 R7, RZ, RZ, R21 ;  /* 0x000000ffff077224 */ /* 0x000fca00078e0015 */
[----:B------:R1:W-:Y:S01]  /*dae90*/  LDGSTS.E [R4+0xe500], [R6.64], P1 ;  /* 0x0e50000006047fae */ /* 0x0003e20008921844 */
[-C--:B----4-:R-:W-:Y:S02]  /*daea0*/  IADD3 R18, P3, R18, R252.reuse, RZ ;  /* 0x000000fc12127210 */ /* 0x090fe40007f7e0ff */
        /* <DEDUP_REMOVED lines=8> */
[----:B------:R2:W-:Y:S01]  /*daf30*/  LDGSTS.E [R4+0xe580], [R6.64], P0 ;  /* 0x0e58000006047fae */ /* 0x0005e20008121844 */
[----:B------:R-:W-:-:S02]  /*daf40*/  IADD3.X R14, R14, R0, RZ, P2, !PT ;  /* 0x000000000e0e7210 */ /* 0x000fc400017fe4ff */
[-C--:B------:R-:W-:Y:S02]  /*daf50*/  IADD3 R11, P3, R11, R252.reuse, RZ ;  /* 0x000000fc0b0b7210 */ /* 0x080fe40007f7e0ff */
[----:B------:R-:W-:-:S03]  /*daf60*/  IADD3 R15, P2, R15, R252, RZ ;  /* 0x000000fc0f0f7210 */ /* 0x000fc60007f5e0ff */
[----:B------:R-:W-:Y:S01]  /*daf70*/  STL [R1+0x39b0], R11 ;  /* 0x0039b00b01007387 */ /* 0x000fe20000100800 */
[----:B--2---:R-:W-:Y:S01]  /*daf80*/  MOV R6, R5 ;  /* 0x0000000500067202 */ /* 0x004fe20000000f00 */
[----:B------:R-:W-:Y:S02]  /*daf90*/  IMAD.MOV.U32 R7, RZ, RZ, R14 ;  /* 0x000000ffff077224 */ /* 0x000fe400078e000e */
[----:B------:R-:W-:Y:S01]  /*dafa0*/  IMAD.X R17, R17, 0x1, R0, P3 ;  /* 0x0000000111117824 */ /* 0x000fe200018e0600 */
[----:B------:R2:W-:Y:S04]  /*dafb0*/  STL [R1+0x39a4], R14 ;  /* 0x0039a40e01007387 */ /* 0x0005e80000100800 */
[----:B-1----:R-:W4:Y:S04]  /*dafc0*/  LDL.LU R5, [R1+0x2ae0] ;  /* 0x002ae00001057983 */ /* 0x002f280000300800 */
[----:B------:R-:W-:Y:S01]  /*dafd0*/  STL [R1+0x3a08], R15 ;  /* 0x003a080f01007387 */ /* 0x000fe20000100800 */
[----:B------:R-:W-:-:S03]  /*dafe0*/  IADD3 R12, P3, R12, R252, RZ ;  /* 0x000000fc0c0c7210 */ /* 0x000fc60007f7e0ff */
[----:B------:R1:W-:Y:S01]  /*daff0*/  STL [R1+0x39ac], R17 ;  /* 0x0039ac1101007387 */ /* 0x0003e20000100800 */
[----:B------:R-:W-:-:S03]  /*db000*/  IADD3 R9, P4, R9, R252, RZ ;  /* 0x000000fc09097210 */ /* 0x000fc60007f9e0ff */
[----:B--2---:R-:W2:Y:S04]  /*db010*/  LDL.LU R14, [R1+0x2ae8] ;  /* 0x002ae800010e7983 */ /* 0x004ea80000300800 */
[----:B------:R1:W-:Y:S01]  /*db020*/  LDGSTS.E [R4+0xed00], [R6.64], P1 ;  /* 0x0ed0000006047fae */ /* 0x0003e20008921844 */
[----:B------:R-:W-:-:S03]  /*db030*/  IADD3.X R16, R16, R0, RZ, P2, !PT ;  /* 0x0000000010107210 */ /* 0x000fc600017fe4ff */
[----:B------:R-:W-:Y:S01]  /*db040*/  STL [R1+0x3a10], R12 ;  /* 0x003a100c01007387 */ /* 0x000fe20000100800 */
[----:B-1----:R-:W-:-:S03]  /*db050*/  IMAD.MOV.U32 R6, RZ, RZ, R11 ;  /* 0x000000ffff067224 */ /* 0x002fc600078e000b */
[----:B------:R-:W2:Y:S01]  /*db060*/  LDL.LU R11, [R1+0x2adc] ;  /* 0x002adc00010b7983 */ /* 0x000ea20000300800 */
[----:B------:R-:W-:-:S03]  /*db070*/  IADD3 R3, P2, R3, R252, RZ ;  /* 0x000000fc03037210 */ /* 0x000fc60007f5e0ff */
[----:B------:R1:W-:Y:S01]  /*db080*/  STL [R1+0x3a04], R16 ;  /* 0x003a041001007387 */ /* 0x0003e20000100800 */
[----:B------:R-:W-:-:S03]  /*db090*/  IMAD.X R13, R13, 0x1, R0, P3 ;  /* 0x000000010d0d7824 */ /* 0x000fc600018e0600 */
[----:B------:R-:W-:Y:S04]  /*db0a0*/  STL [R1+0x3a68], R9 ;  /* 0x003a680901007387 */ /* 0x000fe80000100800 */
[----:B------:R-:W-:Y:S04]  /*db0b0*/  STL [R1+0x3a70], R3 ;  /* 0x003a700301007387 */ /* 0x000fe80000100800 */
[----:B------:R1:W-:Y:S01]  /*db0c0*/  STL [R1+0x3a0c], R13 ;  /* 0x003a0c0d01007387 */ /* 0x0003e20000100800 */
[----:B---3--:R-:W-:Y:S01]  /*db0d0*/  IADD3.X R10, R10, R0, RZ, P4, !PT ;  /* 0x000000000a0a7210 */ /* 0x008fe200027fe4ff */
[----:B------:R-:W-:-:S04]  /*db0e0*/  IMAD.X R8, R8, 0x1, R0, P2 ;  /* 0x0000000108087824 */ /* 0x000fc800010e0600 */
[----:B------:R3:W-:Y:S04]  /*db0f0*/  STL [R1+0x3a64], R10 ;  /* 0x003a640a01007387 */ /* 0x0007e80000100800 */
[----:B------:R1:W-:Y:S04]  /*db100*/  STL [R1+0x3a6c], R8 ;  /* 0x003a6c0801007387 */ /* 0x0003e80000100800 */
        /* <DEDUP_REMOVED lines=32> */
[----:B---3--:R-:W3:Y:S04]  /*db310*/  LDL.LU R10, [R1+0xe5c] ;  /* 0x000e5c00010a7983 */ /* 0x008ee80000300800 */
[----:B------:R-:W3:Y:S04]  /*db320*/  LDL.LU R9, [R1+0xfec] ;  /* 0x000fec0001097983 */ /* 0x000ee80000300800 */
[----:B------:R-:W3:Y:S04]  /*db330*/  LDL.LU R42, [R1+0xe60] ;  /* 0x000e6000012a7983 */ /* 0x000ee80000300800 */
[----:B------:R-:W3:Y:S01]  /*db340*/  LDL.LU R43, [R1+0xff0] ;  /* 0x000ff000012b7983 */ /* 0x000ee20000300800 */
[----:B----4-:R-:W-:-:S03]  /*db350*/  IADD3 R5, P2, R5, R252, RZ ;  /* 0x000000fc05057210 */ /* 0x010fc60007f5e0ff */
[----:B------:R1:W-:Y:S04]  /*db360*/  LDGSTS.E [R4+0xfd00], [R6.64], P1 ;  /* 0x0fd0000006047fae */ /* 0x0003e80008921844 */
[----:B------:R-:W-:Y:S01]  /*db370*/  STL [R1+0x2ae0], R5 ;  /* 0x002ae00501007387 */ /* 0x000fe20000100800 */
[----:B-1----:R-:W-:-:S03]  /*db380*/  IMAD.MOV.U32 R7, RZ, RZ, R8 ;  /* 0x000000ffff077224 */ /* 0x002fc600078e0008 */
[----:B------:R-:W4:Y:S04]  /*db390*/  LDL.LU R8, [R1+0xe64] ;  /* 0x000e640001087983 */ /* 0x000f280000300800 */
[----:B------:R-:W4:Y:S04]  /*db3a0*/  LDL.LU R245, [R1+0xff4] ;  /* 0x000ff40001f57983 */ /* 0x000f280000300800 */
[----:B------:R-:W4:Y:S04]  /*db3b0*/  LDL.LU R38, [R1+0xe68] ;  /* 0x000e680001267983 */ /* 0x000f280000300800 */
[----:B------:R-:W4:Y:S01]  /*db3c0*/  LDL.LU R39, [R1+0xff8] ;  /* 0x000ff80001277983 */ /* 0x000f220000300800 */
[----:B--2---:R-:W-:-:S03]  /*db3d0*/  MOV R137, R46 ;  /* 0x0000002e00897202 */ /* 0x004fc60000000f00 */
[----:B------:R-:W2:Y:S01]  /*db3e0*/  LDL.LU R46, [R1+0xe6c] ;  /* 0x000e6c00012e7983 */ /* 0x000ea20000300800 */
[----:B------:R-:W-:-:S03]  /*db3f0*/  IMAD.MOV.U32 R136, RZ, RZ, R47 ;  /* 0x000000ffff887224 */ /* 0x000fc600078e002f */
[----:B------:R-:W2:Y:S01]  /*db400*/  LDL.LU R47, [R1+0xffc] ;  /* 0x000ffc00012f7983 */ /* 0x000ea20000300800 */
[----:B------:R-:W-:Y:S02]  /*db410*/  IADD3 R14, P3, R14, R252, RZ ;  /* 0x000000fc0e0e7210 */ /* 0x000fe40007f7e0ff */
[----:B------:R-:W-:Y:S02]  /*db420*/  IADD3.X R11, R11, R0, RZ, P2, !PT ;  /* 0x000000000b0b7210 */ /* 0x000fe400017fe4ff */
[----:B------:R-:W-:Y:S01]  /*db430*/  MOV R135, R32 ;  /* 0x0000002000877202 */ /* 0x000fe20000000f00 */
[----:B------:R-:W-:Y:S01]  /*db440*/  IMAD.MOV.U32 R134, RZ, RZ, R31 ;  /* 0x000000ffff867224 */ /* 0x000fe200078e001f */
[----:B------:R-:W-:Y:S01]  /*db450*/  STL [R1+0x2ae8], R14 ;  /* 0x002ae80e01007387 */ /* 0x000fe20000100800 */
[----:B------:R-:W-:-:S03]  /*db460*/  MOV R133, R30 ;  /* 0x0000001e00857202 */ /* 0x000fc60000000f00 */
[----:B------:R-:W-:Y:S01]  /*db470*/  STL [R1+0x2adc], R11 ;  /* 0x002adc0b01007387 */ /* 0x000fe20000100800 */
[----:B------:R-:W-:-:S03]  /*db480*/  IMAD.MOV.U32 R132, RZ, RZ, R29 ;  /* 0x000000ffff847224 */ /* 0x000fc600078e001d */
[----:B------:R-:W-:Y:S01]  /*db490*/  STL.64 [R1+0x1f38], R136 ;  /* 0x001f388801007387 */ /* 0x000fe20000100a00 */
        /* <DEDUP_REMOVED lines=19> */
[----:B------:R-:W-:-:S03]  /*db5d0*/  MOV R119, R16 ;  /* 0x0000001000777202 */ /* 0x000fc60000000f00 */
[----:B------:R-:W-:Y:S01]  /*db5e0*/  STL.64 [R1+0x1ef8], R120 ;  /* 0x001ef87801007387 */ /* 0x000fe20000100a00 */
[----:B------:R-:W-:Y:S01]  /*db5f0*/  IMAD.MOV.U32 R118, RZ, RZ, R15 ;  /* 0x000000ffff767224 */ /* 0x000fe200078e000f */
[----:B------:R-:W-:Y:S01]  /*db600*/  MOV R117, R13 ;  /* 0x0000000d00757202 */ /* 0x000fe20000000f00 */
[----:B------:R-:W-:Y:S01]  /*db610*/  IMAD.MOV.U32 R116, RZ, RZ, R12 ;  /* 0x000000ffff747224 */ /* 0x000fe200078e000c */
[----:B---3--:R-:W-:Y:S01]  /*db620*/  MOV R115, R10 ;  /* 0x0000000a00737202 */ /* 0x008fe20000000f00 */
[----:B------:R-:W-:Y:S01]  /*db630*/  IMAD.MOV.U32 R114, RZ, RZ, R9 ;  /* 0x000000ffff727224 */ /* 0x000fe200078e0009 */
[----:B------:R-:W-:Y:S02]  /*db640*/  MOV R113, R42 ;  /* 0x0000002a00717202 */ /* 0x000fe40000000f00 */
[----:B------:R-:W3:Y:S01]  /*db650*/  LDL.LU R42, [R1+0xe70] ;  /* 0x000e7000012a7983 */ /* 0x000ee20000300800 */
[----:B------:R-:W-:-:S03]  /*db660*/  IMAD.MOV.U32 R112, RZ, RZ, R43 ;  /* 0x000000ffff707224 */ /* 0x000fc600078e002b */
[----:B------:R-:W3:Y:S04]  /*db670*/  LDL.LU R43, [R1+0x1000] ;  /* 0x00100000012b7983 */ /* 0x000ee80000300800 */
        /* <DEDUP_REMOVED lines=25> */
[----:B----4-:R-:W-:Y:S01]  /*db810*/  MOV R111, R8 ;  /* 0x00000008006f7202 */ /* 0x010fe20000000f00 */
[----:B------:R-:W-:Y:S01]  /*db820*/  IMAD.MOV.U32 R110, RZ, RZ, R245 ;  /* 0x000000ffff6e7224 */ /* 0x000fe200078e00f5 */
[----:B--2---:R-:W-:-:S02]  /*db830*/  MOV R107, R46 ;  /* 0x0000002e006b7202 */ /* 0x004fc40000000f00 */
[----:B------:R-:W2:Y:S01]  /*db840*/  LDL.LU R46, [R1+0xea0] ;  /* 0x000ea000012e7983 */ /* 0x000ea20000300800 */
[----:B------:R-:W-:-:S03]  /*db850*/  IMAD.MOV.U32 R106, RZ, RZ, R47 ;  /* 0x000000ffff6a7224 */ /* 0x000fc600078e002f */
[----:B------:R-:W4:Y:S04]  /*db860*/  LDL.LU R47, [R1+0x1030] ;  /* 0x00103000012f7983 */ /* 0x000f280000300800 */
[----:B------:R-:W-:Y:S04]  /*db870*/  STL.64 [R1+0x1ed8], R112 ;  /* 0x001ed87001007387 */ /* 0x000fe80000100a00 */
[----:B------:R-:W4:Y:S04]  /*db880*/  LDL.LU R8, [R1+0xea4] ;  /* 0x000ea40001087983 */ /* 0x000f280000300800 */
[----:B------:R-:W4:Y:S01]  /*db890*/  LDL.LU R245, [R1+0x1034] ;  /* 0x0010340001f57983 */ /* 0x000f220000300800 */
[----:B------:R-:W-:Y:S01]  /*db8a0*/  MOV R109, R38 ;  /* 0x00000026006d7202 */ /* 0x000fe20000000f00 */
[----:B------:R-:W-:-:S02]  /*db8b0*/  IMAD.MOV.U32 R108, RZ, RZ, R39 ;  /* 0x000000ffff6c7224 */ /* 0x000fc400078e0027 */
[----:B------:R-:W4:Y:S04]  /*db8c0*/  LDL.LU R38, [R1+0xea8] ;  /* 0x000ea80001267983 */ /* 0x000f280000300800 */
[----:B------:R-:W4:Y:S01]  /*db8d0*/  LDL.LU R39, [R1+0x1038] ;  /* 0x0010380001277983 */ /* 0x000f220000300800 */
[----:B---3--:R-:W-:-:S03]  /*db8e0*/  MOV R105, R42 ;  /* 0x0000002a00697202 */ /* 0x008fc60000000f00 */
[----:B------:R-:W3:Y:S01]  /*db8f0*/  LDL.LU R42, [R1+0xeac] ;  /* 0x000eac00012a7983 */ /* 0x000ee20000300800 */
[----:B------:R-:W-:-:S03]  /*db900*/  IMAD.MOV.U32 R104, RZ, RZ, R43 ;  /* 0x000000ffff687224 */ /* 0x000fc600078e002b */
[----:B------:R-:W3:Y:S04]  /*db910*/  LDL.LU R43, [R1+0x103c] ;  /* 0x00103c00012b7983 */ /* 0x000ee80000300800 */
[----:B------:R-:W-:Y:S04]  /*db920*/  STL.64 [R1+0x1ed0], R110 ;  /* 0x001ed06e01007387 */ /* 0x000fe80000100a00 */
        /* <DEDUP_REMOVED lines=33> */
[----:B--2---:R-:W-:Y:S02]  /*dbb40*/  MOV R81, R46 ;  /* 0x0000002e00517202 */ /* 0x004fe40000000f00 */
[----:B------:R-:W2:Y:S01]  /*dbb50*/  LDL.LU R46, [R1+0xeb0] ;  /* 0x000eb000012e7983 */ /* 0x000ea20000300800 */
[----:B----4-:R-:W-:-:S03]  /*dbb60*/  IMAD.MOV.U32 R80, RZ, RZ, R47 ;  /* 0x000000ffff507224 */ /* 0x010fc600078e002f */
[----:B------:R-:W4:Y:S04]  /*dbb70*/  LDL.LU R47, [R1+0x1100] ;  /* 0x00110000012f7983 */ /* 0x000f280000300800 */
[----:B------:R-:W-:Y:S04]  /*dbb80*/  STL.64 [R1+0x1e70], R86 ;  /* 0x001e705601007387 */ /* 0x000fe80000100a00 */
        /* <DEDUP_REMOVED lines=23> */
[----:B------:R-:W4:Y:S04]  /*dbd00*/  LDL.LU R12, [R1+0x1128] ;  /* 0x00112800010c7983 */ /* 0x000f280000300800 */
[----:B------:R-:W4:Y:S04]  /*dbd10*/  LDL.LU R10, [R1+0xedc] ;  /* 0x000edc00010a7983 */ /* 0x000f280000300800 */
[----:B------:R-:W4:Y:S04]  /*dbd20*/  LDL.LU R9, [R1+0x112c] ;  /* 0x00112c0001097983 */ /* 0x000f280000300800 */
[----:B------:R-:W4:Y:S04]  /*dbd30*/  LDL.LU R8, [R1+0xee0] ;  /* 0x000ee00001087983 */ /* 0x000f280000300800 */
[----:B------:R-:W4:Y:S01]  /*dbd40*/  LDL.LU R245, [R1+0x1830] ;  /* 0x0018300001f57983 */ /* 0x000f220000300800 */
[----:B------:R-:W-:Y:S01]  /*dbd50*/  MOV R77, R38 ;  /* 0x00000026004d7202 */ /* 0x000fe20000000f00 */
[----:B------:R-:W-:-:S02]  /*dbd60*/  IMAD.MOV.U32 R76, RZ, RZ, R39 ;  /* 0x000000ffff4c7224 */ /* 0x000fc400078e0027 */
[----:B------:R-:W-:Y:S01]  /*dbd70*/  STL.64 [R1+0x1e58], R80 ;  /* 0x001e585001007387 */ /* 0x000fe20000100a00 */
[----:B---3--:R-:W-:Y:S01]  /*dbd80*/  MOV R75, R42 ;  /* 0x0000002a004b7202 */ /* 0x008fe20000000f00 */
[----:B------:R-:W-:Y:S02]  /*dbd90*/  IMAD.MOV.U32 R74, RZ, RZ, R43 ;  /* 0x000000ffff4a7224 */ /* 0x000fe400078e002b */
[----:B------:R-:W3:Y:S04]  /*dbda0*/  LDL.LU R38, [R1+0xee4] ;  /* 0x000ee40001267983 */ /* 0x000ee80000300800 */
[----:B------:R-:W3:Y:S04]  /*dbdb0*/  LDL.LU R39, [R1+0x1834] ;  /* 0x0018340001277983 */ /* 0x000ee80000300800 */
[----:B------:R-:W3:Y:S04]  /*dbdc0*/  LDL.LU R42, [R1+0xee8] ;  /* 0x000ee800012a7983 */ /* 0x000ee80000300800 */
[----:B------:R-:W3:Y:S01]  /*dbdd0*/  LDL.LU R43, [R1+0x1838] ;  /* 0x00183800012b7983 */ /* 0x000ee20000300800 */
[----:B--2---:R-:W-:-:S03]  /*dbde0*/  MOV R73, R46 ;  /* 0x0000002e00497202 */ /* 0x004fc60000000f00 */
[----:B------:R-:W2:Y:S01]  /*dbdf0*/  LDL.LU R46, [R1+0xeec] ;  /* 0x000eec00012e7983 */ /* 0x000ea20000300800 */
[----:B----4-:R-:W-:-:S03]  /*dbe00*/  IMAD.MOV.U32 R72, RZ, RZ, R47 ;  /* 0x000000ffff487224 */ /* 0x010fc600078e002f */
[----:B------:R-:W2:Y:S04]  /*dbe10*/  LDL.LU R47, [R1+0x183c] ;  /* 0x00183c00012f7983 */ /* 0x000ea80000300800 */
        /* <DEDUP_REMOVED lines=29> */
[----:B------:R-:W-:-:S03]  /*dbff0*/  MOV R53, R10 ;  /* 0x0000000a00357202 */ /* 0x000fc60000000f00 */
[----:B------:R-:W4:Y:S01]  /*dc000*/  LDL.LU R10, [R1+0xf80] ;  /* 0x000f8000010a7983 */ /* 0x000f220000300800 */
[----:B------:R-:W-:-:S03]  /*dc010*/  IMAD.MOV.U32 R16, RZ, RZ, R245 ;  /* 0x000000ffff107224 */ /* 0x000fc600078e00f5 */
[----:B------:R-:W4:Y:S01]  /*dc020*/  LDL.LU R245, [R1+0x1840] ;  /* 0x0018400001f57983 */ /* 0x000f220000300800 */
[----:B------:R-:W-:Y:S01]  /*dc030*/  MOV R6, R3 ;  /* 0x0000000300067202 */ /* 0x000fe20000000f00 */
[----:B------:R-:W-:Y:S02]  /*dc040*/  IMAD.MOV.U32 R54, RZ, RZ, R15 ;  /* 0x000000ffff367224 */ /* 0x000fe400078e000f */
[----:B------:R-:W-:Y:S02]  /*dc050*/  IMAD.MOV.U32 R52, RZ, RZ, R9 ;  /* 0x000000ffff347224 */ /* 0x000fe400078e0009 */
[----:B------:R1:W-:Y:S04]  /*dc060*/  LDGSTS.E [R4+0xfd80], [R6.64], P0 ;  /* 0x0fd8000006047fae */ /* 0x0003e80008121844 */
[----:B------:R-:W-:Y:S01]  /*dc070*/  STL.64 [R1+0x1df0], R54 ;  /* 0x001df03601007387 */ /* 0x000fe20000100a00 */
[----:B---3--:R-:W-:Y:S01]  /*dc080*/  MOV R49, R42 ;  /* 0x0000002a00317202 */ /* 0x008fe20000000f00 */
[----:B------:R-:W-:-:S02]  /*dc090*/  IMAD.MOV.U32 R50, RZ, RZ, R39 ;  /* 0x000000ffff327224 */ /* 0x000fc400078e0027 */
[----:B------:R-:W-:Y:S01]  /*dc0a0*/  IMAD.MOV.U32 R48, RZ, RZ, R43 ;  /* 0x000000ffff307224 */ /* 0x000fe200078e002b */
[----:B-1----:R-:W-:Y:S01]  /*dc0b0*/  MOV R7, R13 ;  /* 0x0000000d00077202 */ /* 0x002fe20000000f00 */
[----:B------:R-:W-:Y:S01]  /*dc0c0*/  IMAD.MOV.U32 R6, RZ, RZ, R12 ;  /* 0x000000ffff067224 */ /* 0x000fe200078e000c */
[----:B------:R-:W-:Y:S01]  /*dc0d0*/  MOV R51, R38 ;  /* 0x0000002600337202 */ /* 0x000fe20000000f00 */
[----:B------:R1:W-:Y:S04]  /*dc0e0*/  LDGSTS.E [R4+0x10500], [R136.64], P1 ;  /* 0x1050000088047fae */ /* 0x0003e80008921844 */
[----:B------:R3:W-:Y:S04]  /*dc0f0*/  STL.64 [R1+0x1de8], R6 ;  /* 0x001de80601007387 */ /* 0x0007e80000100a00 */
        /* <DEDUP_REMOVED lines=42> */
[----:B--2---:R-:W-:-:S03]  /*dc3a0*/  LOP3.LUT R47, R47, R46, RZ, 0x3c, !PT ;  /* 0x0000002e2f2f7212 */ /* 0x004fc600078e3cff */
[----:B------:R2:W-:Y:S04]  /*dc3b0*/  LDGSTS.E [R4+0x13500], [R112.64], P1 ;  /* 0x1350000070047fae */ /* 0x0005e80008921844 */
[----:B------:R2:W-:Y:S04]  /*dc3c0*/  LDGSTS.E [R4+0x13580], [R110.64], P0 ;  /* 0x135800006e047fae */ /* 0x0005e80008121844 */
[----:B------:R2:W-:Y:S01]  /*dc3d0*/  LDGSTS.E [R4+0x13d00], [R108.64], P1 ;  /* 0x13d000006c047fae */ /* 0x0005e20008921844 */
[----:B----4-:R-:W-:-:S03]  /*dc3e0*/  MOV R45, R10 ;  /* 0x0000000a002d7202 */ /* 0x010fc60000000f00 */
[----:B------:R2:W-:Y:S04]  /*dc3f0*/  LDGSTS.E [R4+0x13d80], [R106.64], P0 ;  /* 0x13d800006a047fae */ /* 0x0005e80008121844 */
[----:B------:R-:W4:Y:S01]  /*dc400*/  LDL.LU R10, [R1+0xfbc] ;  /* 0x000fbc00010a7983 */ /* 0x000f220000300800 */
[----:B------:R-:W-:-:S03]  /*dc410*/  IMAD.MOV.U32 R44, RZ, RZ, R245 ;  /* 0x000000ffff2c7224 */ /* 0x000fc600078e00f5 */
[----:B------:R2:W-:Y:S04]  /*dc420*/  LDGSTS.E [R4+0x14500], [R104.64], P1 ;  /* 0x1450000068047fae */ /* 0x0005e80008921844 */
[----:B------:R-:W2:Y:S01]  /*dc430*/  LDL.LU R245, [R1+0x187c] ;  /* 0x00187c0001f57983 */ /* 0x000ea20000300800 */
[----:B------:R-:W-:-:S03]  /*dc440*/  LOP3.LUT R46, R47, R46, RZ, 0x3c, !PT ;  /* 0x0000002e2f2e7212 */ /* 0x000fc600078e3cff */
[----:B------:R1:W-:Y:S04]  /*dc450*/  LDGSTS.E [R4+0x14580], [R102.64], P0 ;  /* 0x1458000066047fae */ /* 0x0003e80008121844 */
[----:B------:R1:W-:Y:S01]  /*dc460*/  LDGSTS.E [R4+0x14d00], [R100.64], P1 ;  /* 0x14d0000064047fae */ /* 0x0003e20008921844 */
[----:B------:R-:W-:-:S03]  /*dc470*/  LOP3.LUT R47, R47, R46, RZ, 0x3c, !PT ;  /* 0x0000002e2f2f7212 */ /* 0x000fc600078e3cff */
[----:B------:R1:W-:Y:S04]  /*dc480*/  LDGSTS.E [R4+0x14d80], [R98.64], P0 ;  /* 0x14d8000062047fae */ /* 0x0003e80008121844 */
[----:B------:R1:W-:Y:S04]  /*dc490*/  LDGSTS.E [R4+0x15500], [R96.64], P1 ;  /* 0x1550000060047fae */ /* 0x0003e80008921844 */
[----:B------:R1:W-:Y:S04]  /*dc4a0*/  LDGSTS.E [R4+0x15580], [R94.64], P0 ;  /* 0x155800005e047fae */ /* 0x0003e80008121844 */
[----:B------:R1:W-:Y:S04]  /*dc4b0*/  LDGSTS.E [R4+0x15d00], [R92.64], P1 ;  /* 0x15d000005c047fae */ /* 0x0003e80008921844 */
[----:B------:R1:W-:Y:S04]  /*dc4c0*/  LDGSTS.E [R4+0x15d80], [R90.64], P0 ;  /* 0x15d800005a047fae */ /* 0x0003e80008121844 */
[----:B------:R1:W-:Y:S01]  /*dc4d0*/  LDGSTS.E [R4+0x16500], [R88.64], P1 ;  /* 0x1650000058047fae */ /* 0x0003e20008921844 */
[----:B---3--:R-:W-:-:S03]  /*dc4e0*/  LOP3.LUT R43, R43, R42, RZ, 0x3c, !PT ;  /* 0x0000002a2b2b7212 */ /* 0x008fc600078e3cff */
[----:B------:R-:W-:Y:S01]  /*dc4f0*/  STL.64 [R1+0x1dd0], R50 ;  /* 0x001dd03201007387 */ /* 0x000fe20000100a00 */
[C---:B------:R-:W-:Y:S02]  /*dc500*/  LOP3.LUT R42, R43.reuse, R42, RZ, 0x3c, !PT ;  /* 0x0000002a2b2a7212 */ /* 0x040fe400078e3cff */
[----:B------:R-:W-:Y:S01]  /*dc510*/  MOV R41, R36 ;  /* 0x0000002400297202 */ /* 0x000fe20000000f00 */
[----:B------:R3:W-:Y:S01]  /*dc520*/  LDGSTS.E [R4+0x16580], [R86.64], P0 ;  /* 0x1658000056047fae */ /* 0x0007e20008121844 */
[----:B------:R-:W-:Y:S01]  /*dc530*/  LOP3.LUT R43, R43, R42, RZ, 0x3c, !PT ;  /* 0x0000002a2b2b7212 */ /* 0x000fe200078e3cff */
[----:B------:R-:W-:Y:S02]  /*dc540*/  IMAD.MOV.U32 R40, RZ, RZ, R35 ;  /* 0x000000ffff287224 */ /* 0x000fe400078e0023 */
[----:B------:R-:W-:Y:S04]  /*dc550*/  STL.64 [R1+0x1dc8], R48 ;  /* 0x001dc83001007387 */ /* 0x000fe80000100a00 */
[----:B------:R3:W-:Y:S01]  /*dc560*/  LDGSTS.E [R4+0x16d00], [R84.64], P1 ;  /* 0x16d0000054047fae */ /* 0x0007e20008921844 */
[----:B------:R-:W-:-:S03]  /*dc570*/  LOP3.LUT R39, R39, R38, RZ, 0x3c, !PT ;  /* 0x0000002627277212 */ /* 0x000fc600078e3cff */
[----:B------:R-:W-:Y:S01]  /*dc580*/  STL.64 [R1+0x1dc0], R46 ;  /* 0x001dc02e01007387 */ /* 0x000fe20000100a00 */
[----:B------:R-:W-:-:S03]  /*dc590*/  LOP3.LUT R38, R39, R38, RZ, 0x3c, !PT ;  /* 0x0000002627267212 */ /* 0x000fc600078e3cff */
[----:B------:R3:W-:Y:S01]  /*dc5a0*/  LDGSTS.E [R4+0x16d80], [R82.64], P0 ;  /* 0x16d8000052047fae */ /* 0x0007e20008121844 */
[----:B------:R-:W-:Y:S02]  /*dc5b0*/  MOV R37, R34 ;  /* 0x0000002200257202 */ /* 0x000fe40000000f00 */
[----:B------:R-:W-:Y:S01]  /*dc5c0*/  LOP3.LUT R39, R39, R38, RZ, 0x3c, !PT ;  /* 0x0000002627277212 */ /* 0x000fe200078e3cff */
[----:B------:R-:W-:Y:S01]  /*dc5d0*/  STL.64 [R1+0x1db8], R44 ;  /* 0x001db82c01007387 */ /* 0x000fe20000100a00 */
[----:B------:R-:W-:-:S03]  /*dc5e0*/  IMAD.MOV.U32 R36, RZ, RZ, R33 ;  /* 0x000000ffff247224 */ /* 0x000fc600078e0021 */
[----:B------:R3:W-:Y:S04]  /*dc5f0*/  LDGSTS.E [R4+0x17500], [R80.64], P1 ;  /* 0x1750000050047fae */ /* 0x0007e80008921844 */
[----:B------:R-:W-:Y:S04]  /*dc600*/  STL.64 [R1+0x1db0], R42 ;  /* 0x001db02a01007387 */ /* 0x000fe80000100a00 */
[----:B------:R3:W-:Y:S04]  /*dc610*/  LDGSTS.E [R4+0x17580], [R78.64], P0 ;  /* 0x175800004e047fae */ /* 0x0007e80008121844 */
        /* <DEDUP_REMOVED lines=20> */
[----:B------:R1:W-:Y:S04]  /*dc760*/  STL.64 [R1+0x1d80], R8 ;  /* 0x001d800801007387 */ /* 0x0003e80000100a00 */
        /* <DEDUP_REMOVED lines=39> */
[----:B----4-:R-:W-:Y:S01]  /*dc9e0*/  IMAD.MOV.U32 R21, RZ, RZ, R10 ;  /* 0x000000ffff157224 */ /* 0x010fe200078e000a */
[----:B--2---:R-:W-:-:S05]  /*dc9f0*/  MOV R20, R245 ;  /* 0x000000f500147202 */ /* 0x004fca0000000f00 */
[----:B------:R2:W-:Y:S04]  /*dca00*/  STL.64 [R1+0x1d40], R20 ;  /* 0x001d401401007387 */ /* 0x0005e80000100a00 */
        /* <DEDUP_REMOVED lines=11> */
[----:B------:R-:W4:Y:S04]  /*dcac0*/  LDL.LU R10, [R1+0x2c68] ;  /* 0x002c6800010a7983 */ /* 0x000f280000300800 */
[----:B--2---:R-:W2:Y:S01]  /*dcad0*/  LDL.LU R20, [R1+0x2c5c] ;  /* 0x002c5c0001147983 */ /* 0x004ea20000300800 */
[----:B---3--:R-:W-:Y:S01]  /*dcae0*/  MOV R4, R5 ;  /* 0x0000000500047202 */ /* 0x008fe20000000f00 */
[----:B------:R-:W-:Y:S01]  /*dcaf0*/  IMAD.MOV.U32 R5, RZ, RZ, R11 ;  /* 0x000000ffff057224 */ /* 0x000fe200078e000b */
[----:B----4-:R-:W-:Y:S01]  /*dcb00*/  IADD3 R6, P2, R6, R252, RZ ;  /* 0x000000fc06067210 */ /* 0x010fe20007f5e0ff */
[----:B------:R-:W-:-:S04]  /*dcb10*/  IMAD.X R17, R17, 0x1, R0, P3 ;  /* 0x0000000111117824 */ /* 0x000fc800018e0600 */
[----:B------:R-:W-:Y:S04]  /*dcb20*/  STL [R1+0x2b60], R6 ;  /* 0x002b600601007387 */ /* 0x000fe80000100800 */
[----:B------:R1:W-:Y:S04]  /*dcb30*/  STL [R1+0x2ae4], R17 ;  /* 0x002ae41101007387 */ /* 0x0003e80000100800 */
[----:B------:R-:W3:Y:S04]  /*dcb40*/  LDL.LU R11, [R1+0x2ce0] ;  /* 0x002ce000010b7983 */ /* 0x000ee80000300800 */
[----:B------:R-:W4:Y:S01]  /*dcb50*/  LDL.LU R18, [R1+0x2c64] ;  /* 0x002c640001127983 */ /* 0x000f220000300800 */
[----:B------:R-:W-:-:S05]  /*dcb60*/  IMAD.SHL.U32 R246, R246, 0x4, RZ ;  /* 0x00000004f6f67824 */ /* 0x000fca00078e00ff */
[----:B------:R-:W-:-:S04]  /*dcb70*/  LOP3.LUT R246, R246, 0x60, RZ, 0x3c, !PT ;  /* 0x00000060f6f67812 */ /* 0x000fc800078e3cff */
[----:B------:R-:W-:Y:S02]  /*dcb80*/  LEA R3, R247, R246, 0x11 ;  /* 0x000000f6f7037211 */ /* 0x000fe400078e88ff */
[----:B------:R-:W-:Y:S02]  /*dcb90*/  IADD3 R7, P3, R7, R252, RZ ;  /* 0x000000fc07077210 */ /* 0x000fe40007f7e0ff */
[----:B------:R-:W-:Y:S01]  /*dcba0*/  IADD3.X R15, R15, R0, RZ, P2, !PT ;  /* 0x000000000f0f7210 */ /* 0x000fe200017fe4ff */
[----:B------:R1:W-:Y:S01]  /*dcbb0*/  LDGSTS.E [R3+0x600], [R4.64], P1 ;  /* 0x0060000004037fae */ /* 0x0003e20008921844 */
[----:B------:R-:W-:-:S03]  /*dcbc0*/  IADD3 R12, P2, R12, R252, RZ ;  /* 0x000000fc0c0c7210 */ /* 0x000fc60007f5e0ff */
[----:B------:R-:W-:Y:S01]  /*dcbd0*/  STL [R1+0x2b68], R7 ;  /* 0x002b680701007387 */ /* 0x000fe20000100800 */
[----:B------:R-:W-:Y:S02]  /*dcbe0*/  IMAD.X R19, R19, 0x1, R0, P3 ;  /* 0x0000000113137824 */ /* 0x000fe400018e0600 */
[----:B-1----:R-:W-:Y:S01]  /*dcbf0*/  IMAD.MOV.U32 R4, RZ, RZ, R14 ;  /* 0x000000ffff047224 */ /* 0x002fe200078e000e */
[----:B------:R-:W-:Y:S01]  /*dcc00*/  MOV R5, R17 ;  /* 0x0000001100057202 */ /* 0x000fe20000000f00 */
[----:B------:R1:W-:Y:S04]  /*dcc10*/  STL [R1+0x2b5c], R15 ;  /* 0x002b5c0f01007387 */ /* 0x0003e80000100800 */
[----:B------:R1:W-:Y:S04]  /*dcc20*/  LDGSTS.E [R3+0x680], [R4.64], P0 ;  /* 0x0068000004037fae */ /* 0x0003e80008121844 */
[----:B------:R-:W4:Y:S01]  /*dcc30*/  LDL.LU R17, [R1+0x2cdc] ;  /* 0x002cdc0001117983 */ /* 0x000f220000300800 */
[----:B------:R-:W-:-:S03]  /*dcc40*/  IADD3 R8, P3, R8, R252, RZ ;  /* 0x000000fc08087210 */ /* 0x000fc60007f7e0ff */
[----:B------:R-:W4:Y:S01]  /*dcc50*/  LDL.LU R14, [R1+0x2ce8] ;  /* 0x002ce800010e7983 */ /* 0x000f220000300800 */
[----:B-1----:R-:W-:Y:S01]  /*dcc60*/  MOV R4, R6 ;  /* 0x0000000600047202 */ /* 0x002fe20000000f00 */
        /* <DEDUP_REMOVED lines=19> */
[----:B------:R-:W-:Y:S02]  /*dcda0*/  IMAD.MOV.U32 R5, RZ, RZ, R13 ;  /* 0x000000ffff057224 */ /* 0x000fe400078e000d */
[----:B------:R-:W2:Y:S04]  /*dcdb0*/  LDL.LU R13, [R1+0x2d64] ;  /* 0x002d6400010d7983 */ /* 0x000ea80000300800 */
[----:B------:R-:W-:Y:S04]  /*dcdc0*/  STL [R1+0x2c60], R9 ;  /* 0x002c600901007387 */ /* 0x000fe80000100800 */
[----:B------:R1:W-:Y:S04]  /*dcdd0*/  LDGSTS.E [R3+0x1600], [R4.64], P1 ;  /* 0x0160000004037fae */ /* 0x0003e80008921844 */
[----:B------:R1:W-:Y:S04]  /*dcde0*/  STL [R1+0x2be4], R16 ;  /* 0x002be41001007387 */ /* 0x0003e80000100800 */
        /* <DEDUP_REMOVED lines=13> */
[----:B----4-:R-:W-:-:S04]  /*dcec0*/  IMAD.X R18, R18, 0x1, R0, P3 ;  /* 0x0000000112127824 */ /* 0x010fc800018e0600 */
        /* <DEDUP_REMOVED lines=11> */
[----:B------:R-:W-:-:S03]  /*dcf80*/  IMAD.X R15, R15, 0x1, R0, P3 ;  /* 0x000000010f0f7824 */ /* 0x000fc600018e0600 */
        /* <DEDUP_REMOVED lines=35> */
[----:B------:R-:W-:Y:S01]  /*dd1c0*/  IMAD.MOV.U32 R5, RZ, RZ, R16 ;  /* 0x000000ffff057224 */ /* 0x000fe200078e0010 */
[----:B------:R-:W-:-:S02]  /*dd1d0*/  IADD3 R9, P2, R9, R252, RZ ;  /* 0x000000fc09097210 */ /* 0x000fc40007f5e0ff */
[----:B------:R-:W4:Y:S01]  /*dd1e0*/  LDL.LU R7, [R1+0x2f68] ;  /* 0x002f680001077983 */ /* 0x000f220000300800 */
[----:B------:R-:W-:-:S03]  /*dd1f0*/  MOV R4, R12 ;  /* 0x0000000c00047202 */ /* 0x000fc60000000f00 */
        /* <DEDUP_REMOVED lines=9> */
[----:B------:R1:W-:Y:S02]  /*dd290*/  LDGSTS.E [R3+0x3680], [R4.64], P0 ;  /* 0x0368000004037fae */ /* 0x0003e40008121844 */
[----:B-1----:R-:W-:-:S02]  /*dd2a0*/  MOV R4, R9 ;  /* 0x0000000900047202 */ /* 0x002fc40000000f00 */
[----:B----4-:R-:W-:Y:S02]  /*dd2b0*/  IADD3 R10, P3, R10, R252, RZ ;  /* 0x000000fc0a0a7210 */ /* 0x010fe40007f7e0ff */
[----:B------:R-:W-:-:S03]  /*dd2c0*/  IADD3.X R17, R17, R0, RZ, P2, !PT ;  /* 0x0000000011117210 */ /* 0x000fc600017fe4ff */
        /* <DEDUP_REMOVED lines=34> */
[----:B------:R-:W-:Y:S01]  /*dd4f0*/  MOV R4, R6 ;  /* 0x0000000600047202 */ /* 0x000fe20000000f00 */
[----:B------:R-:W-:-:S02]  /*dd500*/  IMAD.MOV.U32 R5, RZ, RZ, R13 ;  /* 0x000000ffff057224 */ /* 0x000fc400078e000d */
[----:B------:R-:W-:Y:S01]  /*dd510*/  STL [R1+0x2f68], R7 ;  /* 0x002f680701007387 */ /* 0x000fe20000100800 */
[----:B------:R-:W-:-:S03]  /*dd520*/  IMAD.X R16, R16, 0x1, R0, P3 ;  /* 0x0000000110107824 */ /* 0x000fc600018e0600 */
        /* <DEDUP_REMOVED lines=12> */
[----:B------:R1:W-:Y:S02]  /*dd5f0*/  LDGSTS.E [R3+0x4e80], [R4.64], P0 ;  /* 0x04e8000004037fae */ /* 0x0003e40008121844 */
[----:B-1----:R-:W-:Y:S01]  /*dd600*/  MOV R4, R12 ;  /* 0x0000000c00047202 */ /* 0x002fe20000000f00 */
[----:B------:R-:W-:-:S05]  /*dd610*/  IMAD.MOV.U32 R5, RZ, RZ, R18 ;  /* 0x000000ffff057224 */ /* 0x000fca00078e0012 */
[----:B------:R1:W-:Y:S01]  /*dd620*/  LDGSTS.E [R3+0x5600], [R4.64], P1 ;  /* 0x0560000004037fae */ /* 0x0003e20008921844 */
[----:B----4-:R-:W-:-:S05]  /*dd630*/  IADD3 R8, P3, R8, R252, RZ ;  /* 0x000000fc08087210 */ /* 0x010fca0007f7e0ff */
[----:B------:R-:W-:Y:S01]  /*dd640*/  STL [R1+0x2fe8], R8 ;  /* 0x002fe80801007387 */ /* 0x000fe20000100800 */
[----:B------:R-:W-:-:S03]  /*dd650*/  IMAD.X R17, R17, 0x1, R0, P3 ;  /* 0x0000000111117824 */ /* 0x000fc600018e0600 */
[----:B------:R3:W-:Y:S04]  /*dd660*/  STL [R1+0x2fdc], R18 ;  /* 0x002fdc1201007387 */ /* 0x0007e80000100800 */
[----:B------:R-:W4:Y:S04]  /*dd670*/  LDL.LU R7, [R1+0x3168] ;  /* 0x0031680001077983 */ /* 0x000f280000300800 */
[----:B------:R-:W4:Y:S01]  /*dd680*/  LDL.LU R20, [R1+0x315c] ;  /* 0x00315c0001147983 */ /* 0x000f220000300800 */
[----:B------:R-:W-:Y:S01]  /*dd690*/  IADD3 R9, P2, R9, R252, RZ ;  /* 0x000000fc09097210 */ /* 0x000fe20007f5e0ff */
[----:B-1----:R-:W-:Y:S01]  /*dd6a0*/  IMAD.MOV.U32 R4, RZ, RZ, R8 ;  /* 0x000000ffff047224 */ /* 0x002fe200078e0008 */
[----:B------:R-:W-:-:S03]  /*dd6b0*/  MOV R5, R17 ;  /* 0x0000001100057202 */ /* 0x000fc60000000f00 */
[----:B------:R-:W-:Y:S01]  /*dd6c0*/  STL [R1+0x3060], R9 ;  /* 0x0030600901007387 */ /* 0x000fe20000100800 */
[----:B------:R-:W-:-:S03]  /*dd6d0*/  IADD3.X R15, R15, R0, RZ, P2, !PT ;  /* 0x000000000f0f7210 */ /* 0x000fc600017fe4ff */
[----:B------:R1:W-:Y:S04]  /*dd6e0*/  STL [R1+0x2fe4], R17 ;  /* 0x002fe41101007387 */ /* 0x0003e80000100800 */
[----:B------:R-:W4:Y:S04]  /*dd6f0*/  LDL.LU R12, [R1+0x31e0] ;  /* 0x0031e000010c7983 */ /* 0x000f280000300800 */
[----:B---3--:R-:W4:Y:S01]  /*dd700*/  LDL.LU R18, [R1+0x3164] ;  /* 0x0031640001127983 */ /* 0x008f220000300800 */
[----:B------:R-:W-:-:S03]  /*dd710*/  IADD3 R10, P3, R10, R252, RZ ;  /* 0x000000fc0a0a7210 */ /* 0x000fc60007f7e0ff */
[----:B------:R1:W-:Y:S04]  /*dd720*/  LDGSTS.E [R3+0x5680], [R4.64], P0 ;  /* 0x0568000004037fae */ /* 0x0003e80008121844 */
[----:B------:R-:W-:Y:S01]  /*dd730*/  STL [R1+0x3068], R10 ;  /* 0x0030680a01007387 */ /* 0x000fe20000100800 */
[----:B------:R-:W-:-:S03]  /*dd740*/  IADD3 R11, P2, R11, R252, RZ ;  /* 0x000000fc0b0b7210 */ /* 0x000fc60007f5e0ff */
[----:B------:R1:W-:Y:S04]  /*dd750*/  STL [R1+0x305c], R15 ;  /* 0x00305c0f01007387 */ /* 0x0003e80000100800 */
[----:B-1----:R-:W4:Y:S01]  /*dd760*/  LDL.LU R17, [R1+0x31dc] ;  /* 0x0031dc0001117983 */ /* 0x002f220000300800 */
[----:B------:R-:W-:Y:S01]  /*dd770*/  MOV R4, R9 ;  /* 0x0000000900047202 */ /* 0x000fe20000000f00 */
[----:B------:R-:W-:Y:S02]  /*dd780*/  IMAD.MOV.U32 R5, RZ, RZ, R15 ;  /* 0x000000ffff057224 */ /* 0x000fe400078e000f */
[----:B------:R-:W4:Y:S04]  /*dd790*/  LDL.LU R8, [R1+0x31e8] ;  /* 0x0031e80001087983 */ /* 0x000f280000300800 */
[----:B------:R-:W4:Y:S04]  /*dd7a0*/  LDL.LU R15, [R1+0x31e4] ;  /* 0x0031e400010f7983 */ /* 0x000f280000300800 */
[----:B------:R-:W-:Y:S04]  /*dd7b0*/  STL [R1+0x30e0], R11 ;  /* 0x0030e00b01007387 */ /* 0x000fe80000100800 */
[----:B------:R1:W-:Y:S01]  /*dd7c0*/  LDGSTS.E [R3+0x5e00], [R4.64], P1 ;  /* 0x05e0000004037fae */ /* 0x0003e20008921844 */
[----:B------:R-:W-:-:S05]  /*dd7d0*/  IMAD.X R19, R19, 0x1, R0, P3 ;  /* 0x0000000113137824 */ /* 0x000fca00018e0600 */
[----:B------:R1:W-:Y:S02]  /*dd7e0*/  STL [R1+0x3064], R19 ;  /* 0x0030641301007387 */ /* 0x0003e40000100800 */
[----:B-1----:R-:W-:Y:S01]  /*dd7f0*/  IMAD.MOV.U32 R4, RZ, RZ, R10 ;  /* 0x000000ffff047224 */ /* 0x002fe200078e000a */
[----:B------:R-:W-:Y:S01]  /*dd800*/  MOV R5, R19 ;  /* 0x0000001300057202 */ /* 0x000fe20000000f00 */
[----:B------:R-:W4:Y:S04]  /*dd810*/  LDL.LU R9, [R1+0x3260] ;  /* 0x0032600001097983 */ /* 0x000f280000300800 */
[----:B------:R1:W-:Y:S04]  /*dd820*/  LDGSTS.E [R3+0x5e80], [R4.64], P0 ;  /* 0x05e8000004037fae */ /* 0x0003e80008121844 */
[----:B------:R-:W4:Y:S01]  /*dd830*/  LDL.LU R19, [R1+0x325c] ;  /* 0x00325c0001137983 */ /* 0x000f220000300800 */
[----:B------:R-:W-:-:S02]  /*dd840*/  IADD3 R14, P3, R14, R252, RZ ;  /* 0x000000fc0e0e7210 */ /* 0x000fc40007f7e0ff */
        /* <DEDUP_REMOVED lines=11> */
[----:B------:R2:W-:Y:S04]  /*dd900*/  STL [R1+0x30e4], R16 ;  /* 0x0030e41001007387 */ /* 0x0005e80000100800 */
[----:B------:R-:W3:Y:S01]  /*dd910*/  LDL.LU R11, [R1+0x32e0] ;  /* 0x0032e000010b7983 */ /* 0x000ee20000300800 */
[----:B-1----:R-:W-:Y:S01]  /*dd920*/  IMAD.MOV.U32 R4, RZ, RZ, R14 ;  /* 0x000000ffff047224 */ /* 0x002fe200078e000e */
[----:B------:R-:W-:-:S02]  /*dd930*/  MOV R5, R16 ;  /* 0x0000001000057202 */ /* 0x000fc40000000f00 */
[----:B------:R-:W3:Y:S04]  /*dd940*/  LDL.LU R14, [R1+0x32dc] ;  /* 0x0032dc00010e7983 */ /* 0x000ee80000300800 */
[----:B------:R1:W-:Y:S02]  /*dd950*/  LDGSTS.E [R3+0x6680], [R4.64], P0 ;  /* 0x0668000004037fae */ /* 0x0003e40008121844 */
[----:B-1----:R-:W-:Y:S02]  /*dd960*/  MOV R4, R6 ;  /* 0x0000000600047202 */ /* 0x002fe40000000f00 */
[----:B----4-:R-:W-:Y:S02]  /*dd970*/  IADD3 R7, P3, R7, R252, RZ ;  /* 0x000000fc07077210 */ /* 0x010fe40007f7e0ff */
[----:B------:R-:W-:-:S03]  /*dd980*/  IADD3.X R20, R20, R0, RZ, P2, !PT ;  /* 0x0000000014147210 */ /* 0x000fc600017fe4ff */
[----:B------:R-:W-:Y:S04]  /*dd990*/  STL [R1+0x3168], R7 ;  /* 0x0031680701007387 */ /* 0x000fe80000100800 */
[----:B------:R-:W-:Y:S01]  /*dd9a0*/  STL [R1+0x315c], R20 ;  /* 0x00315c1401007387 */ /* 0x000fe20000100800 */
[----:B------:R-:W-:-:S03]  /*dd9b0*/  IMAD.MOV.U32 R5, RZ, RZ, R20 ;  /* 0x000000ffff057224 */ /* 0x000fc600078e0014 */
[----:B--2---:R-:W2:Y:S04]  /*dd9c0*/  LDL.LU R16, [R1+0x32e8] ;  /* 0x0032e80001107983 */ /* 0x004ea80000300800 */
[----:B------:R-:W4:Y:S04]  /*dd9d0*/  LDL.LU R6, [R1+0x3360] ;  /* 0x0033600001067983 */ /* 0x000f280000300800 */
        /* <DEDUP_REMOVED lines=9> */
[----:B------:R-:W4:Y:S01]  /*dda70*/  LDL.LU R18, [R1+0x32e4] ;  /* 0x0032e40001127983 */ /* 0x000f220000300800 */
[----:B------:R-:W-:-:S05]  /*dda80*/  IADD3 R8, P3, R8, R252, RZ ;  /* 0x000000fc08087210 */ /* 0x000fca0007f7e0ff */
[----:B------:R-:W-:Y:S01]  /*dda90*/  STL [R1+0x31e8], R8 ;  /* 0x0031e80801007387 */ /* 0x000fe20000100800 */
[----:B------:R-:W-:Y:S01]  /*ddaa0*/  IMAD.X R15, R15, 0x1, R0, P3 ;  /* 0x000000010f0f7824 */ /* 0x000fe200018e0600 */
[----:B-1----:R-:W-:Y:S01]  /*ddab0*/  MOV R4, R12 ;  /* 0x0000000c00047202 */ /* 0x002fe20000000f00 */
[----:B------:R-:W-:Y:S01]  /*ddac0*/  IMAD.MOV.U32 R5, RZ, RZ, R17 ;  /* 0x000000ffff057224 */ /* 0x000fe200078e0011 */
[----:B------:R1:W-:Y:S04]  /*ddad0*/  STL [R1+0x31dc], R17 ;  /* 0x0031dc1101007387 */ /* 0x0003e80000100800 */
[----:B------:R-:W4:Y:S04]  /*ddae0*/  LDL.LU R7, [R1+0x3368] ;  /* 0x0033680001077983 */ /* 0x000f280000300800 */
[----:B------:R1:W-:Y:S04]  /*ddaf0*/  LDGSTS.E [R3+0x7600], [R4.64], P1 ;  /* 0x0760000004037fae */ /* 0x0003e80008921844 */
[----:B-1----:R-:W4:Y:S01]  /*ddb00*/  LDL.LU R17, [R1+0x335c] ;  /* 0x00335c0001117983 */ /* 0x002f220000300800 */
[----:B------:R-:W-:Y:S01]  /*ddb10*/  IADD3 R9, P2, R9, R252, RZ ;  /* 0x000000fc09097210 */ /* 0x000fe20007f5e0ff */
[----:B------:R-:W-:Y:S01]  /*ddb20*/  IMAD.MOV.U32 R4, RZ, RZ, R8 ;  /* 0x000000ffff047224 */ /* 0x000fe200078e0008 */
[----:B------:R-:W-:-:S03]  /*ddb30*/  MOV R5, R15 ;  /* 0x0000000f00057202 */ /* 0x000fc60000000f00 */
[----:B------:R-:W-:Y:S01]  /*ddb40*/  STL [R1+0x3260], R9 ;  /* 0x0032600901007387 */ /* 0x000fe20000100800 */
[----:B------:R-:W-:-:S03]  /*ddb50*/  IADD3.X R19, R19, R0, RZ, P2, !PT ;  /* 0x0000000013137210 */ /* 0x000fc600017fe4ff */
[----:B------:R1:W-:Y:S04]  /*ddb60*/  STL [R1+0x31e4], R15 ;  /* 0x0031e40f01007387 */ /* 0x0003e80000100800 */
[----:B------:R-:W4:Y:S04]  /*ddb70*/  LDL.LU R12, [R1+0x33e0] ;  /* 0x0033e000010c7983 */ /* 0x000f280000300800 */
[----:B------:R1:W-:Y:S04]  /*ddb80*/  LDGSTS.E [R3+0x7680], [R4.64], P0 ;  /* 0x0768000004037fae */ /* 0x0003e80008121844 */
[----:B-1----:R-:W4:Y:S01]  /*ddb90*/  LDL.LU R15, [R1+0x3364] ;  /* 0x00336400010f7983 */ /* 0x002f220000300800 */
[----:B------:R-:W-:-:S02]  /*ddba0*/  IADD3 R10, P3, R10, R252, RZ ;  /* 0x000000fc0a0a7210 */ /* 0x000fc40007f7e0ff */
[----:B------:R-:W-:Y:S01]  /*ddbb0*/  MOV R4, R9 ;  /* 0x0000000900047202 */ /* 0x000fe20000000f00 */
[----:B------:R-:W-:Y:S02]  /*ddbc0*/  IMAD.MOV.U32 R5, RZ, RZ, R19 ;  /* 0x000000ffff057224 */ /* 0x000fe400078e0013 */
[----:B------:R1:W-:Y:S01]  /*ddbd0*/  STL [R1+0x3268], R10 ;  /* 0x0032680a01007387 */ /* 0x0003e20000100800 */
[----:B------:R-:W-:-:S03]  /*ddbe0*/  IMAD.X R13, R13, 0x1, R0, P3 ;  /* 0x000000010d0d7824 */ /* 0x000fc600018e0600 */
[----:B------:R1:W-:Y:S04]  /*ddbf0*/  STL [R1+0x325c], R19 ;  /* 0x00325c1301007387 */ /* 0x0003e80000100800 */
[----:B------:R-:W4:Y:S04]  /*ddc00*/  LDL.LU R8, [R1+0x33e8] ;  /* 0x0033e80001087983 */ /* 0x000f280000300800 */
[----:B------:R-:W4:Y:S04]  /*ddc10*/  LDL.LU R20, [R1+0x33dc] ;  /* 0x0033dc0001147983 */ /* 0x000f280000300800 */
[----:B------:R1:W-:Y:S02]  /*ddc20*/  LDGSTS.E [R3+0x7e00], [R4.64], P1 ;  /* 0x07e0000004037fae */ /* 0x0003e40008921844 */
[----:B-1----:R-:W-:Y:S01]  /*ddc30*/  IMAD.MOV.U32 R4, RZ, RZ, R10 ;  /* 0x000000ffff047224 */ /* 0x002fe200078e000a */
[----:B---3--:R-:W-:-:S05]  /*ddc40*/  IADD3 R11, P2, R11, R252, RZ ;  /* 0x000000fc0b0b7210 */ /* 0x008fca0007f5e0ff */
[----:B------:R-:W-:Y:S04]  /*ddc50*/  STL [R1+0x32e0], R11 ;  /* 0x0032e00b01007387 */ /* 0x000fe80000100800 */
[----:B------:R1:W-:Y:S04]  /*ddc60*/  STL [R1+0x3264], R13 ;  /* 0x0032640d01007387 */ /* 0x0003e80000100800 */
[----:B------:R-:W3:Y:S04]  /*ddc70*/  LDL.LU R9, [R1+0x3460] ;  /* 0x0034600001097983 */ /* 0x000ee80000300800 */
[----:B------:R-:W3:Y:S01]  /*ddc80*/  LDL.LU R10, [R1+0x33e4] ;  /* 0x0033e400010a7983 */ /* 0x000ee20000300800 */
[----:B------:R-:W-:-:S02]  /*ddc90*/  MOV R5, R13 ;  /* 0x0000000d00057202 */ /* 0x000fc40000000f00 */
[----:B------:R-:W-:-:S03]  /*ddca0*/  IADD3.X R14, R14, R0, RZ, P2, !PT ;  /* 0x000000000e0e7210 */ /* 0x000fc600017fe4ff */
[----:B------:R1:W-:Y:S02]  /*ddcb0*/  LDGSTS.E [R3+0x7e80], [R4.64], P0 ;  /* 0x07e8000004037fae */ /* 0x0003e40008121844 */
[----:B-1----:R-:W-:Y:S01]  /*ddcc0*/  MOV R4, R11 ;  /* 0x0000000b00047202 */ /* 0x002fe20000000f00 */
[----:B------:R-:W-:-:S05]  /*ddcd0*/  IMAD.MOV.U32 R5, RZ, RZ, R14 ;  /* 0x000000ffff057224 */ /* 0x000fca00078e000e */
[----:B------:R1:W-:Y:S01]  /*ddce0*/  LDGSTS.E [R3+0x8600], [R4.64], P1 ;  /* 0x0860000004037fae */ /* 0x0003e20008921844 */
[----:B--2---:R-:W-:-:S05]  /*ddcf0*/  IADD3 R16, P3, R16, R252, RZ ;  /* 0x000000fc10107210 */ /* 0x004fca0007f7e0ff */
[----:B------:R-:W-:Y:S01]  /*ddd00*/  STL [R1+0x32e8], R16 ;  /* 0x0032e81001007387 */ /* 0x000fe20000100800 */
[----:B----4-:R-:W-:-:S03]  /*ddd10*/  IADD3 R6, P2, R6, R252, RZ ;  /* 0x000000fc06067210 */ /* 0x010fc60007f5e0ff */
[----:B------:R2:W-:Y:S04]  /*ddd20*/  STL [R1+0x32dc], R14 ;  /* 0x0032dc0e01007387 */ /* 0x0005e80000100800 */
[----:B------:R-:W4:Y:S01]  /*ddd30*/  LDL.LU R19, [R1+0x345c] ;  /* 0x00345c0001137983 */ /* 0x000f220000300800 */
[----:B-1----:R-:W-:-:S03]  /*ddd40*/  IMAD.MOV.U32 R4, RZ, RZ, R16 ;  /* 0x000000ffff047224 */ /* 0x002fc600078e0010 */
[----:B------:R-:W4:Y:S04]  /*ddd50*/  LDL.LU R13, [R1+0x3468] ;  /* 0x00346800010d7983 */ /* 0x000f280000300800 */
[----:B--2---:R-:W2:Y:S04]  /*ddd60*/  LDL.LU R14, [R1+0x3464] ;  /* 0x00346400010e7983 */ /* 0x004ea80000300800 */
[----:B------:R-:W-:Y:S01]  /*ddd70*/  STL [R1+0x3360], R6 ;  /* 0x0033600601007387 */ /* 0x000fe20000100800 */
[----:B------:R-:W-:-:S05]  /*ddd80*/  IMAD.X R18, R18, 0x1, R0, P3 ;  /* 0x0000000112127824 */ /* 0x000fca00018e0600 */
[----:B------:R-:W-:Y:S01]  /*ddd90*/  MOV R5, R18 ;  /* 0x0000001200057202 */ /* 0x000fe20000000f00 */
[----:B------:R1:W-:Y:S04]  /*ddda0*/  STL [R1+0x32e4], R18 ;  /* 0x0032e41201007387 */ /* 0x0003e80000100800 */
[----:B------:R-:W2:Y:S04]  /*dddb0*/  LDL.LU R11, [R1+0x34e0] ;  /* 0x0034e000010b7983 */ /* 0x000ea80000300800 */
[----:B------:R1:W-:Y:S01]  /*dddc0*/  LDGSTS.E [R3+0x8680], [R4.64], P0 ;  /* 0x0868000004037fae */ /* 0x0003e20008121844 */
[----:B------:R-:W-:-:S03]  /*dddd0*/  IADD3 R7, P3, R7, R252, RZ ;  /* 0x000000fc07077210 */ /* 0x000fc60007f7e0ff */
[----:B-1----:R-:W2:Y:S01]  /*ddde0*/  LDL.LU R18, [R1+0x34dc] ;  /* 0x0034dc0001127983 */ /* 0x002ea20000300800 */
[----:B------:R-:W-:-:S03]  /*dddf0*/  IADD3.X R17, R17, R0, RZ, P2, !PT ;  /* 0x0000000011117210 */ /* 0x000fc600017fe4ff */
[----:B------:R-:W-:Y:S01]  /*dde00*/  STL [R1+0x3368], R7 ;  /* 0x0033680701007387 */ /* 0x000fe20000100800 */
[----:B------:R-:W-:Y:S01]  /*dde10*/  MOV R4, R6 ;  /* 0x0000000600047202 */ /* 0x000fe20000000f00 */
[----:B------:R-:W-:Y:S02]  /*dde20*/  IMAD.MOV.U32 R5, RZ, RZ, R17 ;  /* 0x000000ffff057224 */ /* 0x000fe400078e0011 */
[----:B------:R1:W-:Y:S04]  /*dde30*/  STL [R1+0x335c], R17 ;  /* 0x00335c1101007387 */ /* 0x0003e80000100800 */
[----:B------:R-:W2:Y:S04]  /*dde40*/  LDL.LU R16, [R1+0x34e8] ;  /* 0x0034e80001107983 */ /* 0x000ea80000300800 */
[----:B------:R1:W-:Y:S04]  /*dde50*/  LDGSTS.E [R3+0x8e00], [R4.64], P1 ;  /* 0x08e0000004037fae */ /* 0x0003e80008921844 */
[----:B-1----:R-:W2:Y:S01]  /*dde60*/  LDL.LU R17, [R1+0x34e4] ;  /* 0x0034e40001117983 */ /* 0x002ea20000300800 */
[----:B------:R-:W-:Y:S01]  /*dde70*/  IADD3 R12, P2, R12, R252, RZ ;  /* 0x000000fc0c0c7210 */ /* 0x000fe20007f5e0ff */
[----:B------:R-:W-:-:S04]  /*dde80*/  IMAD.X R15, R15, 0x1, R0, P3 ;  /* 0x000000010f0f7824 */ /* 0x000fc800018e0600 */
[----:B------:R-:W-:Y:S01]  /*dde90*/  STL [R1+0x33e0], R12 ;  /* 0x0033e00c01007387 */ /* 0x000fe20000100800 */
[----:B------:R-:W-:Y:S01]  /*ddea0*/  IMAD.MOV.U32 R4, RZ, RZ, R7 ;  /* 0x000000ffff047224 */ /* 0x000fe200078e0007 */
        /* <DEDUP_REMOVED lines=21> */
[----:B------:R1:W-:Y:S02]  /*de000*/  LDGSTS.E [R3+0x9680], [R4.64], P0 ;  /* 0x0968000004037fae */ /* 0x0003e40008121844 */
[----:B-1----:R-:W-:Y:S02]  /*de010*/  MOV R4, R9 ;  /* 0x0000000900047202 */ /* 0x002fe40000000f00 */
[----:B----4-:R-:W-:Y:S02]  /*de020*/  IADD3.X R19, R19, R0, RZ, P2, !PT ;  /* 0x0000000013137210 */ /* 0x010fe400017fe4ff */
[----:B------:R-:W-:-:S03]  /*de030*/  IADD3 R13, P3, R13, R252, RZ ;  /* 0x000000fc0d0d7210 */ /* 0x000fc60007f7e0ff */
[----:B------:R-:W-:Y:S02]  /*de040*/  IMAD.MOV.U32 R5, RZ, RZ, R19 ;  /* 0x000000ffff057224 */ /* 0x000fe400078e0013 */
[----:B------:R1:W-:Y:S01]  /*de050*/  STL [R1+0x3468], R13 ;  /* 0x0034680d01007387 */ /* 0x0003e20000100800 */
[----:B--2---:R-:W-:-:S03]  /*de060*/  IMAD.X R14, R14, 0x1, R0, P3 ;  /* 0x000000010e0e7824 */ /* 0x004fc600018e0600 */
[----:B------:R-:W-:Y:S04]  /*de070*/  STL [R1+0x345c], R19 ;  /* 0x00345c1301007387 */ /* 0x000fe80000100800 */
[----:B------:R-:W2:Y:S04]  /*de080*/  LDL.LU R8, [R1+0x35e0] ;  /* 0x0035e00001087983 */ /* 0x000ea80000300800 */
[----:B------:R-:W4:Y:S04]  /*de090*/  LDL.LU R21, [R1+0x35d4] ;  /* 0x0035d40001157983 */ /* 0x000f280000300800 */
[----:B------:R1:W-:Y:S01]  /*de0a0*/  LDGSTS.E [R3+0x9e00], [R4.64], P1 ;  /* 0x09e0000004037fae */ /* 0x0003e20008921844 */
[----:B------:R-:W-:-:S05]  /*de0b0*/  IADD3 R11, P2, R11, R252, RZ ;  /* 0x000000fc0b0b7210 */ /* 0x000fca0007f5e0ff */
[----:B------:R-:W-:Y:S01]  /*de0c0*/  STL [R1+0x34e0], R11 ;  /* 0x0034e00b01007387 */ /* 0x000fe20000100800 */
[----:B------:R-:W-:-:S03]  /*de0d0*/  IADD3.X R18, R18, R0, RZ, P2, !PT ;  /* 0x0000000012127210 */ /* 0x000fc600017fe4ff */
[----:B------:R1:W-:Y:S02]  /*de0e0*/  STL [R1+0x3464], R14 ;  /* 0x0034640e01007387 */ /* 0x0003e40000100800 */
[----:B-1----:R-:W-:Y:S01]  /*de0f0*/  IMAD.MOV.U32 R4, RZ, RZ, R13 ;  /* 0x000000ffff047224 */ /* 0x002fe200078e000d */
[----:B------:R-:W-:Y:S01]  /*de100*/  MOV R5, R14 ;  /* 0x0000000e00057202 */ /* 0x000fe20000000f00 */
[----:B------:R-:W4:Y:S04]  /*de110*/  LDL.LU R9, [R1+0x3658] ;  /* 0x0036580001097983 */ /* 0x000f280000300800 */
[----:B------:R-:W4:Y:S04]  /*de120*/  LDL.LU R13, [R1+0x35dc] ;  /* 0x0035dc00010d7983 */ /* 0x000f280000300800 */
[----:B------:R1:W-:Y:S01]  /*de130*/  LDGSTS.E [R3+0x9e80], [R4.64], P0 ;  /* 0x09e8000004037fae */ /* 0x0003e20008121844 */
[----:B------:R-:W-:-:S05]  /*de140*/  IADD3 R16, P3, R16, R252, RZ ;  /* 0x000000fc10107210 */ /* 0x000fca0007f7e0ff */
[----:B------:R-:W-:Y:S01]  /*de150*/  STL [R1+0x34e8], R16 ;  /* 0x0034e81001007387 */ /* 0x000fe20000100800 */
[----:B------:R-:W-:-:S03]  /*de160*/  IMAD.X R17, R17, 0x1, R0, P3 ;  /* 0x0000000111117824 */ /* 0x000fc600018e0600 */
[----:B------:R1:W-:Y:S02]  /*de170*/  STL [R1+0x34dc], R18 ;  /* 0x0034dc1201007387 */ /* 0x0003e40000100800 */
[----:B-1----:R-:W-:Y:S01]  /*de180*/  MOV R4, R11 ;  /* 0x0000000b00047202 */ /* 0x002fe20000000f00 */
[----:B------:R-:W-:Y:S01]  /*de190*/  IMAD.MOV.U32 R5, RZ, RZ, R18 ;  /* 0x000000ffff057224 */ /* 0x000fe200078e0012 */
[----:B------:R-:W4:Y:S04]  /*de1a0*/  LDL.LU R14, [R1+0x3660] ;  /* 0x00366000010e7983 */ /* 0x000f280000300800 */
        /* <DEDUP_REMOVED lines=11> */
[----:B------:R-:W-:-:S02]  /*de260*/  IADD3 R7, P3, R7, R252, RZ ;  /* 0x000000fc07077210 */ /* 0x000fc40007f7e0ff */
[----:B------:R-:W-:-:S03]  /*de270*/  IADD3 R12, P2, R12, R252, RZ ;  /* 0x000000fc0c0c7210 */ /* 0x000fc60007f5e0ff */
[----:B------:R-:W-:Y:S04]  /*de280*/  STL [R1+0x3550], R7 ;  /* 0x0035500701007387 */ /* 0x000fe80000100800 */
[----:B------:R3:W-:Y:S04]  /*de290*/  STL [R1+0x3544], R15 ;  /* 0x0035440f01007387 */ /* 0x0007e80000100800 */
[----:B------:R-:W4:Y:S01]  /*de2a0*/  LDL.LU R18, [R1+0x36dc] ;  /* 0x0036dc0001127983 */ /* 0x000f220000300800 */
[----:B-1----:R-:W-:-:S03]  /*de2b0*/  MOV R4, R6 ;  /* 0x0000000600047202 */ /* 0x002fc60000000f00 */
[----:B------:R-:W4:Y:S04]  /*de2c0*/  LDL.LU R16, [R1+0x36e8] ;  /* 0x0036e80001107983 */ /* 0x000f280000300800 */
[----:B------:R-:W4:Y:S04]  /*de2d0*/  LDL.LU R17, [R1+0x36e4] ;  /* 0x0036e40001117983 */ /* 0x000f280000300800 */
[----:B------:R-:W-:Y:S01]  /*de2e0*/  STL [R1+0x35d8], R12 ;  /* 0x0035d80c01007387 */ /* 0x000fe20000100800 */
[----:B---3--:R-:W-:-:S05]  /*de2f0*/  IMAD.X R10, R10, 0x1, R0, P3 ;  /* 0x000000010a0a7824 */ /* 0x008fca00018e0600 */
[----:B------:R1:W-:Y:S04]  /*de300*/  STL [R1+0x354c], R10 ;  /* 0x00354c0a01007387 */ /* 0x0003e80000100800 */
[----:B------:R-:W3:Y:S01]  /*de310*/  LDL.LU R6, [R1+0x37d0] ;  /* 0x0037d00001067983 */ /* 0x000ee20000300800 */
[----:B------:R-:W-:-:S03]  /*de320*/  IMAD.MOV.U32 R5, RZ, RZ, R15 ;  /* 0x000000ffff057224 */ /* 0x000fc600078e000f */
[----:B------:R-:W3:Y:S04]  /*de330*/  LDL.LU R15, [R1+0x37cc] ;  /* 0x0037cc00010f7983 */ /* 0x000ee80000300800 */
[----:B------:R1:W-:Y:S02]  /*de340*/  LDGSTS.E [R3+0xae00], [R4.64], P1 ;  /* 0x0ae0000004037fae */ /* 0x0003e40008921844 */
[----:B-1----:R-:W-:Y:S01]  /*de350*/  IMAD.MOV.U32 R4, RZ, RZ, R7 ;  /* 0x000000ffff047224 */ /* 0x002fe200078e0007 */
[----:B------:R-:W-:-:S05]  /*de360*/  MOV R5, R10 ;  /* 0x0000000a00057202 */ /* 0x000fca0000000f00 */
[----:B------:R1:W-:Y:S01]  /*de370*/  LDGSTS.E [R3+0xae80], [R4.64], P0 ;  /* 0x0ae8000004037fae */ /* 0x0003e20008121844 */
[----:B--2---:R-:W-:Y:S02]  /*de380*/  IADD3 R8, P3, R8, R252, RZ ;  /* 0x000000fc08087210 */ /* 0x004fe40007f7e0ff */
[----:B----4-:R-:W-:-:S03]  /*de390*/  IADD3.X R21, R21, R0, RZ, P2, !PT ;  /* 0x0000000015157210 */ /* 0x010fc600017fe4ff */
[----:B------:R-:W-:Y:S01]  /*de3a0*/  STL [R1+0x35e0], R8 ;  /* 0x0035e00801007387 */ /* 0x000fe20000100800 */
[----:B-1----:R-:W-:-:S03]  /*de3b0*/  MOV R4, R12 ;  /* 0x0000000c00047202 */ /* 0x002fc60000000f00 */
[----:B------:R-:W-:Y:S01]  /*de3c0*/  STL [R1+0x35d4], R21 ;  /* 0x0035d41501007387 */ /* 0x000fe20000100800 */
[----:B------:R-:W-:-:S03]  /*de3d0*/  IMAD.MOV.U32 R5, RZ, RZ, R21 ;  /* 0x000000ffff057224 */ /* 0x000fc600078e0015 */
[----:B------:R-:W2:Y:S04]  /*de3e0*/  LDL.LU R7, [R1+0x37d8] ;  /* 0x0037d80001077983 */ /* 0x000ea80000300800 */
[----:B------:R-:W3:Y:S04]  /*de3f0*/  LDL.LU R10, [R1+0x3840] ;  /* 0x00384000010a7983 */ /* 0x000ee80000300800 */
[----:B------:R1:W-:Y:S01]  /*de400*/  LDGSTS.E [R3+0xb600], [R4.64], P1 ;  /* 0x0b60000004037fae */ /* 0x0003e20008921844 */
[----:B------:R-:W-:-:S03]  /*de410*/  IADD3 R9, P2, R9, R252, RZ ;  /* 0x000000fc09097210 */ /* 0x000fc60007f5e0ff */
[----:B------:R-:W3:Y:S01]  /*de420*/  LDL.LU R12, [R1+0x37d4] ;  /* 0x0037d400010c7983 */ /* 0x000ee20000300800 */
[----:B------:R-:W-:-:S03]  /*de430*/  IMAD.X R13, R13, 0x1, R0, P3 ;  /* 0x000000010d0d7824 */ /* 0x000fc600018e0600 */
[----:B------:R-:W-:Y:S01]  /*de440*/  STL [R1+0x3658], R9 ;  /* 0x0036580901007387 */ /* 0x000fe20000100800 */
[----:B-1----:R-:W-:Y:S01]  /*de450*/  IMAD.MOV.U32 R4, RZ, RZ, R8 ;  /* 0x000000ffff047224 */ /* 0x002fe200078e0008 */
[----:B------:R-:W-:Y:S02]  /*de460*/  MOV R5, R13 ;  /* 0x0000000d00057202 */ /* 0x000fe40000000f00 */
[----:B------:R1:W-:Y:S04]  /*de470*/  STL [R1+0x35dc], R13 ;  /* 0x0035dc0d01007387 */ /* 0x0003e80000100800 */
[----:B------:R1:W-:Y:S04]  /*de480*/  LDGSTS.E [R3+0xb680], [R4.64], P0 ;  /* 0x0b68000004037fae */ /* 0x0003e80008121844 */
[----:B-1----:R-:W3:Y:S01]  /*de490*/  LDL.LU R13, [R1+0x383c] ;  /* 0x00383c00010d7983 */ /* 0x002ee20000300800 */
[----:B------:R-:W-:-:S02]  /*de4a0*/  IADD3 R14, P3, R14, R252, RZ ;  /* 0x000000fc0e0e7210 */ /* 0x000fc40007f7e0ff */
[----:B------:R-:W-:-:S03]  /*de4b0*/  IADD3.X R20, R20, R0, RZ, P2, !PT ;  /* 0x0000000014147210 */ /* 0x000fc600017fe4ff */
[----:B------:R1:W-:Y:S01]  /*de4c0*/  STL [R1+0x3660], R14 ;  /* 0x0036600e01007387 */ /* 0x0003e20000100800 */
[----:B------:R-:W-:-:S03]  /*de4d0*/  MOV R4, R9 ;  /* 0x0000000900047202 */ /* 0x000fc60000000f00 */
[----:B------:R-:W-:Y:S01]  /*de4e0*/  STL [R1+0x3654], R20 ;  /* 0x0036541401007387 */ /* 0x000fe20000100800 */
[----:B------:R-:W-:-:S03]  /*de4f0*/  IMAD.MOV.U32 R5, RZ, RZ, R20 ;  /* 0x000000ffff057224 */ /* 0x000fc600078e0014 */
[----:B------:R-:W3:Y:S04]  /*de500*/  LDL.LU R8, [R1+0x3848] ;  /* 0x0038480001087983 */ /* 0x000ee80000300800 */
[----:B------:R-:W3:Y:S04]  /*de510*/  LDL.LU R9, [R1+0x38b0] ;  /* 0x0038b00001097983 */ /* 0x000ee80000300800 */
[----:B------:R1:W-:Y:S01]  /*de520*/  LDGSTS.E [R3+0xbe00], [R4.64], P1 ;  /* 0x0be0000004037fae */ /* 0x0003e20008921844 */
[----:B------:R-:W-:Y:S01]  /*de530*/  IADD3 R11, P2, R11, R252, RZ ;  /* 0x000000fc0b0b7210 */ /* 0x000fe20007f5e0ff */
[----:B------:R-:W-:-:S04]  /*de540*/  IMAD.X R19, R19, 0x1, R0, P3 ;  /* 0x0000000113137824 */ /* 0x000fc800018e0600 */
[----:B------:R1:W-:Y:S02]  /*de550*/  STL [R1+0x36e0], R11 ;  /* 0x0036e00b01007387 */ /* 0x0003e40000100800 */
[----:B-1----:R-:W-:Y:S01]  /*de560*/  IMAD.MOV.U32 R4, RZ, RZ, R14 ;  /* 0x000000ffff047224 */ /* 0x002fe200078e000e */
[----:B------:R-:W-:Y:S01]  /*de570*/  MOV R5, R19 ;  /* 0x0000001300057202 */ /* 0x000fe20000000f00 */
[----:B------:R-:W-:Y:S04]  /*de580*/  STL [R1+0x365c], R19 ;  /* 0x00365c1301007387 */ /* 0x000fe80000100800 */
[----:B------:R-:W3:Y:S04]  /*de590*/  LDL.LU R14, [R1+0x3844] ;  /* 0x00384400010e7983 */ /* 0x000ee80000300800 */
[----:B------:R1:W-:Y:S01]  /*de5a0*/  LDGSTS.E [R3+0xbe80], [R4.64], P0 ;  /* 0x0be8000004037fae */ /* 0x0003e20008121844 */
[----:B------:R-:W-:-:S02]  /*de5b0*/  IADD3.X R18, R18, R0, RZ, P2, !PT ;  /* 0x0000000012127210 */ /* 0x000fc400017fe4ff */
[----:B------:R-:W-:-:S05]  /*de5c0*/  IADD3 R16, P3, R16, R252, RZ ;  /* 0x000000fc10107210 */ /* 0x000fca0007f7e0ff */
[----:B------:R-:W-:Y:S01]  /*de5d0*/  STL [R1+0x36e8], R16 ;  /* 0x0036e81001007387 */ /* 0x000fe20000100800 */
[----:B------:R-:W-:Y:S01]  /*de5e0*/  IMAD.X R17, R17, 0x1, R0, P3 ;  /* 0x0000000111117824 */ /* 0x000fe200018e0600 */
[----:B-1----:R-:W-:Y:S02]  /*de5f0*/  MOV R4, R11 ;  /* 0x0000000b00047202 */ /* 0x002fe40000000f00 */
[----:B------:R1:W-:Y:S04]  /*de600*/  STL [R1+0x36dc], R18 ;  /* 0x0036dc1201007387 */ /* 0x0003e80000100800 */
[----:B------:R-:W3:Y:S04]  /*de610*/  LDL.LU R22, [R1+0x38b8] ;  /* 0x0038b80001167983 */ /* 0x000ee80000300800 */
[----:B------:R-:W3:Y:S02]  /*de620*/  LDL.LU R11, [R1+0x38ac] ;  /* 0x0038ac00010b7983 */ /* 0x000ee40000300800 */
[----:B---3--:R-:W-:-:S05]  /*de630*/  IADD3 R6, P2, R6, R252, RZ ;  /* 0x000000fc06067210 */ /* 0x008fca0007f5e0ff */
[----:B------:R3:W-:Y:S04]  /*de640*/  STL [R1+0x37d0], R6 ;  /* 0x0037d00601007387 */ /* 0x0007e80000100800 */
[----:B------:R-:W-:Y:S04]  /*de650*/  STL [R1+0x36e4], R17 ;  /* 0x0036e41101007387 */ /* 0x000fe80000100800 */
[----:B------:R-:W4:Y:S04]  /*de660*/  LDL.LU R20, [R1+0x3958] ;  /* 0x0039580001147983 */ /* 0x000f280000300800 */
[----:B------:R-:W4:Y:S01]  /*de670*/  LDL.LU R23, [R1+0x38b4] ;  /* 0x0038b40001177983 */ /* 0x000f220000300800 */
[----:B------:R-:W-:Y:S01]  /*de680*/  IMAD.MOV.U32 R5, RZ, RZ, R18 ;  /* 0x000000ffff057224 */ /* 0x000fe200078e0012 */
[----:B------:R-:W-:-:S04]  /*de690*/  IADD3.X R15, R15, R0, RZ, P2, !PT ;  /* 0x000000000f0f7210 */ /* 0x000fc800017fe4ff */
[----:B------:R1:W-:Y:S02]  /*de6a0*/  LDGSTS.E [R3+0xc600], [R4.64], P1 ;  /* 0x0c60000004037fae */ /* 0x0003e40008921844 */
[----:B-1----:R-:W-:Y:S01]  /*de6b0*/  IMAD.MOV.U32 R4, RZ, RZ, R16 ;  /* 0x000000ffff047224 */ /* 0x002fe200078e0010 */
[----:B------:R-:W-:-:S05]  /*de6c0*/  MOV R5, R17 ;  /* 0x0000001100057202 */ /* 0x000fca0000000f00 */
[----:B------:R1:W-:Y:S01]  /*de6d0*/  LDGSTS.E [R3+0xc680], [R4.64], P0 ;  /* 0x0c68000004037fae */ /* 0x0003e20008121844 */
[-C--:B--2---:R-:W-:Y:S02]  /*de6e0*/  IADD3 R7, P3, R7, R252.reuse, RZ ;  /* 0x000000fc07077210 */ /* 0x084fe40007f7e0ff */
[----:B---3--:R-:W-:-:S03]  /*de6f0*/  IADD3 R10, P2, R10, R252, RZ ;  /* 0x000000fc0a0a7210 */ /* 0x008fc60007f5e0ff */
[----:B------:R-:W-:Y:S01]  /*de700*/  STL [R1+0x37d8], R7 ;  /* 0x0037d80701007387 */ /* 0x000fe20000100800 */
[----:B-1----:R-:W-:Y:S01]  /*de710*/  MOV R4, R6 ;  /* 0x0000000600047202 */ /* 0x002fe20000000f00 */
[----:B------:R-:W-:Y:S02]  /*de720*/  IMAD.MOV.U32 R5, RZ, RZ, R15 ;  /* 0x000000ffff057224 */ /* 0x000fe400078e000f */
[----:B------:R-:W-:Y:S01]  /*de730*/  STL [R1+0x37cc], R15 ;  /* 0x0037cc0f01007387 */ /* 0x000fe20000100800 */
[----:B------:R-:W-:-:S03]  /*de740*/  IMAD.X R12, R12, 0x1, R0, P3 ;  /* 0x000000010c0c7824 */ /* 0x000fc600018e0600 */
[----:B------:R-:W2:Y:S04]  /*de750*/  LDL.LU R21, [R1+0x3954] ;  /* 0x0039540001157983 */ /* 0x000ea80000300800 */
[----:B------:R-:W-:Y:S04]  /*de760*/  STL [R1+0x3840], R10 ;  /* 0x0038400a01007387 */ /* 0x000fe80000100800 */
[----:B------:R1:W-:Y:S04]  /*de770*/  STL [R1+0x37d4], R12 ;  /* 0x0037d40c01007387 */ /* 0x0003e80000100800 */
[----:B------:R-:W3:Y:S04]  /*de780*/  LDL.LU R18, [R1+0x3960] ;  /* 0x0039600001127983 */ /* 0x000ee80000300800 */
[----:B------:R1:W-:Y:S01]  /*de790*/  LDGSTS.E [R3+0xce00], [R4.64], P1 ;  /* 0x0ce0000004037fae */ /* 0x0003e20008921844 */
[----:B------:R-:W-:-:S03]  /*de7a0*/  IADD3.X R13, R13, R0, RZ, P2, !PT ;  /* 0x000000000d0d7210 */ /* 0x000fc600017fe4ff */
[----:B------:R-:W3:Y:S04]  /*de7b0*/  LDL.LU R6, [R1+0x39b8] ;  /* 0x0039b80001067983 */ /* 0x000ee80000300800 */
[----:B------:R-:W3:Y:S01]  /*de7c0*/  LDL.LU R19, [R1+0x395c] ;  /* 0x00395c0001137983 */ /* 0x000ee20000300800 */
[----:B-1----:R-:W-:Y:S01]  /*de7d0*/  IMAD.MOV.U32 R4, RZ, RZ, R7 ;  /* 0x000000ffff047224 */ /* 0x002fe200078e0007 */
[----:B------:R-:W-:-:S05]  /*de7e0*/  MOV R5, R12 ;  /* 0x0000000c00057202 */ /* 0x000fca0000000f00 */
[----:B------:R1:W-:Y:S01]  /*de7f0*/  LDGSTS.E [R3+0xce80], [R4.64], P0 ;  /* 0x0ce8000004037fae */ /* 0x0003e20008121844 */
[-C--:B------:R-:W-:Y:S02]  /*de800*/  IADD3 R8, P3, R8, R252.reuse, RZ ;  /* 0x000000fc08087210 */ /* 0x080fe40007f7e0ff */
[----:B------:R-:W-:-:S03]  /*de810*/  IADD3 R9, P2, R9, R252, RZ ;  /* 0x000000fc09097210 */ /* 0x000fc60007f5e0ff */
[----:B------:R-:W-:Y:S04]  /*de820*/  STL [R1+0x3848], R8 ;  /* 0x0038480801007387 */ /* 0x000fe80000100800 */
[----:B------:R1:W-:Y:S02]  /*de830*/  STL [R1+0x383c], R13 ;  /* 0x00383c0d01007387 */ /* 0x0003e40000100800 */
[----:B-1----:R-:W-:Y:S02]  /*de840*/  MOV R4, R10 ;  /* 0x0000000a00047202 */ /* 0x002fe40000000f00 */
[----:B------:R-:W3:Y:S01]  /*de850*/  LDL.LU R12, [R1+0x39b4] ;  /* 0x0039b400010c7983 */ /* 0x000ee20000300800 */
[----:B------:R-:W-:-:S03]  /*de860*/  IMAD.MOV.U32 R5, RZ, RZ, R13 ;  /* 0x000000ffff057224 */ /* 0x000fc600078e000d */
[----:B------:R-:W3:Y:S04]  /*de870*/  LDL.LU R7, [R1+0x39c0] ;  /* 0x0039c00001077983 */ /* 0x000ee80000300800 */
[----:B------:R-:W3:Y:S04]  /*de880*/  LDL.LU R15, [R1+0x3a18] ;  /* 0x003a1800010f7983 */ /* 0x000ee80000300800 */
[----:B------:R-:W3:Y:S01]  /*de890*/  LDL.LU R17, [R1+0x39bc] ;  /* 0x0039bc0001117983 */ /* 0x000ee20000300800 */
[----:B------:R-:W-:-:S03]  /*de8a0*/  IMAD.X R14, R14, 0x1, R0, P3 ;  /* 0x000000010e0e7824 */ /* 0x000fc600018e0600 */
[----:B------:R-:W-:Y:S04]  /*de8b0*/  STL [R1+0x38b0], R9 ;  /* 0x0038b00901007387 */ /* 0x000fe80000100800 */
[----:B------:R1:W-:Y:S04]  /*de8c0*/  STL [R1+0x3844], R14 ;  /* 0x0038440e01007387 */ /* 0x0003e80000100800 */
[----:B------:R-:W3:Y:S04]  /*de8d0*/  LDL.LU R13, [R1+0x3a20] ;  /* 0x003a2000010d7983 */ /* 0x000ee80000300800 */
[----:B------:R-:W3:Y:S04]  /*de8e0*/  LDL.LU R10, [R1+0x3a78] ;  /* 0x003a7800010a7983 */ /* 0x000ee80000300800 */
[----:B------:R1:W-:Y:S04]  /*de8f0*/  LDGSTS.E [R3+0xd600], [R4.64], P1 ;  /* 0x0d60000004037fae */ /* 0x0003e80008921844 */
[----:B------:R-:W3:Y:S01]  /*de900*/  LDL.LU R16, [R1+0x3a14] ;  /* 0x003a140001107983 */ /* 0x000ee20000300800 */
[----:B------:R-:W-:-:S02]  /*de910*/  IADD3 R22, P3, R22, R252, RZ ;  /* 0x000000fc16167210 */ /* 0x000fc40007f7e0ff */
[----:B------:R-:W-:Y:S01]  /*de920*/  IADD3.X R11, R11, R0, RZ, P2, !PT ;  /* 0x000000000b0b7210 */ /* 0x000fe200017fe4ff */
[----:B-1----:R-:W-:Y:S01]  /*de930*/  IMAD.MOV.U32 R4, RZ, RZ, R8 ;  /* 0x000000ffff047224 */ /* 0x002fe200078e0008 */
[----:B------:R-:W-:Y:S01]  /*de940*/  MOV R5, R14 ;  /* 0x0000000e00057202 */ /* 0x000fe20000000f00 */
[----:B------:R-:W-:Y:S04]  /*de950*/  STL [R1+0x38b8], R22 ;  /* 0x0038b81601007387 */ /* 0x000fe80000100800 */
[----:B------:R1:W-:Y:S04]  /*de960*/  STL [R1+0x38ac], R11 ;  /* 0x0038ac0b01007387 */ /* 0x0003e80000100800 */
[----:B------:R-:W3:Y:S04]  /*de970*/  LDL.LU R8, [R1+0x3a80] ;  /* 0x003a800001087983 */ /* 0x000ee80000300800 */
[----:B------:R-:W3:Y:S04]  /*de980*/  LDL.LU R14, [R1+0x3a1c] ;  /* 0x003a1c00010e7983 */ /* 0x000ee80000300800 */
[----:B------:R1:W-:Y:S02]  /*de990*/  LDGSTS.E [R3+0xd680], [R4.64], P0 ;  /* 0x0d68000004037fae */ /* 0x0003e40008121844 */
[----:B-1----:R-:W-:Y:S01]  /*de9a0*/  IMAD.MOV.U32 R5, RZ, RZ, R11 ;  /* 0x000000ffff057224 */ /* 0x002fe200078e000b */
[----:B------:R-:W-:-:S05]  /*de9b0*/  MOV R4, R9 ;  /* 0x0000000900047202 */ /* 0x000fca0000000f00 */
[----:B------:R1:W-:Y:S01]  /*de9c0*/  LDGSTS.E [R3+0xde00], [R4.64], P1 ;  /* 0x0de0000004037fae */ /* 0x0003e20008921844 */
[----:B----4-:R-:W-:Y:S01]  /*de9d0*/  IADD3 R20, P2, R20, R252, RZ ;  /* 0x000000fc14147210 */ /* 0x010fe20007f5e0ff */
[----:B------:R-:W-:-:S04]  /*de9e0*/  IMAD.X R23, R23, 0x1, R0, P3 ;  /* 0x0000000117177824 */ /* 0x000fc800018e0600 */
[----:B------:R-:W-:Y:S04]  /*de9f0*/  STL [R1+0x3958], R20 ;  /* 0x0039581401007387 */ /* 0x000fe80000100800 */
[----:B------:R-:W-:Y:S04]  /*dea00*/  STL [R1+0x38b4], R23 ;  /* 0x0038b41701007387 */ /* 0x000fe80000100800 */
[----:B------:R-:W4:Y:S04]  /*dea10*/  LDL.LU R11, [R1+0x3a74] ;  /* 0x003a7400010b7983 */ /* 0x000f280000300800 */
[----:B------:R-:W4:Y:S01]  /*dea20*/  LDL.LU R9, [R1+0x3a7c] ;  /* 0x003a7c0001097983 */ /* 0x000f220000300800 */
[----:B-1----:R-:W-:Y:S01]  /*dea30*/  IMAD.MOV.U32 R4, RZ, RZ, R22 ;  /* 0x000000ffff047224 */ /* 0x002fe200078e0016 */
[----:B------:R-:W-:-:S05]  /*dea40*/  MOV R5, R23 ;  /* 0x0000001700057202 */ /* 0x000fca0000000f00 */
[----:B------:R1:W-:Y:S02]  /*dea50*/  LDGSTS.E [R3+0xde80], [R4.64], P0 ;  /* 0x0de8000004037fae */ /* 0x0003e40008121844 */
[----:B-1----:R-:W-:Y:S02]  /*dea60*/  MOV R4, R20 ;  /* 0x0000001400047202 */ /* 0x002fe40000000f00 */
[----:B--2---:R-:W-:-:S05]  /*dea70*/  IADD3.X R21, R21, R0, RZ, P2, !PT ;  /* 0x0000000015157210 */ /* 0x004fca00017fe4ff */
[----:B------:R-:W-:-:S05]  /*dea80*/  IMAD.MOV.U32 R5, RZ, RZ, R21 ;  /* 0x000000ffff057224 */ /* 0x000fca00078e0015 */
[----:B------:R1:W-:Y:S01]  /*dea90*/  LDGSTS.E [R3+0xe600], [R4.64], P1 ;  /* 0x0e60000004037fae */ /* 0x0003e20008921844 */
[-C--:B---3--:R-:W-:Y:S02]  /*deaa0*/  IADD3 R18, P3, R18, R252.reuse, RZ ;  /* 0x000000fc12127210 */ /* 0x088fe40007f7e0ff */
        /* <DEDUP_REMOVED lines=17> */
[----:B-1----:R-:W3:Y:S04]  /*debc0*/  LDL.LU R6, [R1+0x2af0] ;  /* 0x002af00001067983 */ /* 0x002ee80000300800 */
[----:B------:R-:W-:Y:S01]  /*debd0*/  STL [R1+0x3a18], R15 ;  /* 0x003a180f01007387 */ /* 0x000fe20000100800 */
[----:B------:R-:W-:-:S03]  /*debe0*/  IADD3 R13, P3, R13, R252, RZ ;  /* 0x000000fc0d0d7210 */ /* 0x000fc60007f7e0ff */
[----:B------:R1:W-:Y:S01]  /*debf0*/  STL [R1+0x39bc], R17 ;  /* 0x0039bc1101007387 */ /* 0x0003e20000100800 */
[----:B------:R-:W-:-:S03]  /*dec00*/  IADD3 R10, P4, R10, R252, RZ ;  /* 0x000000fc0a0a7210 */ /* 0x000fc60007f9e0ff */
[----:B--2---:R-:W3:Y:S04]  /*dec10*/  LDL.LU R12, [R1+0x2af8] ;  /* 0x002af800010c7983 */ /* 0x004ee80000300800 */
[----:B------:R1:W-:Y:S01]  /*dec20*/  LDGSTS.E [R3+0xee00], [R4.64], P1 ;  /* 0x0ee0000004037fae */ /* 0x0003e20008921844 */
[----:B------:R-:W-:-:S03]  /*dec30*/  IADD3.X R16, R16, R0, RZ, P2, !PT ;  /* 0x0000000010107210 */ /* 0x000fc600017fe4ff */
[----:B------:R-:W-:Y:S01]  /*dec40*/  STL [R1+0x3a20], R13 ;  /* 0x003a200d01007387 */ /* 0x000fe20000100800 */
[----:B-1----:R-:W-:-:S03]  /*dec50*/  IMAD.MOV.U32 R4, RZ, RZ, R7 ;  /* 0x000000ffff047224 */ /* 0x002fc600078e0007 */
[----:B------:R-:W3:Y:S01]  /*dec60*/  LDL.LU R7, [R1+0x2aec] ;  /* 0x002aec0001077983 */ /* 0x000ee20000300800 */
[----:B------:R-:W-:-:S03]  /*dec70*/  IADD3 R8, P2, R8, R252, RZ ;  /* 0x000000fc08087210 */ /* 0x000fc60007f5e0ff */
[----:B------:R1:W-:Y:S01]  /*dec80*/  STL [R1+0x3a14], R16 ;  /* 0x003a141001007387 */ /* 0x0003e20000100800 */
[----:B------:R-:W-:-:S03]  /*dec90*/  IMAD.X R14, R14, 0x1, R0, P3 ;  /* 0x000000010e0e7824 */ /* 0x000fc600018e0600 */
[----:B------:R-:W-:Y:S04]  /*deca0*/  STL [R1+0x3a78], R10 ;  /* 0x003a780a01007387 */ /* 0x000fe80000100800 */
[----:B------:R-:W-:Y:S04]  /*decb0*/  STL [R1+0x3a80], R8 ;  /* 0x003a800801007387 */ /* 0x000fe80000100800 */
[----:B------:R1:W-:Y:S01]  /*decc0*/  STL [R1+0x3a1c], R14 ;  /* 0x003a1c0e01007387 */ /* 0x0003e20000100800 */
[----:B----4-:R-:W-:Y:S01]  /*decd0*/  IADD3.X R11, R11, R0, RZ, P4, !PT ;  /* 0x000000000b0b7210 */ /* 0x010fe200027fe4ff */
[----:B------:R-:W-:-:S04]  /*dece0*/  IMAD.X R9, R9, 0x1, R0, P2 ;  /* 0x0000000109097824 */ /* 0x000fc800010e0600 */
[----:B------:R4:W-:Y:S04]  /*decf0*/  STL [R1+0x3a74], R11 ;  /* 0x003a740b01007387 */ /* 0x0009e80000100800 */
[----:B------:R1:W-:Y:S04]  /*ded00*/  STL [R1+0x3a7c], R9 ;  /* 0x003a7c0901007387 */ /* 0x0003e80000100800 */
[----:B------:R-:W2:Y:S04]  /*ded10*/  LDL.LU R42, [R1+0x1880] ;  /* 0x00188000012a7983 */ /* 0x000ea80000300800 */
[----:B------:R-:W2:Y:S01]  /*ded20*/  LDL.LU R43, [R1+0x1d38] ;  /* 0x001d3800012b7983 */ /* 0x000ea20000300800 */
[----:B------:R-:W-:-:S03]  /*ded30*/  MOV R5, R17 ;  /* 0x0000001100057202 */ /* 0x000fc60000000f00 */
        /* <DEDUP_REMOVED lines=28> */
[----:B----4-:R-:W4:Y:S04]  /*def00*/  LDL.LU R11, [R1+0x18a8] ;  /* 0x0018a800010b7983 */ /* 0x010f280000300800 */
[----:B------:R-:W4:Y:S01]  /*def10*/  LDL.LU R10, [R1+0x1ce8] ;  /* 0x001ce800010a7983 */ /* 0x000f220000300800 */
[----:B-1----:R-:W-:Y:S01]  /*def20*/  IMAD.MOV.U32 R5, RZ, RZ, R9 ;  /* 0x000000ffff057224 */ /* 0x002fe200078e0009 */
[----:B------:R-:W-:-:S02]  /*def30*/  MOV R4, R8 ;  /* 0x0000000800047202 */ /* 0x000fc40000000f00 */
        /* <DEDUP_REMOVED lines=8> */
[----:B---3--:R-:W-:-:S02]  /*defc0*/  IADD3 R6, P2, R6, R252, RZ ;  /* 0x000000fc06067210 */ /* 0x008fc40007f5e0ff */
[----:B------:R-:W-:Y:S01]  /*defd0*/  IADD3 R12, P3, R12, R252, RZ ;  /* 0x000000fc0c0c7210 */ /* 0x000fe20007f7e0ff */
[----:B------:R1:W-:Y:S04]  /*defe0*/  LDGSTS.E [R3+0xfe80], [R4.64], P0 ;  /* 0x0fe8000004037fae */ /* 0x0003e80008121844 */
[----:B------:R-:W-:Y:S01]  /*deff0*/  STL [R1+0x2af0], R6 ;  /* 0x002af00601007387 */ /* 0x000fe20000100800 */
[----:B--2---:R-:W-:-:S03]  /*df000*/  MOV R137, R42 ;  /* 0x0000002a00897202 */ /* 0x004fc60000000f00 */
[----:B------:R-:W2:Y:S01]  /*df010*/  LDL.LU R42, [R1+0x18bc] ;  /* 0x0018bc00012a7983 */ /* 0x000ea20000300800 */
[----:B------:R-:W-:-:S03]  /*df020*/  IMAD.MOV.U32 R136, RZ, RZ, R43 ;  /* 0x000000ffff887224 */ /* 0x000fc600078e002b */
[----:B------:R-:W3:Y:S01]  /*df030*/  LDL.LU R43, [R1+0x1cc0] ;  /* 0x001cc000012b7983 */ /* 0x000ee20000300800 */
[----:B------:R-:W-:Y:S02]  /*df040*/  IADD3.X R7, R7, R0, RZ, P2, !PT ;  /* 0x0000000007077210 */ /* 0x000fe400017fe4ff */
[----:B------:R-:W-:Y:S01]  /*df050*/  MOV R135, R30 ;  /* 0x0000001e00877202 */ /* 0x000fe20000000f00 */
[----:B------:R-:W-:Y:S01]  /*df060*/  STL [R1+0x2af8], R12 ;  /* 0x002af80c01007387 */ /* 0x000fe20000100800 */
[----:B------:R-:W-:-:S03]  /*df070*/  IMAD.MOV.U32 R134, RZ, RZ, R29 ;  /* 0x000000ffff867224 */ /* 0x000fc600078e001d */
        /* <DEDUP_REMOVED lines=26> */
[----:B----4-:R-:W-:Y:S01]  /*df220*/  MOV R117, R11 ;  /* 0x0000000b00757202 */ /* 0x010fe20000000f00 */
        /* <DEDUP_REMOVED lines=17> */
[----:B------:R-:W4:Y:S04]  /*df340*/  LDL.LU R46, [R1+0x18c0] ;  /* 0x0018c000012e7983 */ /* 0x000f280000300800 */
[----:B------:R-:W4:Y:S04]  /*df350*/  LDL.LU R47, [R1+0x1cb8] ;  /* 0x001cb800012f7983 */ /* 0x000f280000300800 */
        /* <DEDUP_REMOVED lines=39> */
[----:B------:R-:W3:Y:S04]  /*df5d0*/  LDL.LU R43, [R1+0x1c48] ;  /* 0x001c4800012b7983 */ /* 0x000ee80000300800 */
[----:B------:R-:W-:Y:S04]  /*df5e0*/  STL.64 [R1+0x1cd8], R112 ;  /* 0x001cd87001007387 */ /* 0x000fe80000100a00 */
[----:B------:R1:W-:Y:S01]  /*df5f0*/  LDGSTS.E [R3+0x13e80], [R106.64], P0 ;  /* 0x13e800006a037fae */ /* 0x0003e20008121844 */
[----:B----4-:R-:W-:-:S03]  /*df600*/  MOV R105, R46 ;  /* 0x0000002e00697202 */ /* 0x010fc60000000f00 */
        /* <DEDUP_REMOVED lines=35> */
[----:B------:R-:W-:Y:S04]  /*df840*/  STL.64 [R1+0x1c70], R86 ;  /* 0x001c705601007387 */ /* 0x000fe80000100a00 */
[----:B------:R-:W-:Y:S01]  /*df850*/  STL.64 [R1+0x1c68], R84 ;  /* 0x001c685401007387 */ /* 0x000fe20000100a00 */
[----:B------:R-:W-:Y:S01]  /*df860*/  MOV R83, R9 ;  /* 0x0000000900537202 */ /* 0x000fe20000000f00 */
[----:B------:R-:W-:-:S02]  /*df870*/  IMAD.MOV.U32 R82, RZ, RZ, R8 ;  /* 0x000000ffff527224 */ /* 0x000fc400078e0008 */
        /* <DEDUP_REMOVED lines=49> */
[----:B------:R1:W-:Y:S01]  /*dfb90*/  LDGSTS.E [R3+0x17e00], [R76.64], P1 ;  /* 0x17e000004c037fae */ /* 0x0003e20008921844 */
[----:B----4-:R-:W-:-:S03]  /*dfba0*/  MOV R75, R46 ;  /* 0x0000002e004b7202 */ /* 0x010fc60000000f00 */
[----:B------:R-:W4:Y:S01]  /*dfbb0*/  LDL.LU R46, [R1+0x1bc8] ;  /* 0x001bc800012e7983 */ /* 0x000f220000300800 */
[----:B------:R-:W-:-:S03]  /*dfbc0*/  IMAD.MOV.U32 R74, RZ, RZ, R47 ;  /* 0x000000ffff4a7224 */ /* 0x000fc600078e002f */
[----:B------:R-:W4:Y:S04]  /*dfbd0*/  LDL.LU R47, [R1+0x2930] ;  /* 0x00293000012f7983 */ /* 0x000f280000300800 */
[----:B------:R-:W-:Y:S04]  /*dfbe0*/  STL.64 [R1+0x1c58], R80 ;  /* 0x001c585001007387 */ /* 0x000fe80000100a00 */
[----:B------:R1:W-:Y:S01]  /*dfbf0*/  LDGSTS.E [R3+0x17e80], [R74.64], P0 ;  /* 0x17e800004a037fae */ /* 0x0003e20008121844 */
[----:B--2---:R-:W-:-:S03]  /*dfc00*/  MOV R73, R42 ;  /* 0x0000002a00497202 */ /* 0x004fc60000000f00 */
[----:B------:R-:W2:Y:S01]  /*dfc10*/  LDL.LU R42, [R1+0x1bc0] ;  /* 0x001bc000012a7983 */ /* 0x000ea20000300800 */
[----:B---3--:R-:W-:-:S03]  /*dfc20*/  IMAD.MOV.U32 R72, RZ, RZ, R43 ;  /* 0x000000ffff487224 */ /* 0x008fc600078e002b */
[----:B------:R-:W3:Y:S04]  /*dfc30*/  LDL.LU R43, [R1+0x2934] ;  /* 0x00293400012b7983 */ /* 0x000ee80000300800 */
        /* <DEDUP_REMOVED lines=30> */
[----:B------:R-:W-:Y:S04]  /*dfe20*/  STL.64 [R1+0x1bf0], R54 ;  /* 0x001bf03601007387 */ /* 0x000fe80000100a00 */
[----:B------:R1:W-:Y:S01]  /*dfe30*/  STL.64 [R1+0x1be8], R8 ;  /* 0x001be80801007387 */ /* 0x0003e20000100a00 */
[----:B------:R-:W-:-:S03]  /*dfe40*/  MOV R53, R11 ;  /* 0x0000000b00357202 */ /* 0x000fc60000000f00 */
[----:B------:R1:W-:Y:S01]  /*dfe50*/  LDGSTS.E [R3+0x18600], [R72.64], P1 ;  /* 0x1860000048037fae */ /* 0x0003e20008921844 */
[----:B------:R-:W-:-:S03]  /*dfe60*/  IMAD.MOV.U32 R52, RZ, RZ, R10 ;  /* 0x000000ffff347224 */ /* 0x000fc600078e000a */
[----:B------:R1:W-:Y:S01]  /*dfe70*/  LDGSTS.E [R3+0x18680], [R70.64], P0 ;  /* 0x1868000046037fae */ /* 0x0003e20008121844 */
[----:B------:R-:W-:Y:S01]  /*dfe80*/  MOV R51, R38 ;  /* 0x0000002600337202 */ /* 0x000fe20000000f00 */
[----:B------:R-:W-:Y:S01]  /*dfe90*/  IMAD.MOV.U32 R50, RZ, RZ, R39 ;  /* 0x000000ffff327224 */ /* 0x000fe200078e0027 */
[----:B----4-:R-:W-:Y:S01]  /*dfea0*/  MOV R49, R46 ;  /* 0x0000002e00317202 */ /* 0x010fe20000000f00 */
[----:B------:R-:W-:Y:S01]  /*dfeb0*/  IMAD.MOV.U32 R48, RZ, RZ, R47 ;  /* 0x000000ffff307224 */ /* 0x000fe200078e002f */
        /* <DEDUP_REMOVED lines=51> */
[----:B------:R-:W-:Y:S04]  /*e01f0*/  STL.64 [R1+0x1bd0], R50 ;  /* 0x001bd03201007387 */ /* 0x000fe80000100a00 */
[----:B------:R-:W-:Y:S04]  /*e0200*/  STL.64 [R1+0x1bc8], R48 ;  /* 0x001bc83001007387 */ /* 0x000fe80000100a00 */
[----:B------:R1:W-:Y:S04]  /*e0210*/  STL.64 [R1+0x1bc0], R14 ;  /* 0x001bc00e01007387 */ /* 0x0003e80000100a00 */
[----:B------:R1:W-:Y:S01]  /*e0220*/  LDGSTS.E [R3+0x1be80], [R14.64], P0 ;  /* 0x1be800000e037fae */ /* 0x0003e20008121844 */
[----:B----4-:R-:W-:-:S04]  /*e0230*/  LOP3.LUT R47, R47, R46, RZ, 0x3c, !PT ;  /* 0x0000002e2f2f7212 */ /* 0x010fc800078e3cff */
[----:B------:R-:W-:-:S04]  /*e0240*/  LOP3.LUT R46, R47, R46, RZ, 0x3c, !PT ;  /* 0x0000002e2f2e7212 */ /* 0x000fc800078e3cff */
[----:B------:R-:W-:Y:S02]  /*e0250*/  LOP3.LUT R47, R47, R46, RZ, 0x3c, !PT ;  /* 0x0000002e2f2f7212 */ /* 0x000fe400078e3cff */
[----:B------:R-:W-:Y:S01]  /*e0260*/  MOV R45, R40 ;  /* 0x00000028002d7202 */ /* 0x000fe20000000f00 */
[----:B------:R-:W-:Y:S02]  /*e0270*/  IMAD.MOV.U32 R44, RZ, RZ, R37 ;  /* 0x000000ffff2c7224 */ /* 0x000fe400078e0025 */
[----:B------:R-:W-:Y:S04]  /*e0280*/  STL.64 [R1+0x1bb8], R46 ;  /* 0x001bb82e01007387 */ /* 0x000fe80000100a00 */
[----:B------:R-:W-:Y:S04]  /*e0290*/  STL.64 [R1+0x1bb0], R44 ;  /* 0x001bb02c01007387 */ /* 0x000fe80000100a00 */
[----:B------:R4:W-:Y:S04]  /*e02a0*/  STL.64 [R1+0x1ba8], R18 ;  /* 0x001ba81201007387 */ /* 0x0009e80000100a00 */
[----:B------:R1:W-:Y:S04]  /*e02b0*/  LDGSTS.E [R3+0x1c600], [R46.64], P1 ;  /* 0x1c6000002e037fae */ /* 0x0003e80008921844 */
[----:B------:R1:W-:Y:S04]  /*e02c0*/  STL.64 [R1+0x1ba0], R10 ;  /* 0x001ba00a01007387 */ /* 0x0003e80000100a00 */
[----:B------:R1:W-:Y:S04]  /*e02d0*/  LDGSTS.E [R3+0x1c680], [R44.64], P0 ;  /* 0x1c6800002c037fae */ /* 0x0003e80008121844 */
[----:B------:R4:W-:Y:S04]  /*e02e0*/  LDGSTS.E [R3+0x1ce00], [R18.64], P1 ;  /* 0x1ce0000012037fae */ /* 0x0009e80008921844 */
[----:B------:R1:W-:Y:S01]  /*e02f0*/  LDGSTS.E [R3+0x1ce80], [R10.64], P0 ;  /* 0x1ce800000a037fae */ /* 0x0003e20008121844 */
[----:B--2---:R-:W-:-:S04]  /*e0300*/  LOP3.LUT R43, R43, R42, RZ, 0x3c, !PT ;  /* 0x0000002a2b2b7212 */ /* 0x004fc800078e3cff */
[C---:B------:R-:W-:Y:S02]  /*e0310*/  LOP3.LUT R42, R43.reuse, R42, RZ, 0x3c, !PT ;  /* 0x0000002a2b2a7212 */ /* 0x040fe400078e3cff */
[----:B---3--:R-:W-:Y:S02]  /*e0320*/  MOV R41, R36 ;  /* 0x0000002400297202 */ /* 0x008fe40000000f00 */
[----:B------:R-:W-:Y:S01]  /*e0330*/  LOP3.LUT R43, R43, R42, RZ, 0x3c, !PT ;  /* 0x0000002a2b2b7212 */ /* 0x000fe200078e3cff */
[----:B------:R-:W-:-:S04]  /*e0340*/  IMAD.MOV.U32 R40, RZ, RZ, R35 ;  /* 0x000000ffff287224 */ /* 0x000fc800078e0023 */
[----:B------:R-:W-:Y:S01]  /*e0350*/  STL.64 [R1+0x1b98], R42 ;  /* 0x001b982a01007387 */ /* 0x000fe20000100a00 */
[----:B------:R-:W-:-:S03]  /*e0360*/  LOP3.LUT R39, R39, R38, RZ, 0x3c, !PT ;  /* 0x0000002627277212 */ /* 0x000fc600078e3cff */
[----:B------:R2:W-:Y:S01]  /*e0370*/  LDGSTS.E [R3+0x1d600], [R42.64], P1 ;  /* 0x1d6000002a037fae */ /* 0x0005e20008921844 */
[C---:B------:R-:W-:Y:S02]  /*e0380*/  LOP3.LUT R38, R39.reuse, R38, RZ, 0x3c, !PT ;  /* 0x0000002627267212 */ /* 0x040fe400078e3cff */
[----:B------:R-:W-:Y:S01]  /*e0390*/  MOV R37, R34 ;  /* 0x0000002200257202 */ /* 0x000fe20000000f00 */
[----:B------:R-:W-:Y:S01]  /*e03a0*/  IMAD.MOV.U32 R36, RZ, RZ, R33 ;  /* 0x000000ffff247224 */ /* 0x000fe200078e0021 */
[----:B------:R-:W-:Y:S01]  /*e03b0*/  LOP3.LUT R39, R39, R38, RZ, 0x3c, !PT ;  /* 0x0000002627277212 */ /* 0x000fe200078e3cff */
        /* <DEDUP_REMOVED lines=23> */
[----:B-1----:R-:W-:-:S03]  /*e0530*/  LOP3.LUT R4, R244, 0x70, RZ, 0x3c, !PT ;  /* 0x00000070f4047812 */ /* 0x002fc600078e3cff */
[----:B------:R2:W-:Y:S01]  /*e0540*/  LDGSTS.E [R3+0x1de80], [R38.64], P0 ;  /* 0x1de8000026037fae */ /* 0x0005e20008121844 */
[----:B------:R-:W-:Y:S01]  /*e0550*/  MOV R23, R245 ;  /* 0x000000f500177202 */ /* 0x000fe20000000f00 */
[----:B------:R-:W-:Y:S02]  /*e0560*/  IMAD.MOV.U32 R22, RZ, RZ, R246 ;  /* 0x000000ffff167224 */ /* 0x000fe400078e00f6 */
[----:B------:R-:W-:Y:S04]  /*e0570*/  STL.64 [R1+0x1b48], R24 ;  /* 0x001b481801007387 */ /* 0x000fe80000100a00 */
[----:B------:R-:W-:Y:S04]  /*e0580*/  STL.64 [R1+0x1b40], R22 ;  /* 0x001b401601007387 */ /* 0x000fe80000100a00 */
[----:B------:R-:W2:Y:S04]  /*e0590*/  LDL.LU R8, [R1+0x2b70] ;  /* 0x002b700001087983 */ /* 0x000ea80000300800 */
[----:B------:R-:W2:Y:S04]  /*e05a0*/  LDL.LU R16, [R1+0x2af4] ;  /* 0x002af40001107983 */ /* 0x000ea80000300800 */
[----:B------:R-:W2:Y:S04]  /*e05b0*/  LDL.LU R15, [R1+0x2b78] ;  /* 0x002b7800010f7983 */ /* 0x000ea80000300800 */
[----:B----4-:R-:W4:Y:S04]  /*e05c0*/  LDL.LU R18, [R1+0x2b6c] ;  /* 0x002b6c0001127983 */ /* 0x010f280000300800 */
[----:B------:R-:W4:Y:S04]  /*e05d0*/  LDL.LU R10, [R1+0x2bf0] ;  /* 0x002bf000010a7983 */ /* 0x000f280000300800 */
[----:B---3--:R-:W3:Y:S04]  /*e05e0*/  LDL.LU R21, [R1+0x2b74] ;  /* 0x002b740001157983 */ /* 0x008ee80000300800 */
[----:B------:R-:W3:Y:S04]  /*e05f0*/  LDL.LU R5, [R1+0x2bf8] ;  /* 0x002bf80001057983 */ /* 0x000ee80000300800 */
[----:B------:R-:W3:Y:S04]  /*e0600*/  LDL.LU R19, [R1+0x2bec] ;  /* 0x002bec0001137983 */ /* 0x000ee80000300800 */
[----:B------:R-:W3:Y:S04]  /*e0610*/  LDL.LU R13, [R1+0x2c70] ;  /* 0x002c7000010d7983 */ /* 0x000ee80000300800 */
[----:B------:R-:W3:Y:S04]  /*e0620*/  LDL.LU R20, [R1+0x2bf4] ;  /* 0x002bf40001147983 */ /* 0x000ee80000300800 */
[----:B------:R-:W3:Y:S04]  /*e0630*/  LDL.LU R11, [R1+0x2c78] ;  /* 0x002c7800010b7983 */ /* 0x000ee80000300800 */
[----:B------:R-:W3:Y:S01]  /*e0640*/  LDL.LU R17, [R1+0x2c6c] ;  /* 0x002c6c0001117983 */ /* 0x000ee20000300800 */
[----:B------:R-:W-:-:S03]  /*e0650*/  IMAD R4, R247, 0x20000, R4 ;  /* 0x00020000f7047824 */ /* 0x000fc600078e0204 */
        /* <DEDUP_REMOVED lines=8> */
[----:B------:R1:W-:Y:S02]  /*e06e0*/  LDGSTS.E [R4+0x700], [R6.64], P1 ;  /* 0x0070000006047fae */ /* 0x0003e40008921844 */
[----:B-1----:R-:W-:-:S02]  /*e06f0*/  MOV R6, R12 ;  /* 0x0000000c00067202 */ /* 0x002fc40000000f00 */
[----:B--2---:R-:W-:Y:S02]  /*e0700*/  IADD3 R8, P2, R8, R252, RZ ;  /* 0x000000fc08087210 */ /* 0x004fe40007f5e0ff */
[----:B------:R-:W-:-:S03]  /*e0710*/  IADD3.X R16, R16, R0, RZ, P3, !PT ;  /* 0x0000000010107210 */ /* 0x000fc60001ffe4ff */
[----:B------:R-:W-:Y:S04]  /*e0720*/  STL [R1+0x2b70], R8 ;  /* 0x002b700801007387 */ /* 0x000fe80000100800 */
[----:B------:R1:W-:Y:S01]  /*e0730*/  STL [R1+0x2af4], R16 ;  /* 0x002af41001007387 */ /* 0x0003e20000100800 */
[----:B------:R-:W-:-:S03]  /*e0740*/  IADD3 R15, P3, R15, R252, RZ ;  /* 0x000000fc0f0f7210 */ /* 0x000fc60007f7e0ff */
[----:B------:R-:W2:Y:S01]  /*e0750*/  LDL.LU R14, [R1+0x2c74] ;  /* 0x002c7400010e7983 */ /* 0x000ea20000300800 */
[----:B----4-:R-:W-:-:S03]  /*e0760*/  IMAD.X R18, R18, 0x1, R0, P2 ;  /* 0x0000000112127824 */ /* 0x010fc600010e0600 */
[----:B------:R-:W4:Y:S01]  /*e0770*/  LDL.LU R9, [R1+0x2cf0] ;  /* 0x002cf00001097983 */ /* 0x000f220000300800 */
[----:B------:R-:W-:Y:S01]  /*e0780*/  IMAD.MOV.U32 R7, RZ, RZ, R16 ;  /* 0x000000ffff077224 */ /* 0x000fe200078e0010 */
[----:B------:R-:W-:Y:S02]  /*e0790*/  IADD3 R10, P2, R10, R252, RZ ;  /* 0x000000fc0a0a7210 */ /* 0x000fe40007f5e0ff */
[----:B-1----:R-:W4:Y:S01]  /*e07a0*/  LDL.LU R16, [R1+0x2cec] ;  /* 0x002cec0001107983 */ /* 0x002f220000300800 */
[----:B---3--:R-:W-:-:S03]  /*e07b0*/  IADD3.X R21, R21, R0, RZ, P3, !PT ;  /* 0x0000000015157210 */ /* 0x008fc60001ffe4ff */
[----:B------:R-:W-:Y:S04]  /*e07c0*/  STL [R1+0x2b78], R15 ;  /* 0x002b780f01007387 */ /* 0x000fe80000100800 */
[----:B------:R1:W-:Y:S04]  /*e07d0*/  STL [R1+0x2b6c], R18 ;  /* 0x002b6c1201007387 */ /* 0x0003e80000100800 */
[----:B------:R3:W-:Y:S04]  /*e07e0*/  LDGSTS.E [R4+0x780], [R6.64], P0 ;  /* 0x0078000006047fae */ /* 0x0007e80008121844 */
[----:B------:R-:W4:Y:S01]  /*e07f0*/  LDL.LU R12, [R1+0x2cf8] ;  /* 0x002cf800010c7983 */ /* 0x000f220000300800 */
[----:B------:R-:W-:Y:S01]  /*e0800*/  IADD3 R5, P3, R5, R252, RZ ;  /* 0x000000fc05057210 */ /* 0x000fe20007f7e0ff */
[----:B------:R-:W-:Y:S01]  /*e0810*/  IMAD.X R19, R19, 0x1, R0, P2 ;  /* 0x0000000113137824 */ /* 0x000fe200010e0600 */
[----:B---3--:R-:W-:Y:S01]  /*e0820*/  MOV R7, R18 ;  /* 0x0000001200077202 */ /* 0x008fe20000000f00 */
[----:B------:R-:W-:Y:S01]  /*e0830*/  IMAD.MOV.U32 R6, RZ, RZ, R8 ;  /* 0x000000ffff067224 */ /* 0x000fe200078e0008 */
[----:B-1----:R-:W3:Y:S04]  /*e0840*/  LDL.LU R18, [R1+0x2cf4] ;  /* 0x002cf40001127983 */ /* 0x002ee80000300800 */
[----:B------:R-:W-:Y:S04]  /*e0850*/  STL [R1+0x2bf0], R10 ;  /* 0x002bf00a01007387 */ /* 0x000fe80000100800 */
[----:B------:R-:W-:Y:S04]  /*e0860*/  STL [R1+0x2b74], R21 ;  /* 0x002b741501007387 */ /* 0x000fe80000100800 */
[----:B------:R-:W3:Y:S04]  /*e0870*/  LDL.LU R8, [R1+0x2d70] ;  /* 0x002d700001087983 */ /* 0x000ee80000300800 */
[----:B------:R1:W-:Y:S01]  /*e0880*/  LDGSTS.E [R4+0xf00], [R6.64], P1 ;  /* 0x00f0000006047fae */ /* 0x0003e20008921844 */
[----:B------:R-:W-:-:S02]  /*e0890*/  IADD3 R13, P2, R13, R252, RZ ;  /* 0x000000fc0d0d7210 */ /* 0x000fc40007f5e0ff */
[----:B------:R-:W-:Y:S02]  /*e08a0*/  IADD3.X R20, R20, R0, RZ, P3, !PT ;  /* 0x0000000014147210 */ /* 0x000fe40001ffe4ff */
[----:B-1----:R-:W-:Y:S01]  /*e08b0*/  MOV R6, R15 ;  /* 0x0000000f00067202 */ /* 0x002fe20000000f00 */
[----:B------:R-:W-:Y:S01]  /*e08c0*/  IMAD.MOV.U32 R7, RZ, RZ, R21 ;  /* 0x000000ffff077224 */ /* 0x000fe200078e0015 */
[----:B------:R-:W3:Y:S04]  /*e08d0*/  LDL.LU R15, [R1+0x2d6c] ;  /* 0x002d6c00010f7983 */ /* 0x000ee80000300800 */
[----:B------:R-:W-:Y:S04]  /*e08e0*/  STL [R1+0x2bf8], R5 ;  /* 0x002bf80501007387 */ /* 0x000fe80000100800 */
[----:B------:R1:W-:Y:S04]  /*e08f0*/  STL [R1+0x2bec], R19 ;  /* 0x002bec1301007387 */ /* 0x0003e80000100800 */
[----:B------:R-:W3:Y:S04]  /*e0900*/  LDL.LU R3, [R1+0x2d78] ;  /* 0x002d780001037983 */ /* 0x000ee80000300800 */
[----:B------:R1:W-:Y:S01]  /*e0910*/  LDGSTS.E [R4+0xf80], [R6.64], P0 ;  /* 0x00f8000006047fae */ /* 0x0003e20008121844 */
[----:B------:R-:W-:Y:S01]  /*e0920*/  IADD3 R11, P3, R11, R252, RZ ;  /* 0x000000fc0b0b7210 */ /* 0x000fe20007f7e0ff */
[----:B------:R-:W-:Y:S01]  /*e0930*/  IMAD.X R17, R17, 0x1, R0, P2 ;  /* 0x0000000111117824 */ /* 0x000fe200010e0600 */
[----:B-1----:R-:W-:Y:S01]  /*e0940*/  MOV R7, R19 ;  /* 0x0000001300077202 */ /* 0x002fe20000000f00 */
[----:B------:R-:W-:Y:S01]  /*e0950*/  IMAD.MOV.U32 R6, RZ, RZ, R10 ;  /* 0x000000ffff067224 */ /* 0x000fe200078e000a */
        /* <DEDUP_REMOVED lines=8> */
[----:B------:R-:W-:Y:S04]  /*e09e0*/  STL [R1+0x2c78], R11 ;  /* 0x002c780b01007387 */ /* 0x000fe80000100800 */
[----:B------:R1:W-:Y:S04]  /*e09f0*/  LDGSTS.E [R4+0x1780], [R6.64], P0 ;  /* 0x0178000006047fae */ /* 0x0003e80008121844 */
[----:B------:R1:W-:Y:S02]  /*e0a00*/  STL [R1+0x2c6c], R17 ;  /* 0x002c6c1101007387 */ /* 0x0003e40000100800 */
[----:B-1----:R-:W-:-:S02]  /*e0a10*/  MOV R7, R17 ;  /* 0x0000001100077202 */ /* 0x002fc40000000f00 */
[----:B------:R-:W3:Y:S01]  /*e0a20*/  LDL.LU R17, [R1+0x2dec] ;  /* 0x002dec0001117983 */ /* 0x000ee20000300800 */
[----:B------:R-:W-:-:S05]  /*e0a30*/  IMAD.MOV.U32 R6, RZ, RZ, R13 ;  /* 0x000000ffff067224 */ /* 0x000fca00078e000d */
[----:B------:R1:W-:Y:S02]  /*e0a40*/  LDGSTS.E [R4+0x1f00], [R6.64], P1 ;  /* 0x01f0000006047fae */ /* 0x0003e40008921844 */
[----:B-1----:R-:W-:Y:S02]  /*e0a50*/  MOV R6, R11 ;  /* 0x0000000b00067202 */ /* 0x002fe40000000f00 */
[----:B--2---:R-:W-:Y:S02]  /*e0a60*/  IADD3.X R14, R14, R0, RZ, P3, !PT ;  /* 0x000000000e0e7210 */ /* 0x004fe40001ffe4ff */
[----:B----4-:R-:W-:-:S03]  /*e0a70*/  IADD3 R9, P2, R9, R252, RZ ;  /* 0x000000fc09097210 */ /* 0x010fc60007f5e0ff */
[----:B------:R-:W-:Y:S02]  /*e0a80*/  IMAD.MOV.U32 R7, RZ, RZ, R14 ;  /* 0x000000ffff077224 */ /* 0x000fe400078e000e */
        /* <DEDUP_REMOVED lines=9> */
[----:B---3--:R-:W-:Y:S02]  /*e0b20*/  IADD3.X R18, R18, R0, RZ, P3, !PT ;  /* 0x0000000012127210 */ /* 0x008fe40001ffe4ff */
[----:B----4-:R-:W-:Y:S01]  /*e0b30*/  MOV R7, R16 ;  /* 0x0000001000077202 */ /* 0x010fe20000000f00 */
[----:B------:R-:W3:Y:S01]  /*e0b40*/  LDL.LU R11, [R1+0x2e78] ;  /* 0x002e7800010b7983 */ /* 0x000ee20000300800 */
[----:B------:R-:W-:-:S03]  /*e0b50*/  IMAD.MOV.U32 R6, RZ, RZ, R9 ;  /* 0x000000ffff067224 */ /* 0x000fc600078e0009 */
[----:B-1----:R-:W4:Y:S01]  /*e0b60*/  LDL.LU R16, [R1+0x2e6c] ;  /* 0x002e6c0001107983 */ /* 0x002f220000300800 */
[----:B------:R-:W-:-:S03]  /*e0b70*/  IADD3 R8, P2, R8, R252, RZ ;  /* 0x000000fc08087210 */ /* 0x000fc60007f5e0ff */
[----:B------:R1:W-:Y:S04]  /*e0b80*/  LDGSTS.E [R4+0x2700], [R6.64], P1 ;  /* 0x0270000006047fae */ /* 0x0003e80008921844 */
        /* <DEDUP_REMOVED lines=8> */
[----:B------:R-:W-:-:S05]  /*e0c10*/  IADD3 R3, P3, R3, R252, RZ ;  /* 0x000000fc03037210 */ /* 0x000fca0007f7e0ff */
[----:B------:R-:W-:Y:S04]  /*e0c20*/  STL [R1+0x2d78], R3 ;  /* 0x002d780301007387 */ /* 0x000fe80000100800 */
[----:B------:R1:W-:Y:S04]  /*e0c30*/  STL [R1+0x2d6c], R15 ;  /* 0x002d6c0f01007387 */ /* 0x0003e80000100800 */
[----:B------:R-:W4:Y:S01]  /*e0c40*/  LDL.LU R12, [R1+0x2ef8] ;  /* 0x002ef800010c7983 */ /* 0x000f220000300800 */
[----:B-1----:R-:W-:-:S03]  /*e0c50*/  MOV R7, R15 ;  /* 0x0000000f00077202 */ /* 0x002fc60000000f00 */
[----:B------:R-:W4:Y:S01]  /*e0c60*/  LDL.LU R18, [R1+0x2eec] ;  /* 0x002eec0001127983 */ /* 0x000f220000300800 */
[----:B------:R-:W-:Y:S01]  /*e0c70*/  IADD3.X R19, R19, R0, RZ, P3, !PT ;  /* 0x0000000013137210 */ /* 0x000fe20001ffe4ff */
[----:B------:R-:W-:-:S05]  /*e0c80*/  IMAD.MOV.U32 R6, RZ, RZ, R8 ;  /* 0x000000ffff067224 */ /* 0x000fca00078e0008 */
[----:B------:R1:W-:Y:S01]  /*e0c90*/  LDGSTS.E [R4+0x2f00], [R6.64], P1 ;  /* 0x02f0000006047fae */ /* 0x0003e20008921844 */
[----:B------:R-:W-:-:S05]  /*e0ca0*/  IADD3 R10, P2, R10, R252, RZ ;  /* 0x000000fc0a0a7210 */ /* 0x000fca0007f5e0ff */
[----:B------:R-:W-:Y:S04]  /*e0cb0*/  STL [R1+0x2df0], R10 ;  /* 0x002df00a01007387 */ /* 0x000fe80000100800 */
[----:B------:R1:W-:Y:S04]  /*e0cc0*/  STL [R1+0x2d74], R19 ;  /* 0x002d741301007387 */ /* 0x0003e80000100800 */
[----:B------:R-:W4:Y:S04]  /*e0cd0*/  LDL.LU R15, [R1+0x2ef4] ;  /* 0x002ef400010f7983 */ /* 0x000f280000300800 */
[----:B------:R-:W4:Y:S01]  /*e0ce0*/  LDL.LU R8, [R1+0x2f70] ;  /* 0x002f700001087983 */ /* 0x000f220000300800 */
[----:B------:R-:W-:Y:S01]  /*e0cf0*/  IADD3 R5, P3, R5, R252, RZ ;  /* 0x000000fc05057210 */ /* 0x000fe20007f7e0ff */
[----:B-1----:R-:W-:-:S02]  /*e0d00*/  IMAD.MOV.U32 R7, RZ, RZ, R19 ;  /* 0x000000ffff077224 */ /* 0x002fc400078e0013 */
[----:B------:R-:W4:Y:S01]  /*e0d10*/  LDL.LU R19, [R1+0x2f6c] ;  /* 0x002f6c0001137983 */ /* 0x000f220000300800 */
[----:B------:R-:W-:-:S03]  /*e0d20*/  MOV R6, R3 ;  /* 0x0000000300067202 */ /* 0x000fc60000000f00 */
[----:B------:R-:W-:Y:S04]  /*e0d30*/  STL [R1+0x2df8], R5 ;  /* 0x002df80501007387 */ /* 0x000fe80000100800 */
[----:B------:R1:W-:Y:S01]  /*e0d40*/  LDGSTS.E [R4+0x2f80], [R6.64], P0 ;  /* 0x02f8000006047fae */ /* 0x0003e20008121844 */
[----:B------:R-:W-:-:S05]  /*e0d50*/  IMAD.X R17, R17, 0x1, R0, P2 ;  /* 0x0000000111117824 */ /* 0x000fca00010e0600 */
[----:B------:R1:W-:Y:S04]  /*e0d60*/  STL [R1+0x2dec], R17 ;  /* 0x002dec1101007387 */ /* 0x0003e80000100800 */
[----:B------:R-:W4:Y:S01]  /*e0d70*/  LDL.LU R3, [R1+0x2f78] ;  /* 0x002f780001037983 */ /* 0x000f220000300800 */
[----:B-1----:R-:W-:Y:S01]  /*e0d80*/  IMAD.MOV.U32 R6, RZ, RZ, R10 ;  /* 0x000000ffff067224 */ /* 0x002fe200078e000a */
[----:B------:R-:W-:Y:S02]  /*e0d90*/  MOV R7, R17 ;  /* 0x0000001100077202 */ /* 0x000fe40000000f00 */
[----:B------:R-:W4:Y:S04]  /*e0da0*/  LDL.LU R17, [R1+0x2f74] ;  /* 0x002f740001117983 */ /* 0x000f280000300800 */
[----:B------:R1:W-:Y:S02]  /*e0db0*/  LDGSTS.E [R4+0x3700], [R6.64], P1 ;  /* 0x0370000006047fae */ /* 0x0003e40008921844 */
[----:B-1----:R-:W-:-:S02]  /*e0dc0*/  MOV R6, R5 ;  /* 0x0000000500067202 */ /* 0x002fc40000000f00 */
[----:B--2---:R-:W-:Y:S02]  /*e0dd0*/  IADD3 R13, P2, R13, R252, RZ ;  /* 0x000000fc0d0d7210 */ /* 0x004fe40007f5e0ff */
[----:B------:R-:W-:-:S03]  /*e0de0*/  IADD3.X R14, R14, R0, RZ, P3, !PT ;  /* 0x000000000e0e7210 */ /* 0x000fc60001ffe4ff */
[----:B------:R-:W-:Y:S04]  /*e0df0*/  STL [R1+0x2e70], R13 ;  /* 0x002e700d01007387 */ /* 0x000fe80000100800 */
[----:B------:R1:W-:Y:S01]  /*e0e00*/  STL [R1+0x2df4], R14 ;  /* 0x002df40e01007387 */ /* 0x0003e20000100800 */
[----:B------:R-:W-:-:S03]  /*e0e10*/  IMAD.MOV.U32 R7, RZ, RZ, R14 ;  /* 0x000000ffff077224 */ /* 0x000fc600078e000e */
[----:B------:R-:W2:Y:S01]  /*e0e20*/  LDL.LU R10, [R1+0x2ff0] ;  /* 0x002ff000010a7983 */ /* 0x000ea20000300800 */
[----:B---3--:R-:W-:-:S03]  /*e0e30*/  IADD3 R11, P3, R11, R252, RZ ;  /* 0x000000fc0b0b7210 */ /* 0x008fc60007f7e0ff */
[----:B------:R3:W-:Y:S04]  /*e0e40*/  LDGSTS.E [R4+0x3780], [R6.64], P0 ;  /* 0x0378000006047fae */ /* 0x0007e80008121844 */
[----:B-1----:R-:W2:Y:S01]  /*e0e50*/  LDL.LU R14, [R1+0x2fec] ;  /* 0x002fec00010e7983 */ /* 0x002ea20000300800 */
[----:B----4-:R-:W-:-:S03]  /*e0e60*/  IMAD.X R16, R16, 0x1, R0, P2 ;  /* 0x0000000110107824 */ /* 0x010fc600010e0600 */
[----:B------:R-:W-:Y:S04]  /*e0e70*/  STL [R1+0x2e78], R11 ;  /* 0x002e780b01007387 */ /* 0x000fe80000100800 */
[----:B------:R1:W-:Y:S01]  /*e0e80*/  STL [R1+0x2e6c], R16 ;  /* 0x002e6c1001007387 */ /* 0x0003e20000100800 */
[----:B---3--:R-:W-:Y:S01]  /*e0e90*/  IMAD.MOV.U32 R6, RZ, RZ, R13 ;  /* 0x000000ffff067224 */ /* 0x008fe200078e000d */
[----:B------:R-:W-:Y:S02]  /*e0ea0*/  MOV R7, R16 ;  /* 0x0000001000077202 */ /* 0x000fe40000000f00 */
[----:B------:R-:W3:Y:S04]  /*e0eb0*/  LDL.LU R5, [R1+0x2ff8] ;  /* 0x002ff80001057983 */ /* 0x000ee80000300800 */
[----:B------:R4:W-:Y:S01]  /*e0ec0*/  LDGSTS.E [R4+0x3f00], [R6.64], P1 ;  /* 0x03f0000006047fae */ /* 0x0009e20008921844 */
[----:B------:R-:W-:-:S03]  /*e0ed0*/  IADD3 R9, P2, R9, R252, RZ ;  /* 0x000000fc09097210 */ /* 0x000fc60007f5e0ff */
[----:B-1----:R-:W3:Y:S01]  /*e0ee0*/  LDL.LU R16, [R1+0x2ff4] ;  /* 0x002ff40001107983 */ /* 0x002ee20000300800 */
[----:B------:R-:W-:-:S03]  /*e0ef0*/  IADD3.X R20, R20, R0, RZ, P3, !PT ;  /* 0x0000000014147210 */ /* 0x000fc60001ffe4ff */
[----:B------:R-:W-:Y:S04]  /*e0f00*/  STL [R1+0x2ef0], R9 ;  /* 0x002ef00901007387 */ /* 0x000fe80000100800 */
[----:B------:R-:W-:Y:S01]  /*e0f10*/  STL [R1+0x2e74], R20 ;  /* 0x002e741401007387 */ /* 0x000fe20000100800 */
[----:B----4-:R-:W-:Y:S01]  /*e0f20*/  MOV R6, R11 ;  /* 0x0000000b00067202 */ /* 0x010fe20000000f00 */
[----:B------:R-:W-:Y:S02]  /*e0f30*/  IMAD.MOV.U32 R7, RZ, RZ, R20 ;  /* 0x000000ffff077224 */ /* 0x000fe400078e0014 */
[----:B------:R-:W2:Y:S04]  /*e0f40*/  LDL.LU R13, [R1+0x3070] ;  /* 0x00307000010d7983 */ /* 0x000ea80000300800 */
        /* <DEDUP_REMOVED lines=11> */
[----:B------:R-:W-:-:S03]  /*e1000*/  IADD3 R8, P2, R8, R252, RZ ;  /* 0x000000fc08087210 */ /* 0x000fc60007f5e0ff */
[----:B------:R-:W-:Y:S02]  /*e1010*/  IMAD.MOV.U32 R7, RZ, RZ, R15 ;  /* 0x000000ffff077224 */ /* 0x000fe400078e000f */
[----:B------:R-:W-:Y:S04]  /*e1020*/  STL [R1+0x2f70], R8 ;  /* 0x002f700801007387 */ /* 0x000fe80000100800 */
[----:B------:R1:W-:Y:S01]  /*e1030*/  STL [R1+0x2ef4], R15 ;  /* 0x002ef40f01007387 */ /* 0x0003e20000100800 */
[----:B------:R-:W-:-:S03]  /*e1040*/  IMAD.X R19, R19, 0x1, R0, P2 ;  /* 0x0000000113137824 */ /* 0x000fc600010e0600 */
[----:B------:R-:W2:Y:S01]  /*e1050*/  LDL.LU R9, [R1+0x30f0] ;  /* 0x0030f00001097983 */ /* 0x000ea20000300800 */
[----:B------:R-:W-:-:S03]  /*e1060*/  MOV R6, R12 ;  /* 0x0000000c00067202 */ /* 0x000fc60000000f00 */
[----:B-1----:R-:W2:Y:S04]  /*e1070*/  LDL.LU R15, [R1+0x3074] ;  /* 0x00307400010f7983 */ /* 0x002ea80000300800 */
[----:B------:R1:W-:Y:S01]  /*e1080*/  LDGSTS.E [R4+0x4780], [R6.64], P0 ;  /* 0x0478000006047fae */ /* 0x0003e20008121844 */
[----:B------:R-:W-:Y:S02]  /*e1090*/  IADD3 R3, P3, R3, R252, RZ ;  /* 0x000000fc03037210 */ /* 0x000fe40007f7e0ff */
[----:B-1----:R-:W-:-:S03]  /*e10a0*/  MOV R7, R19 ;  /* 0x0000001300077202 */ /* 0x002fc60000000f00 */
[----:B------:R-:W-:Y:S04]  /*e10b0*/  STL [R1+0x2f78], R3 ;  /* 0x002f780301007387 */ /* 0x000fe80000100800 */
[----:B------:R1:W-:Y:S04]  /*e10c0*/  STL [R1+0x2f6c], R19 ;  /* 0x002f6c1301007387 */ /* 0x0003e80000100800 */
[----:B------:R-:W2:Y:S04]  /*e10d0*/  LDL.LU R12, [R1+0x30f8] ;  /* 0x0030f800010c7983 */ /* 0x000ea80000300800 */
[----:B-1----:R-:W2:Y:S01]  /*e10e0*/  LDL.LU R19, [R1+0x30ec] ;  /* 0x0030ec0001137983 */ /* 0x002ea20000300800 */
[----:B------:R-:W-:Y:S01]  /*e10f0*/  IADD3.X R17, R17, R0, RZ, P3, !PT ;  /* 0x0000000011117210 */ /* 0x000fe20001ffe4ff */
[----:B------:R-:W-:-:S05]  /*e1100*/  IMAD.MOV.U32 R6, RZ, RZ, R8 ;  /* 0x000000ffff067224 */ /* 0x000fca00078e0008 */
[----:B------:R1:W-:Y:S02]  /*e1110*/  LDGSTS.E [R4+0x4f00], [R6.64], P1 ;  /* 0x04f0000006047fae */ /* 0x0003e40008921844 */
[----:B-1----:R-:W-:Y:S01]  /*e1120*/  MOV R6, R3 ;  /* 0x0000000300067202 */ /* 0x002fe20000000f00 */
[----:B------:R-:W-:-:S05]  /*e1130*/  IMAD.MOV.U32 R7, RZ, RZ, R17 ;  /* 0x000000ffff077224 */ /* 0x000fca00078e0011 */
[----:B------:R1:W-:Y:S01]  /*e1140*/  LDGSTS.E [R4+0x4f80], [R6.64], P0 ;  /* 0x04f8000006047fae */ /* 0x0003e20008121844 */
[----:B--2---:R-:W-:-:S05]  /*e1150*/  IADD3 R10, P2, R10, R252, RZ ;  /* 0x000000fc0a0a7210 */ /* 0x004fca0007f5e0ff */
[----:B------:R-:W-:Y:S04]  /*e1160*/  STL [R1+0x2ff0], R10 ;  /* 0x002ff00a01007387 */ /* 0x000fe80000100800 */
[----:B------:R2:W-:Y:S01]  /*e1170*/  STL [R1+0x2f74], R17 ;  /* 0x002f741101007387 */ /* 0x0005e20000100800 */
[----:B------:R-:W-:-:S03]  /*e1180*/  IMAD.X R14, R14, 0x1, R0, P2 ;  /* 0x000000010e0e7824 */ /* 0x000fc600010e0600 */
[----:B------:R-:W4:Y:S04]  /*e1190*/  LDL.LU R8, [R1+0x3170] ;  /* 0x0031700001087983 */ /* 0x000f280000300800 */
[----:B------:R-:W4:Y:S01]  /*e11a0*/  LDL.LU R20, [R1+0x30f4] ;  /* 0x0030f40001147983 */ /* 0x000f220000300800 */
[----:B---3--:R-:W-:Y:S01]  /*e11b0*/  IADD3 R5, P3, R5, R252, RZ ;  /* 0x000000fc05057210 */ /* 0x008fe20007f7e0ff */
[----:B-1----:R-:W-:Y:S01]  /*e11c0*/  IMAD.MOV.U32 R6, RZ, RZ, R10 ;  /* 0x000000ffff067224 */ /* 0x002fe200078e000a */
[----:B------:R-:W-:-:S03]  /*e11d0*/  MOV R7, R14 ;  /* 0x0000000e00077202 */ /* 0x000fc60000000f00 */
[----:B------:R-:W-:Y:S01]  /*e11e0*/  STL [R1+0x2ff8], R5 ;  /* 0x002ff80501007387 */ /* 0x000fe20000100800 */
[----:B------:R-:W-:-:S03]  /*e11f0*/  IADD3.X R16, R16, R0, RZ, P3, !PT ;  /* 0x0000000010107210 */ /* 0x000fc60001ffe4ff */
[----:B------:R1:W-:Y:S04]  /*e1200*/  STL [R1+0x2fec], R14 ;  /* 0x002fec0e01007387 */ /* 0x0003e80000100800 */
[----:B------:R-:W3:Y:S04]  /*e1210*/  LDL.LU R3, [R1+0x3178] ;  /* 0x0031780001037983 */ /* 0x000ee80000300800 */
[----:B--2---:R-:W2:Y:S01]  /*e1220*/  LDL.LU R17, [R1+0x316c] ;  /* 0x00316c0001117983 */ /* 0x004ea20000300800 */
[----:B------:R-:W-:-:S03]  /*e1230*/  IADD3 R13, P2, R13, R252, RZ ;  /* 0x000000fc0d0d7210 */ /* 0x000fc60007f5e0ff */
[----:B------:R1:W-:Y:S04]  /*e1240*/  LDGSTS.E [R4+0x5700], [R6.64], P1 ;  /* 0x0570000006047fae */ /* 0x0003e80008921844 */
[----:B------:R-:W-:Y:S01]  /*e1250*/  STL [R1+0x3070], R13 ;  /* 0x0030700d01007387 */ /* 0x000fe20000100800 */
[----:B------:R-:W-:-:S03]  /*e1260*/  IADD3 R11, P3, R11, R252, RZ ;  /* 0x000000fc0b0b7210 */ /* 0x000fc60007f7e0ff */
[----:B------:R1:W-:Y:S04]  /*e1270*/  STL [R1+0x2ff4], R16 ;  /* 0x002ff41001007387 */ /* 0x0003e80000100800 */
[----:B-1----:R-:W2:Y:S01]  /*e1280*/  LDL.LU R14, [R1+0x3174] ;  /* 0x00317400010e7983 */ /* 0x002ea20000300800 */
[----:B------:R-:W-:-:S03]  /*e1290*/  IMAD.MOV.U32 R7, RZ, RZ, R16 ;  /* 0x000000ffff077224 */ /* 0x000fc600078e0010 */
[----:B------:R-:W2:Y:S01]  /*e12a0*/  LDL.LU R10, [R1+0x31f0] ;  /* 0x0031f000010a7983 */ /* 0x000ea20000300800 */
[----:B------:R-:W-:-:S03]  /*e12b0*/  MOV R6, R5 ;  /* 0x0000000500067202 */ /* 0x000fc60000000f00 */
        /* <DEDUP_REMOVED lines=10> */
[----:B------:R-:W-:-:S02]  /*e1360*/  IADD3 R9, P2, R9, R252, RZ ;  /* 0x000000fc09097210 */ /* 0x000fc40007f5e0ff */
[----:B------:R-:W-:-:S03]  /*e1370*/  IADD3.X R15, R15, R0, RZ, P3, !PT ;  /* 0x000000000f0f7210 */ /* 0x000fc60001ffe4ff */
        /* <DEDUP_REMOVED lines=22> */
[----:B------:R-:W4:Y:S04]  /*e14e0*/  LDL.LU R9, [R1+0x32f0] ;  /* 0x0032f00001097983 */ /* 0x000f280000300800 */
[----:B------:R-:W4:Y:S01]  /*e14f0*/  LDL.LU R12, [R1+0x32f8] ;  /* 0x0032f800010c7983 */ /* 0x000f220000300800 */
[----:B---3--:R-:W-:-:S03]  /*e1500*/  IADD3 R3, P3, R3, R252, RZ ;  /* 0x000000fc03037210 */ /* 0x008fc60007f7e0ff */
[----:B------:R1:W-:Y:S01]  /*e1510*/  LDGSTS.E [R4+0x6780], [R6.64], P0 ;  /* 0x0678000006047fae */ /* 0x0003e20008121844 */
[----:B--2---:R-:W-:-:S03]  /*e1520*/  IMAD.X R17, R17, 0x1, R0, P2 ;  /* 0x0000000111117824 */ /* 0x004fc600010e0600 */
[----:B------:R-:W-:Y:S04]  /*e1530*/  STL [R1+0x3178], R3 ;  /* 0x0031780301007387 */ /* 0x000fe80000100800 */
[----:B------:R2:W-:Y:S01]  /*e1540*/  STL [R1+0x316c], R17 ;  /* 0x00316c1101007387 */ /* 0x0005e20000100800 */
[----:B-1----:R-:W-:Y:S01]  /*e1550*/  IMAD.MOV.U32 R6, RZ, RZ, R8 ;  /* 0x000000ffff067224 */ /* 0x002fe200078e0008 */
[----:B------:R-:W-:Y:S02]  /*e1560*/  MOV R7, R17 ;  /* 0x0000001100077202 */ /* 0x000fe40000000f00 */
[----:B--2---:R-:W2:Y:S01]  /*e1570*/  LDL.LU R17, [R1+0x32ec] ;  /* 0x0032ec0001117983 */ /* 0x004ea20000300800 */
[----:B------:R-:W-:-:S03]  /*e1580*/  IADD3.X R14, R14, R0, RZ, P3, !PT ;  /* 0x000000000e0e7210 */ /* 0x000fc60001ffe4ff */
[----:B------:R1:W-:Y:S01]  /*e1590*/  LDGSTS.E [R4+0x6f00], [R6.64], P1 ;  /* 0x06f0000006047fae */ /* 0x0003e20008921844 */
[----:B------:R-:W-:-:S05]  /*e15a0*/  IADD3 R10, P2, R10, R252, RZ ;  /* 0x000000fc0a0a7210 */ /* 0x000fca0007f5e0ff */
[----:B------:R-:W-:Y:S01]  /*e15b0*/  STL [R1+0x31f0], R10 ;  /* 0x0031f00a01007387 */ /* 0x000fe20000100800 */
[----:B------:R-:W-:-:S03]  /*e15c0*/  IMAD.X R16, R16, 0x1, R0, P2 ;  /* 0x0000000110107824 */ /* 0x000fc600010e0600 */
[----:B------:R3:W-:Y:S01]  /*e15d0*/  STL [R1+0x3174], R14 ;  /* 0x0031740e01007387 */ /* 0x0007e20000100800 */
[----:B-1----:R-:W-:Y:S01]  /*e15e0*/  MOV R6, R3 ;  /* 0x0000000300067202 */ /* 0x002fe20000000f00 */
[----:B------:R-:W-:Y:S02]  /*e15f0*/  IMAD.MOV.U32 R7, RZ, RZ, R14 ;  /* 0x000000ffff077224 */ /* 0x000fe400078e000e */
[----:B------:R-:W2:Y:S04]  /*e1600*/  LDL.LU R8, [R1+0x3370] ;  /* 0x0033700001087983 */ /* 0x000ea80000300800 */
[----:B------:R1:W-:Y:S04]  /*e1610*/  LDGSTS.E [R4+0x6f80], [R6.64], P0 ;  /* 0x06f8000006047fae */ /* 0x0003e80008121844 */
[----:B---3--:R-:W2:Y:S01]  /*e1620*/  LDL.LU R14, [R1+0x32f4] ;  /* 0x0032f400010e7983 */ /* 0x008ea20000300800 */
[----:B------:R-:W-:-:S02]  /*e1630*/  IADD3 R5, P3, R5, R252, RZ ;  /* 0x000000fc05057210 */ /* 0x000fc40007f7e0ff */
[----:B-1----:R-:W-:-:S03]  /*e1640*/  MOV R7, R16 ;  /* 0x0000001000077202 */ /* 0x002fc60000000f00 */
        /* <DEDUP_REMOVED lines=8> */
[----:B------:R-:W-:Y:S04]  /*e16d0*/  STL [R1+0x3270], R13 ;  /* 0x0032700d01007387 */ /* 0x000fe80000100800 */
[----:B------:R-:W-:Y:S01]  /*e16e0*/  STL [R1+0x31f4], R18 ;  /* 0x0031f41201007387 */ /* 0x000fe20000100800 */
[----:B------:R-:W-:-:S03]  /*e16f0*/  IMAD.X R15, R15, 0x1, R0, P2 ;  /* 0x000000010f0f7824 */ /* 0x000fc600010e0600 */
[----:B------:R-:W2:Y:S01]  /*e1700*/  LDL.LU R10, [R1+0x33f0] ;  /* 0x0033f000010a7983 */ /* 0x000ea20000300800 */
[----:B-1----:R-:W-:Y:S01]  /*e1710*/  MOV R6, R5 ;  /* 0x0000000500067202 */ /* 0x002fe20000000f00 */
[----:B------:R-:W-:Y:S02]  /*e1720*/  IMAD.MOV.U32 R7, RZ, RZ, R18 ;  /* 0x000000ffff077224 */ /* 0x000fe400078e0012 */
[----:B------:R-:W2:Y:S04]  /*e1730*/  LDL.LU R20, [R1+0x3374] ;  /* 0x0033740001147983 */ /* 0x000ea80000300800 */
        /* <DEDUP_REMOVED lines=13> */
[----:B----4-:R-:W-:-:S05]  /*e1810*/  IADD3 R9, P2, R9, R252, RZ ;  /* 0x000000fc09097210 */ /* 0x010fca0007f5e0ff */
[----:B------:R-:W-:Y:S01]  /*e1820*/  STL [R1+0x32f0], R9 ;  /* 0x0032f00901007387 */ /* 0x000fe20000100800 */
[----:B------:R-:W-:-:S03]  /*e1830*/  IADD3 R12, P3, R12, R252, RZ ;  /* 0x000000fc0c0c7210 */ /* 0x000fc60007f7e0ff */
[----:B------:R4:W-:Y:S04]  /*e1840*/  STL [R1+0x3274], R19 ;  /* 0x0032741301007387 */ /* 0x0009e80000100800 */
[----:B------:R-:W3:Y:S04]  /*e1850*/  LDL.LU R13, [R1+0x33f4] ;  /* 0x0033f400010d7983 */ /* 0x000ee80000300800 */
[----:B------:R-:W3:Y:S04]  /*e1860*/  LDL.LU R18, [R1+0x3470] ;  /* 0x0034700001127983 */ /* 0x000ee80000300800 */
[----:B----4-:R-:W4:Y:S01]  /*e1870*/  LDL.LU R19, [R1+0x346c] ;  /* 0x00346c0001137983 */ /* 0x010f220000300800 */
[----:B--2---:R-:W-:-:S03]  /*e1880*/  IMAD.X R17, R17, 0x1, R0, P2 ;  /* 0x0000000111117824 */ /* 0x004fc600010e0600 */
[----:B------:R-:W-:Y:S01]  /*e1890*/  STL [R1+0x32f8], R12 ;  /* 0x0032f80c01007387 */ /* 0x000fe20000100800 */
[----:B-1----:R-:W-:-:S03]  /*e18a0*/  IMAD.MOV.U32 R6, RZ, RZ, R9 ;  /* 0x000000ffff067224 */ /* 0x002fc600078e0009 */
[----:B------:R1:W-:Y:S01]  /*e18b0*/  STL [R1+0x32ec], R17 ;  /* 0x0032ec1101007387 */ /* 0x0003e20000100800 */
[----:B------:R-:W-:-:S03]  /*e18c0*/  MOV R7, R17 ;  /* 0x0000001100077202 */ /* 0x000fc60000000f00 */
[----:B------:R-:W2:Y:S04]  /*e18d0*/  LDL.LU R11, [R1+0x3478] ;  /* 0x00347800010b7983 */ /* 0x000ea80000300800 */
[----:B------:R1:W-:Y:S04]  /*e18e0*/  LDGSTS.E [R4+0x8700], [R6.64], P1 ;  /* 0x0870000006047fae */ /* 0x0003e80008921844 */
[----:B-1----:R-:W2:Y:S01]  /*e18f0*/  LDL.LU R17, [R1+0x3474] ;  /* 0x0034740001117983 */ /* 0x002ea20000300800 */
[----:B------:R-:W-:Y:S02]  /*e1900*/  IADD3 R8, P2, R8, R252, RZ ;  /* 0x000000fc08087210 */ /* 0x000fe40007f5e0ff */
[----:B------:R-:W-:-:S03]  /*e1910*/  IADD3.X R14, R14, R0, RZ, P3, !PT ;  /* 0x000000000e0e7210 */ /* 0x000fc60001ffe4ff */
[----:B------:R-:W-:Y:S04]  /*e1920*/  STL [R1+0x3370], R8 ;  /* 0x0033700801007387 */ /* 0x000fe80000100800 */
[----:B------:R1:W-:Y:S01]  /*e1930*/  STL [R1+0x32f4], R14 ;  /* 0x0032f40e01007387 */ /* 0x0003e20000100800 */
[----:B------:R-:W-:-:S03]  /*e1940*/  IMAD.MOV.U32 R7, RZ, RZ, R14 ;  /* 0x000000ffff077224 */ /* 0x000fc600078e000e */
[----:B------:R-:W2:Y:S01]  /*e1950*/  LDL.LU R9, [R1+0x34f0] ;  /* 0x0034f00001097983 */ /* 0x000ea20000300800 */
[----:B------:R-:W-:-:S03]  /*e1960*/  MOV R6, R12 ;  /* 0x0000000c00067202 */ /* 0x000fc60000000f00 */
[----:B-1----:R-:W2:Y:S01]  /*e1970*/  LDL.LU R14, [R1+0x34ec] ;  /* 0x0034ec00010e7983 */ /* 0x002ea20000300800 */
        /* <DEDUP_REMOVED lines=10> */
[----:B------:R-:W-:Y:S02]  /*e1a20*/  IADD3 R10, P2, R10, R252, RZ ;  /* 0x000000fc0a0a7210 */ /* 0x000fe40007f5e0ff */
[----:B------:R-:W-:-:S03]  /*e1a30*/  IADD3.X R20, R20, R0, RZ, P3, !PT ;  /* 0x0000000014147210 */ /* 0x000fc60001ffe4ff */
[----:B------:R-:W-:Y:S01]  /*e1a40*/  STL [R1+0x33f0], R10 ;  /* 0x0033f00a01007387 */ /* 0x000fe20000100800 */
[----:B-1----:R-:W-:-:S03]  /*e1a50*/  MOV R6, R3 ;  /* 0x0000000300067202 */ /* 0x002fc60000000f00 */
[----:B------:R-:W-:Y:S01]  /*e1a60*/  STL [R1+0x3374], R20 ;  /* 0x0033741401007387 */ /* 0x000fe20000100800 */
[----:B------:R-:W-:-:S03]  /*e1a70*/  IMAD.MOV.U32 R7, RZ, RZ, R20 ;  /* 0x000000ffff077224 */ /* 0x000fc600078e0014 */
[----:B------:R-:W2:Y:S04]  /*e1a80*/  LDL.LU R8, [R1+0x3558] ;  /* 0x0035580001087983 */ /* 0x000ea80000300800 */
        /* <DEDUP_REMOVED lines=9> */
[----:B------:R1:W-:Y:S02]  /*e1b20*/  LDGSTS.E [R4+0x9700], [R6.64], P1 ;  /* 0x0970000006047fae */ /* 0x0003e40008921844 */
[----:B-1----:R-:W-:Y:S02]  /*e1b30*/  MOV R6, R5 ;  /* 0x0000000500067202 */ /* 0x002fe40000000f00 */
[----:B---3--:R-:W-:Y:S02]  /*e1b40*/  IADD3.X R13, R13, R0, RZ, P3, !PT ;  /* 0x000000000d0d7210 */ /* 0x008fe40001ffe4ff */
[----:B------:R-:W-:-:S03]  /*e1b50*/  IADD3 R18, P2, R18, R252, RZ ;  /* 0x000000fc12127210 */ /* 0x000fc60007f5e0ff */
[----:B------:R-:W-:Y:S02]  /*e1b60*/  IMAD.MOV.U32 R7, RZ, RZ, R13 ;  /* 0x000000ffff077224 */ /* 0x000fe400078e000d */
[----:B------:R-:W-:Y:S01]  /*e1b70*/  STL [R1+0x3470], R18 ;  /* 0x0034701201007387 */ /* 0x000fe20000100800 */
[----:B----4-:R-:W-:-:S03]  /*e1b80*/  IMAD.X R19, R19, 0x1, R0, P2 ;  /* 0x0000000113137824 */ /* 0x010fc600010e0600 */
[----:B------:R1:W-:Y:S04]  /*e1b90*/  STL [R1+0x33f4], R13 ;  /* 0x0033f40d01007387 */ /* 0x0003e80000100800 */
[----:B------:R-:W3:Y:S04]  /*e1ba0*/  LDL.LU R10, [R1+0x35e8] ;  /* 0x0035e800010a7983 */ /* 0x000ee80000300800 */
[----:B------:R4:W-:Y:S01]  /*e1bb0*/  LDGSTS.E [R4+0x9780], [R6.64], P0 ;  /* 0x0978000006047fae */ /* 0x0009e20008121844 */
[----:B--2---:R-:W-:-:S03]  /*e1bc0*/  IADD3 R11, P3, R11, R252, RZ ;  /* 0x000000fc0b0b7210 */ /* 0x004fc60007f7e0ff */
[----:B-1----:R-:W2:Y:S04]  /*e1bd0*/  LDL.LU R13, [R1+0x355c] ;  /* 0x00355c00010d7983 */ /* 0x002ea80000300800 */
[----:B------:R-:W-:Y:S01]  /*e1be0*/  STL [R1+0x3478], R11 ;  /* 0x0034780b01007387 */ /* 0x000fe20000100800 */
[----:B------:R-:W-:-:S03]  /*e1bf0*/  IADD3.X R17, R17, R0, RZ, P3, !PT ;  /* 0x0000000011117210 */ /* 0x000fc60001ffe4ff */
[----:B------:R1:W-:Y:S01]  /*e1c00*/  STL [R1+0x346c], R19 ;  /* 0x00346c1301007387 */ /* 0x0003e20000100800 */
[----:B----4-:R-:W-:Y:S01]  /*e1c10*/  IMAD.MOV.U32 R6, RZ, RZ, R18 ;  /* 0x000000ffff067224 */ /* 0x010fe200078e0012 */
[----:B------:R-:W-:Y:S02]  /*e1c20*/  MOV R7, R19 ;  /* 0x0000001300077202 */ /* 0x000fe40000000f00 */
[----:B------:R-:W4:Y:S04]  /*e1c30*/  LDL.LU R5, [R1+0x35f0] ;  /* 0x0035f00001057983 */ /* 0x000f280000300800 */
[----:B------:R-:W4:Y:S04]  /*e1c40*/  LDL.LU R21, [R1+0x35e4] ;  /* 0x0035e40001157983 */ /* 0x000f280000300800 */
[----:B------:R1:W-:Y:S01]  /*e1c50*/  LDGSTS.E [R4+0x9f00], [R6.64], P1 ;  /* 0x09f0000006047fae */ /* 0x0003e20008921844 */
[----:B------:R-:W-:-:S05]  /*e1c60*/  IADD3 R9, P2, R9, R252, RZ ;  /* 0x000000fc09097210 */ /* 0x000fca0007f5e0ff */
[----:B------:R-:W-:Y:S01]  /*e1c70*/  STL [R1+0x34f0], R9 ;  /* 0x0034f00901007387 */ /* 0x000fe20000100800 */
[----:B------:R-:W-:-:S03]  /*e1c80*/  IMAD.X R14, R14, 0x1, R0, P2 ;  /* 0x000000010e0e7824 */ /* 0x000fc600010e0600 */
[----:B------:R1:W-:Y:S02]  /*e1c90*/  STL [R1+0x3474], R17 ;  /* 0x0034741101007387 */ /* 0x0003e40000100800 */
[----:B-1----:R-:W-:Y:S02]  /*e1ca0*/  MOV R6, R11 ;  /* 0x0000000b00067202 */ /* 0x002fe40000000f00 */
[----:B------:R-:W4:Y:S01]  /*e1cb0*/  LDL.LU R19, [R1+0x3668] ;  /* 0x0036680001137983 */ /* 0x000f220000300800 */
[----:B------:R-:W-:-:S03]  /*e1cc0*/  IMAD.MOV.U32 R7, RZ, RZ, R17 ;  /* 0x000000ffff077224 */ /* 0x000fc600078e0011 */
[----:B------:R-:W4:Y:S04]  /*e1cd0*/  LDL.LU R11, [R1+0x35ec] ;  /* 0x0035ec00010b7983 */ /* 0x000f280000300800 */
[----:B------:R1:W-:Y:S01]  /*e1ce0*/  LDGSTS.E [R4+0x9f80], [R6.64], P0 ;  /* 0x09f8000006047fae */ /* 0x0003e20008121844 */
[----:B------:R-:W-:-:S05]  /*e1cf0*/  IADD3 R12, P3, R12, R252, RZ ;  /* 0x000000fc0c0c7210 */ /* 0x000fca0007f7e0ff */
[----:B------:R-:W-:Y:S01]  /*e1d00*/  STL [R1+0x3568], R12 ;  /* 0x0035680c01007387 */ /* 0x000fe20000100800 */
[----:B------:R-:W-:-:S03]  /*e1d10*/  IADD3.X R16, R16, R0, RZ, P3, !PT ;  /* 0x0000000010107210 */ /* 0x000fc60001ffe4ff */
[----:B------:R1:W-:Y:S02]  /*e1d20*/  STL [R1+0x34ec], R14 ;  /* 0x0034ec0e01007387 */ /* 0x0003e40000100800 */
[----:B-1----:R-:W-:Y:S02]  /*e1d30*/  IMAD.MOV.U32 R6, RZ, RZ, R9 ;  /* 0x000000ffff067224 */ /* 0x002fe400078e0009 */
[----:B------:R-:W4:Y:S01]  /*e1d40*/  LDL.LU R17, [R1+0x3670] ;  /* 0x0036700001117983 */ /* 0x000f220000300800 */
[----:B------:R-:W-:-:S03]  /*e1d50*/  MOV R7, R14 ;  /* 0x0000000e00077202 */ /* 0x000fc60000000f00 */
[----:B------:R-:W4:Y:S04]  /*e1d60*/  LDL.LU R20, [R1+0x3664] ;  /* 0x0036640001147983 */ /* 0x000f280000300800 */
[----:B------:R1:W-:Y:S01]  /*e1d70*/  LDGSTS.E [R4+0xa700], [R6.64], P1 ;  /* 0x0a70000006047fae */ /* 0x0003e20008921844 */
[----:B------:R-:W-:Y:S01]  /*e1d80*/  IADD3 R8, P2, R8, R252, RZ ;  /* 0x000000fc08087210 */ /* 0x000fe20007f5e0ff */
[----:B-1----:R-:W-:-:S04]  /*e1d90*/  IMAD.MOV.U32 R7, RZ, RZ, R16 ;  /* 0x000000ffff077224 */ /* 0x002fc800078e0010 */
[----:B------:R-:W-:Y:S01]  /*e1da0*/  STL [R1+0x3558], R8 ;  /* 0x0035580801007387 */ /* 0x000fe20000100800 */
[----:B------:R-:W-:-:S03]  /*e1db0*/  IADD3 R3, P3, R3, R252, RZ ;  /* 0x000000fc03037210 */ /* 0x000fc60007f7e0ff */
[----:B------:R1:W-:Y:S01]  /*e1dc0*/  STL [R1+0x3564], R16 ;  /* 0x0035641001007387 */ /* 0x0003e20000100800 */
[----:B------:R-:W-:-:S03]  /*e1dd0*/  MOV R6, R12 ;  /* 0x0000000c00067202 */ /* 0x000fc60000000f00 */
[----:B------:R-:W4:Y:S04]  /*e1de0*/  LDL.LU R18, [R1+0x366c] ;  /* 0x00366c0001127983 */ /* 0x000f280000300800 */
[----:B------:R-:W4:Y:S04]  /*e1df0*/  LDL.LU R9, [R1+0x36f0] ;  /* 0x0036f00001097983 */ /* 0x000f280000300800 */
[----:B------:R-:W4:Y:S04]  /*e1e00*/  LDL.LU R14, [R1+0x36f8] ;  /* 0x0036f800010e7983 */ /* 0x000f280000300800 */
[----:B-1----:R-:W4:Y:S04]  /*e1e10*/  LDL.LU R16, [R1+0x36ec] ;  /* 0x0036ec0001107983 */ /* 0x002f280000300800 */
[----:B------:R-:W-:Y:S04]  /*e1e20*/  STL [R1+0x3560], R3 ;  /* 0x0035600301007387 */ /* 0x000fe80000100800 */
[----:B------:R1:W-:Y:S01]  /*e1e30*/  LDGSTS.E [R4+0xa780], [R6.64], P0 ;  /* 0x0a78000006047fae */ /* 0x0003e20008121844 */
[----:B------:R-:W-:-:S05]  /*e1e40*/  IMAD.X R15, R15, 0x1, R0, P2 ;  /* 0x000000010f0f7824 */ /* 0x000fca00010e0600 */
[----:B------:R1:W-:Y:S02]  /*e1e50*/  STL [R1+0x3554], R15 ;  /* 0x0035540f01007387 */ /* 0x0003e40000100800 */
[----:B-1----:R-:W-:Y:S02]  /*e1e60*/  MOV R7, R15 ;  /* 0x0000000f00077202 */ /* 0x002fe40000000f00 */
[----:B------:R-:W4:Y:S04]  /*e1e70*/  LDL.LU R12, [R1+0x37e0] ;  /* 0x0037e000010c7983 */ /* 0x000f280000300800 */
[----:B------:R-:W4:Y:S01]  /*e1e80*/  LDL.LU R15, [R1+0x36f4] ;  /* 0x0036f400010f7983 */ /* 0x000f220000300800 */
[----:B------:R-:W-:-:S05]  /*e1e90*/  IMAD.MOV.U32 R6, RZ, RZ, R8 ;  /* 0x000000ffff067224 */ /* 0x000fca00078e0008 */
[----:B------:R1:W-:Y:S02]  /*e1ea0*/  LDGSTS.E [R4+0xaf00], [R6.64], P1 ;  /* 0x0af0000006047fae */ /* 0x0003e40008921844 */
[----:B-1----:R-:W-:Y:S02]  /*e1eb0*/  MOV R6, R3 ;  /* 0x0000000300067202 */ /* 0x002fe40000000f00 */
[----:B---3--:R-:W-:Y:S02]  /*e1ec0*/  IADD3 R10, P2, R10, R252, RZ ;  /* 0x000000fc0a0a7210 */ /* 0x008fe40007f5e0ff */
[----:B--2---:R-:W-:-:S05]  /*e1ed0*/  IADD3.X R13, R13, R0, RZ, P3, !PT ;  /* 0x000000000d0d7210 */ /* 0x004fca0001ffe4ff */
[----:B------:R-:W-:Y:S01]  /*e1ee0*/  IMAD.MOV.U32 R7, RZ, RZ, R13 ;  /* 0x000000ffff077224 */ /* 0x000fe200078e000d */
[----:B------:R-:W-:Y:S04]  /*e1ef0*/  STL [R1+0x35e8], R10 ;  /* 0x0035e80a01007387 */ /* 0x000fe80000100800 */
[----:B------:R1:W-:Y:S01]  /*e1f00*/  LDGSTS.E [R4+0xaf80], [R6.64], P0 ;  /* 0x0af8000006047fae */ /* 0x0003e20008121844 */
[----:B----4-:R-:W-:Y:S01]  /*e1f10*/  IADD3 R5, P3, R5, R252, RZ ;  /* 0x000000fc05057210 */ /* 0x010fe20007f7e0ff */
[----:B------:R-:W-:Y:S02]  /*e1f20*/  IMAD.X R21, R21, 0x1, R0, P2 ;  /* 0x0000000115157824 */ /* 0x000fe400010e0600 */
[----:B------:R2:W-:Y:S04]  /*e1f30*/  STL [R1+0x355c], R13 ;  /* 0x00355c0d01007387 */ /* 0x0005e80000100800 */
[----:B------:R-:W3:Y:S01]  /*e1f40*/  LDL.LU R8, [R1+0x37e8] ;  /* 0x0037e80001087983 */ /* 0x000ee20000300800 */
[----:B-1----:R-:W-:Y:S01]  /*e1f50*/  IMAD.MOV.U32 R6, RZ, RZ, R10 ;  /* 0x000000ffff067224 */ /* 0x002fe200078e000a */
[----:B------:R-:W-:-:S02]  /*e1f60*/  MOV R7, R21 ;  /* 0x0000001500077202 */ /* 0x000fc40000000f00 */
[----:B--2---:R-:W2:Y:S04]  /*e1f70*/  LDL.LU R13, [R1+0x37dc] ;  /* 0x0037dc00010d7983 */ /* 0x004ea80000300800 */
[----:B------:R1:W-:Y:S01]  /*e1f80*/  LDGSTS.E [R4+0xb700], [R6.64], P1 ;  /* 0x0b70000006047fae */ /* 0x0003e20008921844 */
[----:B------:R-:W-:Y:S02]  /*e1f90*/  IADD3 R19, P2, R19, R252, RZ ;  /* 0x000000fc13137210 */ /* 0x000fe40007f5e0ff */
[----:B------:R-:W-:Y:S01]  /*e1fa0*/  IADD3.X R11, R11, R0, RZ, P3, !PT ;  /* 0x000000000b0b7210 */ /* 0x000fe20001ffe4ff */
[----:B------:R-:W-:Y:S01]  /*e1fb0*/  STL [R1+0x35f0], R5 ;  /* 0x0035f00501007387 */ /* 0x000fe20000100800 */
[----:B-1----:R-:W-:-:S03]  /*e1fc0*/  MOV R6, R5 ;  /* 0x0000000500067202 */ /* 0x002fc60000000f00 */
[----:B------:R-:W-:Y:S01]  /*e1fd0*/  IMAD.MOV.U32 R7, RZ, RZ, R11 ;  /* 0x000000ffff077224 */ /* 0x000fe200078e000b */
[----:B------:R-:W-:Y:S04]  /*e1fe0*/  STL [R1+0x35e4], R21 ;  /* 0x0035e41501007387 */ /* 0x000fe80000100800 */
[----:B------:R-:W4:Y:S04]  /*e1ff0*/  LDL.LU R3, [R1+0x3850] ;  /* 0x0038500001037983 */ /* 0x000f280000300800 */
[----:B------:R-:W4:Y:S04]  /*e2000*/  LDL.LU R10, [R1+0x37e4] ;  /* 0x0037e400010a7983 */ /* 0x000f280000300800 */
[----:B------:R-:W-:Y:S01]  /*e2010*/  STL [R1+0x3668], R19 ;  /* 0x0036681301007387 */ /* 0x000fe20000100800 */
[----:B------:R-:W-:Y:S01]  /*e2020*/  IADD3 R17, P3, R17, R252, RZ ;  /* 0x000000fc11117210 */ /* 0x000fe20007f7e0ff */
[----:B------:R-:W-:-:S02]  /*e2030*/  IMAD.X R20, R20, 0x1, R0, P2 ;  /* 0x0000000114147824 */ /* 0x000fc400010e0600 */
[----:B------:R1:W-:Y:S04]  /*e2040*/  STL [R1+0x35ec], R11 ;  /* 0x0035ec0b01007387 */ /* 0x0003e80000100800 */
[----:B------:R1:W-:Y:S04]  /*e2050*/  LDGSTS.E [R4+0xb780], [R6.64], P0 ;  /* 0x0b78000006047fae */ /* 0x0003e80008121844 */
[----:B-1----:R-:W4:Y:S04]  /*e2060*/  LDL.LU R11, [R1+0x384c] ;  /* 0x00384c00010b7983 */ /* 0x002f280000300800 */
[----:B------:R-:W-:Y:S01]  /*e2070*/  STL [R1+0x3670], R17 ;  /* 0x0036701101007387 */ /* 0x000fe20000100800 */
[----:B------:R-:W-:Y:S01]  /*e2080*/  IMAD.MOV.U32 R6, RZ, RZ, R19 ;  /* 0x000000ffff067224 */ /* 0x000fe200078e0013 */
[----:B------:R-:W-:-:S02]  /*e2090*/  MOV R7, R20 ;  /* 0x0000001400077202 */ /* 0x000fc40000000f00 */
[----:B------:R-:W-:Y:S04]  /*e20a0*/  STL [R1+0x3664], R20 ;  /* 0x0036641401007387 */ /* 0x000fe80000100800 */
[----:B------:R-:W4:Y:S04]  /*e20b0*/  LDL.LU R5, [R1+0x3858] ;  /* 0x0038580001057983 */ /* 0x000f280000300800 */
[----:B------:R1:W-:Y:S01]  /*e20c0*/  LDGSTS.E [R4+0xbf00], [R6.64], P1 ;  /* 0x0bf0000006047fae */ /* 0x0003e20008921844 */
[----:B------:R-:W-:Y:S02]  /*e20d0*/  IADD3.X R18, R18, R0, RZ, P3, !PT ;  /* 0x0000000012127210 */ /* 0x000fe40001ffe4ff */
[----:B------:R-:W-:-:S02]  /*e20e0*/  IADD3 R9, P2, R9, R252, RZ ;  /* 0x000000fc09097210 */ /* 0x000fc40007f5e0ff */
[----:B------:R-:W-:-:S03]  /*e20f0*/  IADD3 R14, P3, R14, R252, RZ ;  /* 0x000000fc0e0e7210 */ /* 0x000fc60007f7e0ff */
[----:B------:R1:W-:Y:S02]  /*e2100*/  STL [R1+0x36f0], R9 ;  /* 0x0036f00901007387 */ /* 0x0003e40000100800 */
[----:B-1----:R-:W-:Y:S01]  /*e2110*/  MOV R6, R17 ;  /* 0x0000001100067202 */ /* 0x002fe20000000f00 */
[----:B------:R-:W-:Y:S02]  /*e2120*/  IMAD.MOV.U32 R7, RZ, RZ, R18 ;  /* 0x000000ffff077224 */ /* 0x000fe400078e0012 */
[----:B------:R-:W-:Y:S01]  /*e2130*/  IMAD.X R16, R16, 0x1, R0, P2 ;  /* 0x0000000110107824 */ /* 0x000fe200010e0600 */
[----:B------:R1:W-:Y:S04]  /*e2140*/  STL [R1+0x366c], R18 ;  /* 0x00366c1201007387 */ /* 0x0003e80000100800 */
[----:B------:R-:W4:Y:S04]  /*e2150*/  LDL.LU R24, [R1+0x38c0] ;  /* 0x0038c00001187983 */ /* 0x000f280000300800 */
[----:B------:R-:W-:Y:S04]  /*e2160*/  STL [R1+0x36f8], R14 ;  /* 0x0036f80e01007387 */ /* 0x000fe80000100800 */
[----:B------:R1:W-:Y:S04]  /*e2170*/  LDGSTS.E [R4+0xbf80], [R6.64], P0 ;  /* 0x0bf8000006047fae */ /* 0x0003e80008121844 */
[----:B------:R2:W-:Y:S01]  /*e2180*/  STL [R1+0x36ec], R16 ;  /* 0x0036ec1001007387 */ /* 0x0005e20000100800 */
[----:B------:R-:W-:Y:S01]  /*e2190*/  IADD3 R12, P2, R12, R252, RZ ;  /* 0x000000fc0c0c7210 */ /* 0x000fe20007f5e0ff */
[----:B-1----:R-:W-:-:S02]  /*e21a0*/  IMAD.MOV.U32 R6, RZ, RZ, R9 ;  /* 0x000000ffff067224 */ /* 0x002fc400078e0009 */
[----:B------:R-:W4:Y:S01]  /*e21b0*/  LDL.LU R9, [R1+0x3854] ;  /* 0x0038540001097983 */ /* 0x000f220000300800 */
[----:B------:R-:W-:-:S03]  /*e21c0*/  IADD3.X R15, R15, R0, RZ, P3, !PT ;  /* 0x000000000f0f7210 */ /* 0x000fc60001ffe4ff */
[----:B------:R-:W-:Y:S04]  /*e21d0*/  STL [R1+0x37e0], R12 ;  /* 0x0037e00c01007387 */ /* 0x000fe80000100800 */
[----:B------:R1:W-:Y:S04]  /*e21e0*/  STL [R1+0x36f4], R15 ;  /* 0x0036f40f01007387 */ /* 0x0003e80000100800 */
[----:B------:R-:W4:Y:S04]  /*e21f0*/  LDL.LU R22, [R1+0x38c8] ;  /* 0x0038c80001167983 */ /* 0x000f280000300800 */
[----:B------:R-:W4:Y:S01]  /*e2200*/  LDL.LU R25, [R1+0x38bc] ;  /* 0x0038bc0001197983 */ /* 0x000f220000300800 */
[----:B------:R-:W-:-:S05]  /*e2210*/  MOV R7, R16 ;  /* 0x0000001000077202 */ /* 0x000fca0000000f00 */
[----:B------:R1:W-:Y:S02]  /*e2220*/  LDGSTS.E [R4+0xc700], [R6.64], P1 ;  /* 0x0c70000006047fae */ /* 0x0003e40008921844 */
[----:B-1----:R-:W-:Y:S01]  /*e2230*/  MOV R6, R14 ;  /* 0x0000000e00067202 */ /* 0x002fe20000000f00 */
[----:B------:R-:W-:-:S05]  /*e2240*/  IMAD.MOV.U32 R7, RZ, RZ, R15 ;  /* 0x000000ffff077224 */ /* 0x000fca00078e000f */
[----:B------:R1:W-:Y:S02]  /*e2250*/  LDGSTS.E [R4+0xc780], [R6.64], P0 ;  /* 0x0c78000006047fae */ /* 0x0003e40008121844 */
[----:B-1----:R-:W-:Y:S01]  /*e2260*/  IMAD.MOV.U32 R6, RZ, RZ, R12 ;  /* 0x000000ffff067224 */ /* 0x002fe200078e000c */
[----:B---3--:R-:W-:Y:S01]  /*e2270*/  IADD3 R8, P3, R8, R252, RZ ;  /* 0x000000fc08087210 */ /* 0x008fe20007f7e0ff */
[----:B--2---:R-:W-:-:S04]  /*e2280*/  IMAD.X R13, R13, 0x1, R0, P2 ;  /* 0x000000010d0d7824 */ /* 0x004fc800010e0600 */
[----:B------:R-:W-:Y:S04]  /*e2290*/  STL [R1+0x37e8], R8 ;  /* 0x0037e80801007387 */ /* 0x000fe80000100800 */
[----:B------:R-:W-:Y:S04]  /*e22a0*/  STL [R1+0x37dc], R13 ;  /* 0x0037dc0d01007387 */ /* 0x000fe80000100800 */
[----:B------:R-:W2:Y:S01]  /*e22b0*/  LDL.LU R20, [R1+0x3968] ;  /* 0x0039680001147983 */ /* 0x000ea20000300800 */
[----:B------:R-:W-:-:S03]  /*e22c0*/  MOV R7, R13 ;  /* 0x0000000d00077202 */ /* 0x000fc60000000f00 */
[----:B------:R-:W3:Y:S04]  /*e22d0*/  LDL.LU R23, [R1+0x38c4] ;  /* 0x0038c40001177983 */ /* 0x000ee80000300800 */
[----:B------:R1:W-:Y:S01]  /*e22e0*/  LDGSTS.E [R4+0xcf00], [R6.64], P1 ;  /* 0x0cf0000006047fae */ /* 0x0003e20008921844 */
[----:B----4-:R-:W-:Y:S02]  /*e22f0*/  IADD3 R3, P2, R3, R252, RZ ;  /* 0x000000fc03037210 */ /* 0x010fe40007f5e0ff */
[----:B------:R-:W-:-:S03]  /*e2300*/  IADD3.X R10, R10, R0, RZ, P3, !PT ;  /* 0x000000000a0a7210 */ /* 0x000fc60001ffe4ff */
[----:B------:R-:W-:Y:S04]  /*e2310*/  STL [R1+0x3850], R3 ;  /* 0x0038500301007387 */ /* 0x000fe80000100800 */
[----:B------:R4:W-:Y:S04]  /*e2320*/  STL [R1+0x37e4], R10 ;  /* 0x0037e40a01007387 */ /* 0x0009e80000100800 */
[----:B------:R-:W3:Y:S04]  /*e2330*/  LDL.LU R21, [R1+0x3964] ;  /* 0x0039640001157983 */ /* 0x000ee80000300800 */
[----:B------:R-:W3:Y:S04]  /*e2340*/  LDL.LU R18, [R1+0x3970] ;  /* 0x0039700001127983 */ /* 0x000ee80000300800 */
[----:B------:R-:W3:Y:S01]  /*e2350*/  LDL.LU R16, [R1+0x39c8] ;  /* 0x0039c80001107983 */ /* 0x000ee20000300800 */
[----:B------:R-:W-:-:S03]  /*e2360*/  IMAD.X R11, R11, 0x1, R0, P2 ;  /* 0x000000010b0b7824 */ /* 0x000fc600010e0600 */
[----:B------:R-:W3:Y:S01]  /*e2370*/  LDL.LU R19, [R1+0x396c] ;  /* 0x00396c0001137983 */ /* 0x000ee20000300800 */
[----:B-1----:R-:W-:Y:S01]  /*e2380*/  MOV R6, R8 ;  /* 0x0000000800067202 */ /* 0x002fe20000000f00 */
[----:B------:R-:W-:-:S05]  /*e2390*/  IMAD.MOV.U32 R7, RZ, RZ, R10 ;  /* 0x000000ffff077224 */ /* 0x000fca00078e000a */
[----:B------:R1:W-:Y:S01]  /*e23a0*/  LDGSTS.E [R4+0xcf80], [R6.64], P0 ;  /* 0x0cf8000006047fae */ /* 0x0003e20008121844 */
[----:B------:R-:W-:-:S05]  /*e23b0*/  IADD3 R5, P3, R5, R252, RZ ;  /* 0x000000fc05057210 */ /* 0x000fca0007f7e0ff */
[----:B------:R-:W-:Y:S04]  /*e23c0*/  STL [R1+0x3858], R5 ;  /* 0x0038580501007387 */ /* 0x000fe80000100800 */
[----:B------:R1:W-:Y:S04]  /*e23d0*/  STL [R1+0x384c], R11 ;  /* 0x00384c0b01007387 */ /* 0x0003e80000100800 */
[----:B------:R-:W3:Y:S04]  /*e23e0*/  LDL.LU R17, [R1+0x39c4] ;  /* 0x0039c40001117983 */ /* 0x000ee80000300800 */
[----:B------:R-:W3:Y:S04]  /*e23f0*/  LDL.LU R15, [R1+0x39cc] ;  /* 0x0039cc00010f7983 */ /* 0x000ee80000300800 */
[----:B------:R-:W3:Y:S01]  /*e2400*/  LDL.LU R14, [R1+0x39d0] ;  /* 0x0039d000010e7983 */ /* 0x000ee20000300800 */
[----:B------:R-:W-:-:S03]  /*e2410*/  IADD3 R24, P2, R24, R252, RZ ;  /* 0x000000fc18187210 */ /* 0x000fc60007f5e0ff */
[----:B------:R-:W3:Y:S01]  /*e2420*/  LDL.LU R12, [R1+0x3a28] ;  /* 0x003a2800010c7983 */ /* 0x000ee20000300800 */
[----:B-1----:R-:W-:Y:S01]  /*e2430*/  IMAD.MOV.U32 R6, RZ, RZ, R3 ;  /* 0x000000ffff067224 */ /* 0x002fe200078e0003 */
[----:B------:R-:W-:Y:S02]  /*e2440*/  MOV R7, R11 ;  /* 0x0000000b00077202 */ /* 0x000fe40000000f00 */
[----:B----4-:R-:W4:Y:S04]  /*e2450*/  LDL.LU R10, [R1+0x3a30] ;  /* 0x003a3000010a7983 */ /* 0x010f280000300800 */
[----:B------:R-:W4:Y:S04]  /*e2460*/  LDL.LU R8, [R1+0x3a88] ;  /* 0x003a880001087983 */ /* 0x000f280000300800 */
[----:B------:R-:W4:Y:S04]  /*e2470*/  LDL.LU R13, [R1+0x3a24] ;  /* 0x003a2400010d7983 */ /* 0x000f280000300800 */
[----:B------:R-:W-:Y:S04]  /*e2480*/  STL [R1+0x38c0], R24 ;  /* 0x0038c01801007387 */ /* 0x000fe80000100800 */
[----:B------:R1:W-:Y:S01]  /*e2490*/  LDGSTS.E [R4+0xd700], [R6.64], P1 ;  /* 0x0d70000006047fae */ /* 0x0003e20008921844 */
[----:B------:R-:W-:-:S05]  /*e24a0*/  IADD3.X R9, R9, R0, RZ, P3, !PT ;  /* 0x0000000009097210 */ /* 0x000fca0001ffe4ff */
[----:B------:R1:W-:Y:S04]  /*e24b0*/  STL [R1+0x3854], R9 ;  /* 0x0038540901007387 */ /* 0x0003e80000100800 */
[----:B------:R-:W4:Y:S01]  /*e24c0*/  LDL.LU R3, [R1+0x3a90] ;  /* 0x003a900001037983 */ /* 0x000f220000300800 */
[----:B------:R-:W-:-:S03]  /*e24d0*/  IADD3 R22, P3, R22, R252, RZ ;  /* 0x000000fc16167210 */ /* 0x000fc60007f7e0ff */
[----:B------:R-:W4:Y:S01]  /*e24e0*/  LDL.LU R11, [R1+0x3a2c] ;  /* 0x003a2c00010b7983 */ /* 0x000f220000300800 */
[----:B------:R-:W-:-:S03]  /*e24f0*/  IMAD.X R25, R25, 0x1, R0, P2 ;  /* 0x0000000119197824 */ /* 0x000fc600010e0600 */
        /* <DEDUP_REMOVED lines=9> */
[----:B------:R1:W-:Y:S02]  /*e2590*/  LDGSTS.E [R4+0xdf00], [R6.64], P1 ;  /* 0x0df0000006047fae */ /* 0x0003e40008921844 */
[----:B-1----:R-:W-:Y:S02]  /*e25a0*/  MOV R6, R22 ;  /* 0x0000001600067202 */ /* 0x002fe40000000f00 */
[----:B--2---:R-:W-:Y:S02]  /*e25b0*/  IADD3 R20, P2, R20, R252, RZ ;  /* 0x000000fc14147210 */ /* 0x004fe40007f5e0ff */
[----:B---3--:R-:W-:-:S05]  /*e25c0*/  IADD3.X R23, R23, R0, RZ, P3, !PT ;  /* 0x0000000017177210 */ /* 0x008fca0001ffe4ff */
[----:B------:R-:W-:Y:S01]  /*e25d0*/  IMAD.MOV.U32 R7, RZ, RZ, R23 ;  /* 0x000000ffff077224 */ /* 0x000fe200078e0017 */
[----:B------:R-:W-:Y:S04]  /*e25e0*/  STL [R1+0x3968], R20 ;  /* 0x0039681401007387 */ /* 0x000fe80000100800 */
[----:B------:R1:W-:Y:S04]  /*e25f0*/  LDGSTS.E [R4+0xdf80], [R6.64], P0 ;  /* 0x0df8000006047fae */ /* 0x0003e80008121844 */
[----:B------:R2:W-:Y:S01]  /*e2600*/  STL [R1+0x38c4], R23 ;  /* 0x0038c41701007387 */ /* 0x0005e20000100800 */
[----:B------:R-:W-:Y:S01]  /*e2610*/  IMAD.X R21, R21, 0x1, R0, P2 ;  /* 0x0000000115157824 */ /* 0x000fe200010e0600 */
[----:B------:R-:W-:-:S02]  /*e2620*/  IADD3 R18, P3, R18, R252, RZ ;  /* 0x000000fc12127210 */ /* 0x000fc40007f7e0ff */
[----:B------:R-:W-:Y:S01]  /*e2630*/  IADD3 R16, P2, R16, R252, RZ ;  /* 0x000000fc10107210 */ /* 0x000fe20007f5e0ff */
[----:B-1----:R-:W-:Y:S01]  /*e2640*/  IMAD.MOV.U32 R6, RZ, RZ, R20 ;  /* 0x000000ffff067224 */ /* 0x002fe200078e0014 */
[----:B------:R-:W-:Y:S02]  /*e2650*/  MOV R7, R21 ;  /* 0x0000001500077202 */ /* 0x000fe40000000f00 */
[----:B------:R-:W-:Y:S01]  /*e2660*/  IADD3.X R19, R19, R0, RZ, P3, !PT ;  /* 0x0000000013137210 */ /* 0x000fe20001ffe4ff */
[----:B------:R-:W-:Y:S04]  /*e2670*/  STL [R1+0x3970], R18 ;  /* 0x0039701201007387 */ /* 0x000fe80000100800 */
[----:B------:R1:W-:Y:S04]  /*e2680*/  STL [R1+0x3964], R21 ;  /* 0x0039641501007387 */ /* 0x0003e80000100800 */
[----:B------:R-:W-:Y:S04]  /*e2690*/  STL [R1+0x39c8], R16 ;  /* 0x0039c81001007387 */ /* 0x000fe80000100800 */
[----:B------:R3:W-:Y:S04]  /*e26a0*/  LDGSTS.E [R4+0xe700], [R6.64], P1 ;  /* 0x0e70000006047fae */ /* 0x0007e80008921844 */
[----:B------:R1:W-:Y:S01]  /*e26b0*/  STL [R1+0x396c], R19 ;  /* 0x00396c1301007387 */ /* 0x0003e20000100800 */
[----:B------:R-:W-:Y:S01]  /*e26c0*/  IMAD.X R17, R17, 0x1, R0, P2 ;  /* 0x0000000111117824 */ /* 0x000fe200010e0600 */
[----:B---3--:R-:W-:Y:S01]  /*e26d0*/  MOV R6, R18 ;  /* 0x0000001200067202 */ /* 0x008fe20000000f00 */
[----:B------:R-:W-:-:S05]  /*e26e0*/  IMAD.MOV.U32 R7, RZ, RZ, R19 ;  /* 0x000000ffff077224 */ /* 0x000fca00078e0013 */
[----:B------:R3:W-:Y:S01]  /*e26f0*/  LDGSTS.E [R4+0xe780], [R6.64], P0 ;  /* 0x0e78000006047fae */ /* 0x0007e20008121844 */
[-C--:B------:R-:W-:Y:S02]  /*e2700*/  IADD3 R14, P3, R14, R252.reuse, RZ ;  /* 0x000000fc0e0e7210 */ /* 0x080fe40007f7e0ff */
[----:B------:R-:W-:Y:S02]  /*e2710*/  IADD3 R12, P2, R12, R252, RZ ;  /* 0x000000fc0c0c7210 */ /* 0x000fe40007f5e0ff */
[----:B------:R-:W-:Y:S01]  /*e2720*/  IADD3.X R15, R15, R0, RZ, P3, !PT ;  /* 0x000000000f0f7210 */ /* 0x000fe20001ffe4ff */
[----:B------:R-:W-:Y:S01]  /*e2730*/  STL [R1+0x39d0], R14 ;  /* 0x0039d00e01007387 */ /* 0x000fe20000100800 */
[-C--:B----4-:R-:W-:Y:S02]  /*e2740*/  IADD3 R10, P3, R10, R252.reuse, RZ ;  /* 0x000000fc0a0a7210 */ /* 0x090fe40007f7e0ff */
[----:B------:R-:W-:Y:S01]  /*e2750*/  IADD3 R8, P4, R8, R252, RZ ;  /* 0x000000fc08087210 */ /* 0x000fe20007f9e0ff */
[----:B------:R4:W-:Y:S01]  /*e2760*/  STL [R1+0x39c4], R17 ;  /* 0x0039c41101007387 */ /* 0x0009e20000100800 */
[----:B------:R-:W-:-:S03]  /*e2770*/  IMAD.X R13, R13, 0x1, R0, P2 ;  /* 0x000000010d0d7824 */ /* 0x000fc600010e0600 */
[----:B------:R-:W-:Y:S01]  /*e2780*/  STL [R1+0x3a28], R12 ;  /* 0x003a280c01007387 */ /* 0x000fe20000100800 */
[----:B---3--:R-:W-:-:S03]  /*e2790*/  IMAD.MOV.U32 R6, RZ, RZ, R16 ;  /* 0x000000ffff067224 */ /* 0x008fc600078e0010 */
[----:B------:R2:W-:Y:S01]  /*e27a0*/  STL [R1+0x39cc], R15 ;  /* 0x0039cc0f01007387 */ /* 0x0005e20000100800 */
[----:B------:R-:W-:-:S03]  /*e27b0*/  MOV R7, R17 ;  /* 0x0000001100077202 */ /* 0x000fc60000000f00 */
[----:B------:R-:W-:Y:S04]  /*e27c0*/  STL [R1+0x3a30], R10 ;  /* 0x003a300a01007387 */ /* 0x000fe80000100800 */
[----:B------:R1:W-:Y:S01]  /*e27d0*/  STL [R1+0x3a24], R13 ;  /* 0x003a240d01007387 */ /* 0x0003e20000100800 */
[----:B------:R-:W-:-:S03]  /*e27e0*/  IADD3 R3, P2, R3, R252, RZ ;  /* 0x000000fc03037210 */ /* 0x000fc60007f5e0ff */
[----:B------:R-:W-:Y:S01]  /*e27f0*/  STL [R1+0x3a88], R8 ;  /* 0x003a880801007387 */ /* 0x000fe20000100800 */
[----:B------:R-:W-:-:S03]  /*e2800*/  IADD3.X R11, R11, R0, RZ, P3, !PT ;  /* 0x000000000b0b7210 */ /* 0x000fc60001ffe4ff */
[----:B------:R-:W-:Y:S04]  /*e2810*/  STL [R1+0x3a90], R3 ;  /* 0x003a900301007387 */ /* 0x000fe80000100800 */
[----:B------:R1:W-:Y:S04]  /*e2820*/  STL [R1+0x3a2c], R11 ;  /* 0x003a2c0b01007387 */ /* 0x0003e80000100800 */
[----:B------:R1:W-:Y:S01]  /*e2830*/  LDGSTS.E [R4+0xef00], [R6.64], P1 ;  /* 0x0ef0000006047fae */ /* 0x0003e20008921844 */
[----:B------:R-:W-:Y:S01]  /*e2840*/  IMAD.X R9, R9, 0x1, R0, P4 ;  /* 0x0000000109097824 */ /* 0x000fe200020e0600 */
[----:B------:R-:W-:-:S04]  /*e2850*/  IADD3.X R5, R5, R0, RZ, P2, !PT ;  /* 0x0000000005057210 */ /* 0x000fc800017fe4ff */
[----:B------:R2:W-:Y:S04]  /*e2860*/  STL [R1+0x3a84], R9 ;  /* 0x003a840901007387 */ /* 0x0005e80000100800 */
[----:B------:R-:W-:Y:S01]  /*e2870*/  STL [R1+0x3a8c], R5 ;  /* 0x003a8c0501007387 */ /* 0x000fe20000100800 */
[----:B-1----:R-:W-:Y:S01]  /*e2880*/  MOV R6, R14 ;  /* 0x0000000e00067202 */ /* 0x002fe20000000f00 */
[----:B------:R-:W-:Y:S02]  /*e2890*/  IMAD.MOV.U32 R7, RZ, RZ, R15 ;  /* 0x000000ffff077224 */ /* 0x000fe400078e000f */
[----:B------:R-:W3:Y:S04]  /*e28a0*/  LDL.LU R29, [R1+0x1b38] ;  /* 0x001b3800011d7983 */ /* 0x000ee80000300800 */
[----:B------:R-:W3:Y:S04]  /*e28b0*/  LDL.LU R28, [R1+0x2978] ;  /* 0x00297800011c7983 */ /* 0x000ee80000300800 */
[----:B------:R-:W3:Y:S04]  /*e28c0*/  LDL.LU R27, [R1+0x1b30] ;  /* 0x001b3000011b7983 */ /* 0x000ee80000300800 */
[----:B------:R-:W3:Y:S04]  /*e28d0*/  LDL.LU R26, [R1+0x297c] ;  /* 0x00297c00011a7983 */ /* 0x000ee80000300800 */
[----:B------:R-:W3:Y:S04]  /*e28e0*/  LDL.LU R25, [R1+0x1b28] ;  /* 0x001b280001197983 */ /* 0x000ee80000300800 */
[----:B------:R-:W3:Y:S04]  /*e28f0*/  LDL.LU R24, [R1+0x2980] ;  /* 0x0029800001187983 */ /* 0x000ee80000300800 */
[----:B------:R1:W-:Y:S04]  /*e2900*/  LDGSTS.E [R4+0xef80], [R6.64], P0 ;  /* 0x0ef8000006047fae */ /* 0x0003e80008121844 */
[----:B--2---:R-:W2:Y:S04]  /*e2910*/  LDL.LU R23, [R1+0x1b20] ;  /* 0x001b200001177983 */ /* 0x004ea80000300800 */
        /* <DEDUP_REMOVED lines=16> */
[----:B------:R1:W-:Y:S04]  /*e2a20*/  LDGSTS.E [R4+0xf780], [R6.64], P0 ;  /* 0x0f78000006047fae */ /* 0x0003e80008121844 */
[----:B------:R-:W4:Y:S04]  /*e2a30*/  LDL.LU R11, [R1+0x1af0] ;  /* 0x001af000010b7983 */ /* 0x000f280000300800 */
[----:B------:R-:W4:Y:S01]  /*e2a40*/  LDL.LU R10, [R1+0x299c] ;  /* 0x00299c00010a7983 */ /* 0x000f220000300800 */
[----:B-1----:R-:W-:Y:S01]  /*e2a50*/  MOV R7, R9 ;  /* 0x0000000900077202 */ /* 0x002fe20000000f00 */
[----:B------:R-:W-:-:S02]  /*e2a60*/  IMAD.MOV.U32 R6, RZ, RZ, R8 ;  /* 0x000000ffff067224 */ /* 0x000fc400078e0008 */
        /* <DEDUP_REMOVED lines=21> */
[----:B--2---:R-:W-:Y:S01]  /*e2bc0*/  MOV R127, R23 ;  /* 0x00000017007f7202 */ /* 0x004fe20000000f00 */
        /* <DEDUP_REMOVED lines=26> */
[----:B------:R-:W-:Y:S04]  /*e2d70*/  STL.64 [R1+0x1ae0], R110 ;  /* 0x001ae06e01007387 */ /* 0x000fe80000100a00 */
        /* <DEDUP_REMOVED lines=26> */
[----:B------:R-:W-:Y:S01]  /*e2f20*/  MOV R107, R38 ;  /* 0x00000026006b7202 */ /* 0x000fe20000000f00 */
[----:B------:R-:W-:Y:S02]  /*e2f30*/  IMAD.MOV.U32 R106, RZ, RZ, R39 ;  /* 0x000000ffff6a7224 */ /* 0x000fe400078e0027 */
[----:B------:R-:W4:Y:S01]  /*e2f40*/  LDL.LU R246, [R1+0x1a58] ;  /* 0x001a580001f67983 */ /* 0x000f220000300800 */
[----:B------:R-:W-:-:S03]  /*e2f50*/  MOV R105, R42 ;  /* 0x0000002a00697202 */ /* 0x000fc60000000f00 */
[----:B------:R-:W4:Y:S01]  /*e2f60*/  LDL.LU R247, [R1+0x29e8] ;  /* 0x0029e80001f77983 */ /* 0x000f220000300800 */
        /* <DEDUP_REMOVED lines=13> */
[----:B--2---:R-:W-:Y:S01]  /*e3040*/  MOV R101, R29 ;  /* 0x0000001d00657202 */ /* 0x004fe20000000f00 */
[----:B---3--:R-:W-:Y:S01]  /*e3050*/  IMAD.MOV.U32 R100, RZ, RZ, R28 ;  /* 0x000000ffff647224 */ /* 0x008fe200078e001c */
[----:B----4-:R-:W-:Y:S01]  /*e3060*/  MOV R99, R27 ;  /* 0x0000001b00637202 */ /* 0x010fe20000000f00 */
        /* <DEDUP_REMOVED lines=59> */
[----:B------:R-:W-:Y:S01]  /*e3420*/  MOV R73, R42 ;  /* 0x0000002a00497202 */ /* 0x000fe20000000f00 */
[----:B------:R-:W-:-:S02]  /*e3430*/  IMAD.MOV.U32 R72, RZ, RZ, R43 ;  /* 0x000000ffff487224 */ /* 0x000fc400078e002b */
        /* <DEDUP_REMOVED lines=21> */
[----:B------:R-:W-:-:S04]  /*e3590*/  LOP3.LUT R47, R47, R46, RZ, 0x3c, !PT ;  /* 0x0000002e2f2f7212 */ /* 0x000fc800078e3cff */
[C---:B------:R-:W-:Y:S02]  /*e35a0*/  LOP3.LUT R46, R47.reuse, R46, RZ, 0x3c, !PT ;  /* 0x0000002e2f2e7212 */ /* 0x040fe400078e3cff */
[----:B------:R-:W-:Y:S02]  /*e35b0*/  MOV R65, R25 ;  /* 0x0000001900417202 */ /* 0x000fe40000000f00 */
[----:B------:R-:W-:Y:S01]  /*e35c0*/  LOP3.LUT R47, R47, R46, RZ, 0x3c, !PT ;  /* 0x0000002e2f2f7212 */ /* 0x000fe200078e3cff */
[----:B------:R-:W-:Y:S01]  /*e35d0*/  IMAD.MOV.U32 R64, RZ, RZ, R24 ;  /* 0x000000ffff407224 */ /* 0x000fe200078e0018 */
[----:B------:R-:W-:Y:S01]  /*e35e0*/  STL.64 [R1+0x1a30], R66 ;  /* 0x001a304201007387 */ /* 0x000fe20000100a00 */
[----:B------:R-:W-:Y:S01]  /*e35f0*/  MOV R63, R23 ;  /* 0x00000017003f7202 */ /* 0x000fe20000000f00 */
[----:B------:R-:W-:Y:S02]  /*e3600*/  IMAD.MOV.U32 R62, RZ, RZ, R22 ;  /* 0x000000ffff3e7224 */ /* 0x000fe400078e0016 */
[----:B------:R2:W-:Y:S01]  /*e3610*/  STL.64 [R1+0x1a28], R46 ;  /* 0x001a282e01007387 */ /* 0x0005e20000100a00 */
[----:B------:R-:W-:-:S03]  /*e3620*/  MOV R61, R21 ;  /* 0x00000015003d7202 */ /* 0x000fc60000000f00 */
[----:B------:R3:W-:Y:S01]  /*e3630*/  STL.64 [R1+0x1a20], R64 ;  /* 0x001a204001007387 */ /* 0x0007e20000100a00 */
[----:B------:R-:W-:-:S03]  /*e3640*/  IMAD.MOV.U32 R60, RZ, RZ, R20 ;  /* 0x000000ffff3c7224 */ /* 0x000fc600078e0014 */
[----:B------:R3:W-:Y:S01]  /*e3650*/  STL.64 [R1+0x1a18], R62 ;  /* 0x001a183e01007387 */ /* 0x0007e20000100a00 */
[----:B------:R-:W-:Y:S01]  /*e3660*/  MOV R59, R19 ;  /* 0x00000013003b7202 */ /* 0x000fe20000000f00 */
[----:B------:R-:W-:Y:S02]  /*e3670*/  IMAD.MOV.U32 R58, RZ, RZ, R18 ;  /* 0x000000ffff3a7224 */ /* 0x000fe400078e0012 */
[----:B------:R3:W-:Y:S01]  /*e3680*/  STL.64 [R1+0x1a10], R60 ;  /* 0x001a103c01007387 */ /* 0x0007e20000100a00 */
[----:B------:R-:W-:Y:S01]  /*e3690*/  MOV R57, R17 ;  /* 0x0000001100397202 */ /* 0x000fe20000000f00 */
[----:B------:R-:W-:Y:S02]  /*e36a0*/  IMAD.MOV.U32 R56, RZ, RZ, R16 ;  /* 0x000000ffff387224 */ /* 0x000fe400078e0010 */
[----:B------:R3:W-:Y:S01]  /*e36b0*/  STL.64 [R1+0x1a08], R58 ;  /* 0x001a083a01007387 */ /* 0x0007e20000100a00 */
[----:B------:R-:W-:Y:S01]  /*e36c0*/  MOV R55, R15 ;  /* 0x0000000f00377202 */ /* 0x000fe20000000f00 */
[----:B------:R-:W-:-:S02]  /*e36d0*/  IMAD.MOV.U32 R54, RZ, RZ, R14 ;  /* 0x000000ffff367224 */ /* 0x000fc400078e000e */
        /* <DEDUP_REMOVED lines=9> */
[----:B------:R3:W-:Y:S04]  /*e3770*/  STL.64 [R1+0x19e8], R50 ;  /* 0x0019e83201007387 */ /* 0x0007e80000100a00 */
[----:B------:R3:W-:Y:S04]  /*e3780*/  STL.64 [R1+0x19e0], R48 ;  /* 0x0019e03001007387 */ /* 0x0007e80000100a00 */
[----:B------:R-:W4:Y:S04]  /*e3790*/  LDL.LU R35, [R1+0x19b8] ;  /* 0x0019b80001237983 */ /* 0x000f280000300800 */
        /* <DEDUP_REMOVED lines=35> */
[----:B-1----:R-:W-:Y:S01]  /*e39d0*/  IMAD.MOV.U32 R6, RZ, RZ, R3 ;  /* 0x000000ffff067224 */ /* 0x002fe200078e0003 */
[----:B------:R-:W-:-:S05]  /*e39e0*/  MOV R7, R5 ;  /* 0x0000000500077202 */ /* 0x000fca0000000f00 */
[----:B------:R1:W-:Y:S01]  /*e39f0*/  LDGSTS.E [R4+0xff80], [R6.64], P0 ;  /* 0x0ff8000006047fae */ /* 0x0003e20008121844 */
[----:B------:R-:W-:-:S03]  /*e3a00*/  LOP3.LUT R43, R43, R42, RZ, 0x3c, !PT ;  /* 0x0000002a2b2b7212 */ /* 0x000fc600078e3cff */
[----:B------:R1:W-:Y:S04]  /*e3a10*/  LDGSTS.E [R4+0x10700], [R132.64], P1 ;  /* 0x1070000084047fae */ /* 0x0003e80008921844 */
        /* <DEDUP_REMOVED lines=19> */
[----:B------:R1:W-:Y:S04]  /*e3b50*/  STL.64 [R1+0x19d8], R44 ;  /* 0x0019d82c01007387 */ /* 0x0003e80000100a00 */
[----:B------:R1:W-:Y:S04]  /*e3b60*/  LDGSTS.E [R4+0x13f80], [R102.64], P0 ;  /* 0x13f8000066047fae */ /* 0x0003e80008121844 */
[----:B------:R1:W-:Y:S04]  /*e3b70*/  STL.64 [R1+0x19d0], R42 ;  /* 0x0019d02a01007387 */ /* 0x0003e80000100a00 */
[----:B------:R1:W-:Y:S04]  /*e3b80*/  LDGSTS.E [R4+0x14700], [R100.64], P1 ;  /* 0x1470000064047fae */ /* 0x0003e80008921844 */
[----:B------:R1:W-:Y:S04]  /*e3b90*/  STL.64 [R1+0x19c8], R40 ;  /* 0x0019c82801007387 */ /* 0x0003e80000100a00 */
[----:B------:R1:W-:Y:S04]  /*e3ba0*/  LDGSTS.E [R4+0x14780], [R98.64], P0 ;  /* 0x1478000062047fae */ /* 0x0003e80008121844 */
        /* <DEDUP_REMOVED lines=22> */
[----:B------:R4:W-:Y:S01]  /*e3d10*/  LDGSTS.E [R4+0x19f00], [R58.64], P1 ;  /* 0x19f000003a047fae */ /* 0x0009e20008921844 */
[----:B--2---:R-:W-:-:S03]  /*e3d20*/  IMAD.MOV.U32 R36, RZ, RZ, R34 ;  /* 0x000000ffff247224 */ /* 0x004fc600078e0022 */
[----:B------:R4:W-:Y:S01]  /*e3d30*/  LDGSTS.E [R4+0x19f80], [R56.64], P0 ;  /* 0x19f8000038047fae */ /* 0x0009e20008121844 */
[----:B---3--:R-:W-:Y:S01]  /*e3d40*/  MOV R35, R33 ;  /* 0x0000002100237202 */ /* 0x008fe20000000f00 */
[----:B------:R-:W-:Y:S02]  /*e3d50*/  IMAD.MOV.U32 R34, RZ, RZ, R32 ;  /* 0x000000ffff227224 */ /* 0x000fe400078e0020 */
[----:B------:R4:W-:Y:S01]  /*e3d60*/  STL.64 [R1+0x19b8], R36 ;  /* 0x0019b82401007387 */ /* 0x0009e20000100a00 */
[----:B------:R-:W-:-:S03]  /*e3d70*/  MOV R33, R31 ;  /* 0x0000001f00217202 */ /* 0x000fc60000000f00 */
[----:B------:R4:W-:Y:S01]  /*e3d80*/  LDGSTS.E [R4+0x1a700], [R54.64], P1 ;  /* 0x1a70000036047fae */ /* 0x0009e20008921844 */
[----:B------:R-:W-:-:S03]  /*e3d90*/  IMAD.MOV.U32 R32, RZ, RZ, R30 ;  /* 0x000000ffff207224 */ /* 0x000fc600078e001e */
        /* <DEDUP_REMOVED lines=13> */
[----:B------:R-:W-:Y:S02]  /*e3e70*/  MOV R25, R23 ;  /* 0x0000001700197202 */ /* 0x000fe40000000f00 */
[----:B-1----:R-:W-:Y:S01]  /*e3e80*/  MOV R7, R246 ;  /* 0x000000f600077202 */ /* 0x002fe20000000f00 */
        /* <DEDUP_REMOVED lines=8> */
[----:B------:R-:W-:Y:S01]  /*e3f10*/  IMAD.MOV.U32 R16, RZ, RZ, R14 ;  /* 0x000000ffff107224 */ /* 0x000fe200078e000e */
[----:B------:R-:W-:Y:S01]  /*e3f20*/  MOV R17, R15 ;  /* 0x0000000f00117202 */ /* 0x000fe20000000f00 */
[----:B------:R-:W-:Y:S01]  /*e3f30*/  IMAD.MOV.U32 R14, RZ, RZ, R12 ;  /* 0x000000ffff0e7224 */ /* 0x000fe200078e000c */
[----:B------:R4:W-:Y:S01]  /*e3f40*/  STL.64 [R1+0x1988], R24 ;  /* 0x0019881801007387 */ /* 0x0009e20000100a00 */
[----:B------:R-:W-:Y:S01]  /*e3f50*/  MOV R15, R13 ;  /* 0x0000000d000f7202 */ /* 0x000fe20000000f00 */
[----:B------:R-:W-:Y:S01]  /*e3f60*/  IMAD.MOV.U32 R12, RZ, RZ, R10 ;  /* 0x000000ffff0c7224 */ /* 0x000fe200078e000a */
[----:B------:R-:W-:Y:S01]  /*e3f70*/  MOV R13, R11 ;  /* 0x0000000b000d7202 */ /* 0x000fe20000000f00 */
[----:B------:R4:W-:Y:S01]  /*e3f80*/  STL.64 [R1+0x1980], R22 ;  /* 0x0019801601007387 */ /* 0x0009e20000100a00 */
[----:B------:R-:W-:Y:S01]  /*e3f90*/  IMAD.MOV.U32 R10, RZ, RZ, R8 ;  /* 0x000000ffff0a7224 */ /* 0x000fe200078e0008 */
[----:B------:R-:W-:Y:S01]  /*e3fa0*/  MOV R11, R9 ;  /* 0x00000009000b7202 */ /* 0x000fe20000000f00 */
[----:B------:R-:W-:Y:S01]  /*e3fb0*/  IMAD.MOV.U32 R8, RZ, RZ, R245 ;  /* 0x000000ffff087224 */ /* 0x000fe200078e00f5 */
[----:B------:R4:W-:Y:S01]  /*e3fc0*/  STL.64 [R1+0x1978], R20 ;  /* 0x0019781401007387 */ /* 0x0009e20000100a00 */
[----:B------:R-:W-:Y:S01]  /*e3fd0*/  MOV R9, R244 ;  /* 0x000000f400097202 */ /* 0x000fe20000000f00 */
[----:B------:R-:W-:-:S02]  /*e3fe0*/  IMAD.MOV.U32 R6, RZ, RZ, R247 ;  /* 0x000000ffff067224 */ /* 0x000fc400078e00f7 */
[----:B------:R4:W-:Y:S04]  /*e3ff0*/  STL.64 [R1+0x1970], R18 ;  /* 0x0019701201007387 */ /* 0x0009e80000100a00 */
[----:B------:R4:W-:Y:S04]  /*e4000*/  STL.64 [R1+0x1968], R16 ;  /* 0x0019681001007387 */ /* 0x0009e80000100a00 */
[----:B------:R4:W-:Y:S04]  /*e4010*/  STL.64 [R1+0x1960], R14 ;  /* 0x0019600e01007387 */ /* 0x0009e80000100a00 */
[----:B------:R4:W-:Y:S04]  /*e4020*/  STL.64 [R1+0x1958], R12 ;  /* 0x0019580c01007387 */ /* 0x0009e80000100a00 */
[----:B------:R4:W-:Y:S04]  /*e4030*/  STL.64 [R1+0x1950], R10 ;  /* 0x0019500a01007387 */ /* 0x0009e80000100a00 */
[----:B------:R4:W-:Y:S04]  /*e4040*/  STL.64 [R1+0x1948], R8 ;  /* 0x0019480801007387 */ /* 0x0009e80000100a00 */
[----:B------:R4:W-:Y:S04]  /*e4050*/  STL.64 [R1+0x1940], R6 ;  /* 0x0019400601007387 */ /* 0x0009e80000100a00 */
[----:B------:R-:W2:Y:S01]  /*e4060*/  LDL.LU R47, [R1+0x193c] ;  /* 0x00193c00012f7983 */ /* 0x000ea20000300800 */
[----:B------:R-:W-:-:S03]  /*e4070*/  IMAD.MOV.U32 R46, RZ, RZ, 0x3f ;  /* 0x0000003fff2e7424 */ /* 0x000fc600078e00ff */
[----:B------:R4:W-:Y:S04]  /*e4080*/  LDGSTS.E [R4+0x1b700], [R44.64], P1 ;  /* 0x1b7000002c047fae */ /* 0x0009e80008921844 */
[----:B------:R4:W-:Y:S01]  /*e4090*/  LDGSTS.E [R4+0x1b780], [R42.64], P0 ;  /* 0x1b7800002a047fae */ /* 0x0009e20008121844 */
[----:B------:R-:W-:-:S03]  /*e40a0*/  IADD3 R46, R46, c[0x0][0x180], RZ ;  /* 0x000060002e2e7a10 */ /* 0x000fc60007ffe0ff */
[----:B------:R4:W-:Y:S04]  /*e40b0*/  LDGSTS.E [R4+0x1bf00], [R40.64], P1 ;  /* 0x1bf0000028047fae */ /* 0x0009e80008921844 */
[----:B------:R4:W-:Y:S04]  /*e40c0*/  LDGSTS.E [R4+0x1bf80], [R38.64], P0 ;  /* 0x1bf8000026047fae */ /* 0x0009e80008121844 */
[----:B------:R4:W-:Y:S01]  /*e40d0*/  LDGSTS.E [R4+0x1c700], [R36.64], P1 ;  /* 0x1c70000024047fae */ /* 0x0009e20008921844 */
[----:B------:R-:W-:-:S03]  /*e40e0*/  SHF.R.S32.HI R3, RZ, 0x1f, R46 ;  /* 0x0000001fff037819 */ /* 0x000fc6000001142e */
[----:B------:R4:W-:Y:S04]  /*e40f0*/  LDGSTS.E [R4+0x1c780], [R34.64], P0 ;  /* 0x1c78000022047fae */ /* 0x0009e80008121844 */
[----:B------:R4:W-:Y:S04]  /*e4100*/  LDGSTS.E [R4+0x1cf00], [R32.64], P1 ;  /* 0x1cf0000020047fae */ /* 0x0009e80008921844 */
[----:B------:R4:W-:Y:S04]  /*e4110*/  LDGSTS.E [R4+0x1cf80], [R30.64], P0 ;  /* 0x1cf800001e047fae */ /* 0x0009e80008121844 */
[----:B------:R4:W-:Y:S01]  /*e4120*/  LDGSTS.E [R4+0x1d700], [R28.64], P1 ;  /* 0x1d7000001c047fae */ /* 0x0009e20008921844 */
[----:B------:R-:W-:-:S03]  /*e4130*/  LEA.HI R3, R3, R46, RZ, 0x6 ;  /* 0x0000002e03037211 */ /* 0x000fc600078f30ff */
[----:B------:R4:W-:Y:S04]  /*e4140*/  LDGSTS.E [R4+0x1d780], [R26.64], P0 ;  /* 0x1d7800001a047fae */ /* 0x0009e80008121844 */
[----:B------:R4:W-:Y:S04]  /*e4150*/  LDGSTS.E [R4+0x1df00], [R24.64], P1 ;  /* 0x1df0000018047fae */ /* 0x0009e80008921844 */
[----:B------:R4:W-:Y:S04]  /*e4160*/  LDGSTS.E [R4+0x1df80], [R22.64], P0 ;  /* 0x1df8000016047fae */ /* 0x0009e80008121844 */
[----:B------:R4:W-:Y:S01]  /*e4170*/  LDGSTS.E [R4+0x1e700], [R20.64], P1 ;  /* 0x1e70000014047fae */ /* 0x0009e20008921844 */
[----:B------:R-:W-:-:S03]  /*e4180*/  SHF.R.S32.HI R3, RZ, 0x6, R3 ;  /* 0x00000006ff037819 */ /* 0x000fc60000011403 */
[----:B------:R4:W-:Y:S04]  /*e4190*/  LDGSTS.E [R4+0x1e780], [R18.64], P0 ;  /* 0x1e78000012047fae */ /* 0x0009e80008121844 */
[----:B------:R4:W-:Y:S04]  /*e41a0*/  LDGSTS.E [R4+0x1ef00], [R16.64], P1 ;  /* 0x1ef0000010047fae */ /* 0x0009e80008921844 */
[----:B------:R4:W-:Y:S04]  /*e41b0*/  LDGSTS.E [R4+0x1ef80], [R14.64], P0 ;  /* 0x1ef800000e047fae */ /* 0x0009e80008121844 */
[----:B------:R4:W-:Y:S04]  /*e41c0*/  LDGSTS.E [R4+0x1f700], [R12.64], P1 ;  /* 0x1f7000000c047fae */ /* 0x0009e80008921844 */
[----:B------:R4:W-:Y:S04]  /*e41d0*/  LDGSTS.E [R4+0x1f780], [R10.64], P0 ;  /* 0x1f7800000a047fae */ /* 0x0009e80008121844 */
[----:B------:R4:W-:Y:S04]  /*e41e0*/  LDGSTS.E [R4+0x1ff00], [R8.64], P1 ;  /* 0x1ff0000008047fae */ /* 0x0009e80008921844 */
[----:B------:R4:W-:Y:S04]  /*e41f0*/  LDGSTS.E [R4+0x1ff80], [R6.64], P0 ;  /* 0x1ff8000006047fae */ /* 0x0009e80008121844 */
[----:B------:R-:W0:Y:S01]  /*e4200*/  LDGDEPBAR ;  /* 0x00000000000079af */ /* 0x000e220000000000 */
[----:B--2---:R-:W-:-:S05]  /*e4210*/  IADD3 R47, R47, 0x1, RZ ;  /* 0x000000012f2f7810 */ /* 0x004fca0007ffe0ff */
[----:B------:R4:W-:Y:S01]  /*e4220*/  STL [R1+0x193c], R47 ;  /* 0x00193c2f01007387 */ /* 0x0009e20000100800 */
[----:B------:R-:W-:-:S13]  /*e4230*/  ISETP.NE.U32.AND P0, PT, R47, R3, PT ;  /* 0x000000032f00720c */ /* 0x000fda0003f05070 */
[----:B----4-:R-:W-:Y:S01]  /*e4240*/  @!P0 CALL.REL.NOINC `(.L_x_0) ;  /* 0x0000001000008944 */ /* 0x010fe20003c00000 */
[----:B------:R-:W-:Y:S05]  /*e4250*/  BRA `(.L_x_1) ;  /* 0xfff865f000007947 */ /* 0x000fea000383ffff */
.L_x_0:
[----:B-----5:R-:W2:Y:S01]  /*e4260*/  LDL.LU R8, [R1+0x4ab0] ;  /* 0x004ab00001087983 */ /* 0x020ea20000300800 */
[----:B------:R-:W-:-:S04]  /*e4270*/  DEPBAR.LE SB0, 0x0 ;  /* 0x000080000000791a */ /* 0x000fc80000000000 */
[----:B------:R-:W3:Y:S04]  /*e4280*/  LDL.LU R4, [R1+0x4ab4] ;  /* 0x004ab40001047983 */ /* 0x000ee80000300800 */
[----:B------:R-:W4:Y:S04]  /*e4290*/  LDL.LU R6, [R1+0x4abc] ;  /* 0x004abc0001067983 */ /* 0x000f280000300800 */
[----:B------:R-:W4:Y:S04]  /*e42a0*/  LDL.LU R5, [R1+0x4ab8] ;  /* 0x004ab80001057983 */ /* 0x000f280000300800 */
[----:B------:R-:W1:Y:S04]  /*e42b0*/  S2R R7, SR_TID.X ;  /* 0x0000000000077919 */ /* 0x000e680000002100 */
[----:B------:R-:W4:Y:S04]  /*e42c0*/  LDL.LU R16, [R1+0xf00] ;  /* 0x000f000001107983 */ /* 0x000f280000300800 */
[----:B------:R-:W4:Y:S04]  /*e42d0*/  LDL.LU R17, [R1+0xf04] ;  /* 0x000f040001117983 */ /* 0x000f280000300800 */
[----:B------:R-:W4:Y:S04]  /*e42e0*/  LDL.LU R18, [R1+0xf30] ;  /* 0x000f300001127983 */ /* 0x000f280000300800 */
[----:B------:R-:W4:Y:S04]  /*e42f0*/  LDL.LU R19, [R1+0xf34] ;  /* 0x000f340001137983 */ /* 0x000f280000300800 */
[----:B------:R-:W4:Y:S01]  /*e4300*/  LDL.LU R12, [R1+0xf08] ;  /* 0x000f0800010c7983 */ /* 0x000f220000300800 */
[----:B-1----:R-:W-:-:S03]  /*e4310*/  SHF.L.U32 R0, R7, 0x8, RZ ;  /* 0x0000000807007819 */ /* 0x002fc600000006ff */
[----:B------:R-:W4:Y:S01]  /*e4320*/  LDL.LU R13, [R1+0xf0c] ;  /* 0x000f0c00010d7983 */ /* 0x000f220000300800 */
[C---:B------:R-:W-:Y:S01]  /*e4330*/  SHF.L.U32 R2, R7.reuse, 0x6, RZ ;  /* 0x0000000607027819 */ /* 0x040fe200000006ff */
[----:B------:R-:W-:Y:S01]  /*e4340*/  IMAD.SHL.U32 R3, R7, 0x20, RZ ;  /* 0x0000002007037824 */ /* 0x000fe200078e00ff */
[----:B------:R-:W-:Y:S01]  /*e4350*/  LOP3.LUT R0, R0, 0x600, RZ, 0xc0, !PT ;  /* 0x0000060000007812 */ /* 0x000fe200078ec0ff */
[----:B------:R-:W4:Y:S01]  /*e4360*/  LDL.LU R14, [R1+0xf38] ;  /* 0x000f3800010e7983 */ /* 0x000f220000300800 */
[----:B------:R-:W-:-:S03]  /*e4370*/  LOP3.LUT R2, R2, 0x600, RZ, 0xc0, !PT ;  /* 0x0000060002027812 */ /* 0x000fc600078ec0ff */
[----:B------:R-:W4:Y:S01]  /*e4380*/  LDL.LU R15, [R1+0xf3c] ;  /* 0x000f3c00010f7983 */ /* 0x000f220000300800 */
[----:B------:R-:W-:Y:S01]  /*e4390*/  LOP3.LUT R2, R2, 0x60, R3, 0xf8, !PT ;  /* 0x0000006002027812 */ /* 0x000fe200078ef803 */
[----:B------:R-:W-:Y:S02]  /*e43a0*/  IMAD.SHL.U32 R3, R7, 0x4, RZ ;  /* 0x0000000407037824 */ /* 0x000fe400078e00ff */
[----:B------:R-:W-:Y:S01]  /*e43b0*/  BAR.SYNC.DEFER_BLOCKING 0x0 ;  /* 0x0000000000007b1d */ /* 0x000fe20000010000 */
[----:B--2---:R-:W-:-:S05]  /*e43c0*/  ISETP.GE.AND P2, PT, R8, c[0x0][0x17c], PT ;  /* 0x00005f0008007a0c */ /* 0x004fca0003f46270 */
[----:B------:R-:W2:Y:S01]  /*e43d0*/  LDL.LU R8, [R1+0xf0] ;  /* 0x0000f00001087983 */ /* 0x000ea20000300800 */
[----:B---3--:R-:W-:-:S03]  /*e43e0*/  ISETP.GE.AND P6, PT, R4, c[0x0][0x17c], PT ;  /* 0x00005f0004007a0c */ /* 0x008fc60003fc6270 */
[----:B------:R-:W2:Y:S01]  /*e43f0*/  LDL.LU R9, [R1+0xf4] ;  /* 0x0000f40001097983 */ /* 0x000ea20000300800 */
[----:B------:R-:W-:-:S03]  /*e4400*/  LOP3.LUT R4, R7, 0x1f, RZ, 0xc0, !PT ;  /* 0x0000001f07047812 */ /* 0x000fc600078ec0ff */
[----:B------:R-:W2:Y:S01]  /*e4410*/  LDL.LU R10, [R1+0xe0] ;  /* 0x0000e000010a7983 */ /* 0x000ea20000300800 */
[----:B------:R-:W-:Y:S02]  /*e4420*/  LEA R0, R4, R0, 0x4 ;  /* 0x0000000004007211 */ /* 0x000fe400078e20ff */
[----:B----4-:R-:W-:Y:S01]  /*e4430*/  ISETP.GE.AND P4, PT, R5, c[0x0][0x17c], PT ;  /* 0x00005f0005007a0c */ /* 0x010fe20003f86270 */
[----:B------:R-:W2:Y:S01]  /*e4440*/  LDL.LU R11, [R1+0xe4] ;  /* 0x0000e400010b7983 */ /* 0x000ea20000300800 */
[----:B------:R-:W-:-:S03]  /*e4450*/  ISETP.GE.AND P3, PT, R6, c[0x0][0x17c], PT ;  /* 0x00005f0006007a0c */ /* 0x000fc60003f66270 */
[----:B------:R-:W3:Y:S04]  /*e4460*/  LDL.LU R4, [R1+0xf8] ;  /* 0x0000f80001047983 */ /* 0x000ee80000300800 */
[----:B------:R-:W3:Y:S04]  /*e4470*/  LDL.LU R5, [R1+0xfc] ;  /* 0x0000fc0001057983 */ /* 0x000ee80000300800 */
[----:B------:R-:W3:Y:S04]  /*e4480*/  LDL.LU R6, [R1+0xe8] ;  /* 0x0000e80001067983 */ /* 0x000ee80000300800 */
[----:B------:R-:W3:Y:S01]  /*e4490*/  LDL.LU R7, [R1+0xec] ;  /* 0x0000ec0001077983 */ /* 0x000ee20000300800 */
[----:B------:R-:W-:-:S05]  /*e44a0*/  LOP3.LUT R2, R2, 0x70, R3, 0x78, !PT ;  /* 0x0000007002027812 */ /* 0x000fca00078e7803 */
[----:B------:R1:W-:Y:S04]  /*e44b0*/  STS.128 [R2], R16 ;  /* 0x0000001002007388 */ /* 0x0003e80000000c00 */
[----:B-1----:R-:W4:Y:S04]  /*e44c0*/  LDL.LU R16, [R1+0xc0] ;  /* 0x0000c00001107983 */ /* 0x002f280000300800 */
[----:B------:R-:W4:Y:S04]  /*e44d0*/  LDL.LU R17, [R1+0xc4] ;  /* 0x0000c40001117983 */ /* 0x000f280000300800 */
[----:B------:R-:W4:Y:S04]  /*e44e0*/  LDL.LU R18, [R1+0xb0] ;  /* 0x0000b00001127983 */ /* 0x000f280000300800 */
[----:B------:R1:W-:Y:S04]  /*e44f0*/  STS.128 [R2+0x80], R12 ;  /* 0x0000800c02007388 */ /* 0x0003e80000000c00 */
[----:B------:R-:W4:Y:S04]  /*e4500*/  LDL.LU R19, [R1+0xb4] ;  /* 0x0000b40001137983 */ /* 0x000f280000300800 */
[----:B-1----:R-:W4:Y:S04]  /*e4510*/  LDL.LU R12, [R1+0xc8] ;  /* 0x0000c800010c7983 */ /* 0x002f280000300800 */
[----:B------:R-:W4:Y:S04]  /*e4520*/  LDL.LU R13, [R1+0xcc] ;  /* 0x0000cc00010d7983 */ /* 0x000f280000300800 */
[----:B------:R-:W4:Y:S04]  /*e4530*/  LDL.LU R14, [R1+0xb8] ;  /* 0x0000b800010e7983 */ /* 0x000f280000300800 */
[----:B------:R-:W4:Y:S04]  /*e4540*/  LDL.LU R15, [R1+0xbc] ;  /* 0x0000bc00010f7983 */ /* 0x000f280000300800 */
[----:B--2---:R1:W-:Y:S04]  /*e4550*/  STS.128 [R2+0x100], R8 ;  /* 0x0001000802007388 */ /* 0x0043e80000000c00 */
[----:B-1----:R-:W2:Y:S04]  /*e4560*/  LDL.LU R8, [R1+0x90] ;  /* 0x0000900001087983 */ /* 0x002ea80000300800 */
[----:B------:R-:W2:Y:S04]  /*e4570*/  LDL.LU R9, [R1+0x94] ;  /* 0x0000940001097983 */ /* 0x000ea80000300800 */
[----:B------:R-:W2:Y:S04]  /*e4580*/  LDL.LU R10, [R1+0x80] ;  /* 0x00008000010a7983 */ /* 0x000ea80000300800 */
[----:B---3--:R1:W-:Y:S01]  /*e4590*/  STS.128 [R2+0x180], R4 ;  /* 0x0001800402007388 */ /* 0x0083e20000000c00 */
[----:B------:R-:W-:-:S06]  /*e45a0*/  NOP ;  /* 0x0000000000007918 */ /* 0x000fcc0000000000 */
[----:B------:R-:W2:Y:S04]  /*e45b0*/  LDL.LU R11, [R1+0x84] ;  /* 0x00008400010b7983 */ /* 0x000ea80000300800 */
[----:B------:R-:W3:Y:S04]  /*e45c0*/  LDS.128 R20, [R0] ;  /* 0x0000000000147984 */ /* 0x000ee80000000c00 */
[----:B-1----:R-:W2:Y:S04]  /*e45d0*/  LDL.LU R4, [R1+0x98] ;  /* 0x0000980001047983 */ /* 0x002ea80000300800 */
[----:B------:R-:W2:Y:S04]  /*e45e0*/  LDL.LU R5, [R1+0x9c] ;  /* 0x00009c0001057983 */ /* 0x000ea80000300800 */
[----:B------:R-:W2:Y:S04]  /*e45f0*/  LDL.LU R6, [R1+0x88] ;  /* 0x0000880001067983 */ /* 0x000ea80000300800 */
[----:B------:R-:W2:Y:S01]  /*e4600*/  LDL.LU R7, [R1+0x8c] ;  /* 0x00008c0001077983 */ /* 0x000ea20000300800 */
[----:B------:R-:W-:-:S02]  /*e4610*/  LOP3.LUT R212, R0, 0x20, RZ, 0x3c, !PT ;  /* 0x0000002000d47812 */ /* 0x000fc400078e3cff */
[C---:B------:R-:W-:Y:S02]  /*e4620*/  LOP3.LUT R3, R0.reuse, 0x40, RZ, 0x3c, !PT ;  /* 0x0000004000037812 */ /* 0x040fe400078e3cff */
[----:B------:R-:W-:Y:S01]  /*e4630*/  LOP3.LUT R252, R0, 0x60, RZ, 0x3c, !PT ;  /* 0x0000006000fc7812 */ /* 0x000fe200078e3cff */
[----:B------:R-:W1:Y:S04]  /*e4640*/  LDS.128 R28, [R212] ;  /* 0x00000000d41c7984 */ /* 0x000e680000000c00 */
[----:B------:R-:W1:Y:S04]  /*e4650*/  LDS.128 R24, [R3] ;  /* 0x0000000003187984 */ /* 0x000e680000000c00 */
[----:B---3--:R-:W-:Y:S04]  /*e4660*/  STL.64 [R1+0x20], R20 ;  /* 0x0000201401007387 */ /* 0x008fe80000100a00 */
[----:B------:R-:W-:Y:S04]  /*e4670*/  STL.64 [R1+0x28], R22 ;  /* 0x0000281601007387 */ /* 0x000fe80000100a00 */
[----:B------:R-:W3:Y:S01]  /*e4680*/  LDS.128 R20, [R252] ;  /* 0x00000000fc147984 */ /* 0x000ee20000000c00 */
[----:B------:R-:W-:-:S06]  /*e4690*/  NOP ;  /* 0x0000000000007918 */ /* 0x000fcc0000000000 */
[----:B----4-:R4:W-:Y:S04]  /*e46a0*/  STS.128 [R2], R16 ;  /* 0x0000001002007388 */ /* 0x0109e80000000c00 */
[----:B-1----:R-:W-:Y:S04]  /*e46b0*/  STL.64 [R1+0x40], R28 ;  /* 0x0000401c01007387 */ /* 0x002fe80000100a00 */
[----:B------:R-:W-:Y:S04]  /*e46c0*/  STL.64 [R1+0x48], R30 ;  /* 0x0000481e01007387 */ /* 0x000fe80000100a00 */
[----:B------:R-:W-:Y:S04]  /*e46d0*/  STL.64 [R1+0x60], R24 ;  /* 0x0000601801007387 */ /* 0x000fe80000100a00 */
[----:B------:R-:W-:Y:S04]  /*e46e0*/  STL.64 [R1+0x68], R26 ;  /* 0x0000681a01007387 */ /* 0x000fe80000100a00 */
[----:B------:R1:W-:Y:S04]  /*e46f0*/  STS.128 [R2+0x80], R12 ;  /* 0x0000800c02007388 */ /* 0x0003e80000000c00 */
[----:B---3--:R-:W-:Y:S04]  /*e4700*/  STL.64 [R1+0x80], R20 ;  /* 0x0000801401007387 */ /* 0x008fe80000100a00 */
[----:B------:R-:W-:Y:S04]  /*e4710*/  STL.64 [R1+0x88], R22 ;  /* 0x0000881601007387 */ /* 0x000fe80000100a00 */
[----:B----4-:R-:W3:Y:S04]  /*e4720*/  LDL.LU R16, [R1+0xf40] ;  /* 0x000f400001107983 */ /* 0x010ee80000300800 */
[----:B------:R-:W3:Y:S04]  /*e4730*/  LDL.LU R17, [R1+0xf44] ;  /* 0x000f440001117983 */ /* 0x000ee80000300800 */
[----:B------:R-:W3:Y:S04]  /*e4740*/  LDL.LU R18, [R1+0xf60] ;  /* 0x000f600001127983 */ /* 0x000ee80000300800 */
[----:B------:R-:W3:Y:S04]  /*e4750*/  LDL.LU R19, [R1+0xf64] ;  /* 0x000f640001137983 */ /* 0x000ee80000300800 */
        /* <DEDUP_REMOVED lines=8> */
[----:B------:R1:W-:Y:S01]  /*e47e0*/  STS.128 [R2+0x180], R4 ;  /* 0x0001800402007388 */ /* 0x0003e20000000c00 */
[----:B------:R-:W-:-:S06]  /*e47f0*/  NOP ;  /* 0x0000000000007918 */ /* 0x000fcc0000000000 */
[----:B------:R-:W2:Y:S04]  /*e4800*/  LDL.LU R11, [R1+0x16a4] ;  /* 0x0016a400010b7983 */ /* 0x000ea80000300800 */
[----:B------:R-:W1:Y:S04]  /*e4810*/  LDS.128 R20, [R0] ;  /* 0x0000000000147984 */ /* 0x000e680000000c00 */
[----:B------:R-:W1:Y:S04]  /*e4820*/  LDS.128 R28, [R212] ;  /* 0x00000000d41c7984 */ /* 0x000e680000000c00 */
[----:B-1----:R-:W2:Y:S04]  /*e4830*/  LDL.LU R4, [R1+0xd8] ;  /* 0x0000d80001047983 */ /* 0x002ea80000300800 */
[----:B------:R-:W2:Y:S04]  /*e4840*/  LDL.LU R5, [R1+0xdc] ;  /* 0x0000dc0001057983 */ /* 0x000ea80000300800 */
[----:B------:R-:W2:Y:S04]  /*e4850*/  LDL.LU R6, [R1+0x16a8] ;  /* 0x0016a80001067983 */ /* 0x000ea80000300800 */
[----:B------:R-:W2:Y:S04]  /*e4860*/  LDL.LU R7, [R1+0x16ac] ;  /* 0x0016ac0001077983 */ /* 0x000ea80000300800 */
[----:B------:R-:W1:Y:S04]  /*e4870*/  LDS.128 R24, [R3] ;  /* 0x0000000003187984 */ /* 0x000e680000000c00 */
[----:B------:R-:W-:Y:S04]  /*e4880*/  STL.64 [R1], R20 ;  /* 0x0000001401007387 */ /* 0x000fe80000100a00 */
[----:B------:R-:W-:Y:S04]  /*e4890*/  STL.64 [R1+0x8], R22 ;  /* 0x0000081601007387 */ /* 0x000fe80000100a00 */
[----:B------:R-:W4:Y:S01]  /*e48a0*/  LDS.128 R20, [R252] ;  /* 0x00000000fc147984 */ /* 0x000f220000000c00 */
[----:B------:R-:W-:-:S06]  /*e48b0*/  NOP ;  /* 0x0000000000007918 */ /* 0x000fcc0000000000 */
[----:B------:R-:W-:Y:S04]  /*e48c0*/  STL.64 [R1+0x10], R28 ;  /* 0x0000101c01007387 */ /* 0x000fe80000100a00 */
[----:B------:R-:W-:Y:S04]  /*e48d0*/  STL.64 [R1+0x18], R30 ;  /* 0x0000181e01007387 */ /* 0x000fe80000100a00 */
[----:B-1----:R-:W-:Y:S04]  /*e48e0*/  STL.64 [R1+0x30], R24 ;  /* 0x0000301801007387 */ /* 0x002fe80000100a00 */
[----:B------:R-:W-:Y:S04]  /*e48f0*/  STL.64 [R1+0x38], R26 ;  /* 0x0000381a01007387 */ /* 0x000fe80000100a00 */
[----:B---3--:R1:W-:Y:S04]  /*e4900*/  STS.128 [R2], R16 ;  /* 0x0000001002007388 */ /* 0x0083e80000000c00 */
[----:B----4-:R-:W-:Y:S04]  /*e4910*/  STL.64 [R1+0x50], R20 ;  /* 0x0000501401007387 */ /* 0x010fe80000100a00 */
[----:B------:R-:W-:Y:S04]  /*e4920*/  STL.64 [R1+0x58], R22 ;  /* 0x0000581601007387 */ /* 0x000fe80000100a00 */
[----:B-1----:R-:W3:Y:S04]  /*e4930*/  LDL.LU R16, [R1+0xa0] ;  /* 0x0000a00001107983 */ /* 0x002ee80000300800 */
[----:B------:R-:W3:Y:S04]  /*e4940*/  LDL.LU R17, [R1+0xa4] ;  /* 0x0000a40001117983 */ /* 0x000ee80000300800 */
[----:B------:R-:W3:Y:S04]  /*e4950*/  LDL.LU R18, [R1+0x6a0] ;  /* 0x0006a00001127983 */ /* 0x000ee80000300800 */
[----:B------:R1:W-:Y:S04]  /*e4960*/  STS.128 [R2+0x80], R12 ;  /* 0x0000800c02007388 */ /* 0x0003e80000000c00 */
        /* <DEDUP_REMOVED lines=19> */
[----:B------:R-:W-:Y:S04]  /*e4aa0*/  STL.64 [R1+0xa0], R20 ;  /* 0x0000a01401007387 */ /* 0x000fe80000100a00 */
[----:B------:R-:W-:Y:S04]  /*e4ab0*/  STL.64 [R1+0xa8], R22 ;  /* 0x0000a81601007387 */ /* 0x000fe80000100a00 */
[----:B------:R-:W3:Y:S01]  /*e4ac0*/  LDS.128 R20, [R252] ;  /* 0x00000000fc147984 */ /* 0x000ee20000000c00 */
[----:B------:R-:W-:-:S06]  /*e4ad0*/  NOP ;  /* 0x0000000000007918 */ /* 0x000fcc0000000000 */
[----:B------:R-:W-:Y:S04]  /*e4ae0*/  STL.64 [R1+0xc0], R28 ;  /* 0x0000c01c01007387 */ /* 0x000fe80000100a00 */
[----:B------:R-:W-:Y:S04]  /*e4af0*/  STL.64 [R1+0xc8], R30 ;  /* 0x0000c81e01007387 */ /* 0x000fe80000100a00 */
[----:B-1----:R-:W-:Y:S04]  /*e4b00*/  STL.64 [R1+0xe0], R24 ;  /* 0x0000e01801007387 */ /* 0x002fe80000100a00 */
[----:B------:R-:W-:Y:S04]  /*e4b10*/  STL.64 [R1+0xe8], R26 ;  /* 0x0000e81a01007387 */ /* 0x000fe80000100a00 */
[----:B---3--:R1:W-:Y:S04]  /*e4b20*/  STS.128 [R2], R16 ;  /* 0x0000001002007388 */ /* 0x0083e80000000c00 */
[----:B------:R-:W-:Y:S04]  /*e4b30*/  STL.64 [R1+0xf0], R20 ;  /* 0x0000f01401007387 */ /* 0x000fe80000100a00 */
[----:B------:R-:W-:Y:S04]  /*e4b40*/  STL.64 [R1+0xf8], R22 ;  /* 0x0000f81601007387 */ /* 0x000fe80000100a00 */
[----:B-1----:R-:W3:Y:S04]  /*e4b50*/  LDL.LU R16, [R1+0xf50] ;  /* 0x000f500001107983 */ /* 0x002ee80000300800 */
[----:B------:R-:W3:Y:S04]  /*e4b60*/  LDL.LU R17, [R1+0xf54] ;  /* 0x000f540001117983 */ /* 0x000ee80000300800 */
[----:B------:R-:W3:Y:S04]  /*e4b70*/  LDL.LU R18, [R1+0xf20] ;  /* 0x000f200001127983 */ /* 0x000ee80000300800 */
[----:B----4-:R1:W-:Y:S04]  /*e4b80*/  STS.128 [R2+0x80], R12 ;  /* 0x0000800c02007388 */ /* 0x0103e80000000c00 */
        /* <DEDUP_REMOVED lines=1427> */
[----:B------:R-:W3:Y:S04]  /*ea4c0*/  LDL.LU R19, [R1+0x16f4] ;  /* 0x0016f40001137983 */ /* 0x000ee80000300800 */
[----:B----4-:R-:W-:Y:S04]  /*ea4d0*/  STS.128 [R2+0x80], R12 ;  /* 0x0000800c02007388 */ /* 0x010fe80000000c00 */
[----:B--2---:R-:W-:Y:S04]  /*ea4e0*/  STS.128 [R2+0x100], R8 ;  /* 0x0001000802007388 */ /* 0x004fe80000000c00 */
[----:B------:R1:W-:Y:S01]  /*ea4f0*/  STS.128 [R2+0x180], R4 ;  /* 0x0001800402007388 */ /* 0x0003e20000000c00 */
[----:B------:R-:W-:-:S06]  /*ea500*/  NOP ;  /* 0x0000000000007918 */ /* 0x000fcc0000000000 */
[----:B------:R-:W2:Y:S04]  /*ea510*/  LDS.128 R20, [R0] ;  /* 0x0000000000147984 */ /* 0x000ea80000000c00 */
[----:B------:R-:W4:Y:S04]  /*ea520*/  LDS.128 R28, [R212] ;  /* 0x00000000d41c7984 */ /* 0x000f280000000c00 */
[----:B------:R-:W2:Y:S04]  /*ea530*/  LDS.128 R24, [R3] ;  /* 0x0000000003187984 */ /* 0x000ea80000000c00 */
[----:B-1----:R-:W3:Y:S04]  /*ea540*/  LDL.LU R4, [R1+0x1768] ;  /* 0x0017680001047983 */ /* 0x002ee80000300800 */
        /* <DEDUP_REMOVED lines=11> */
[----:B--2---:R-:W-:Y:S04]  /*ea600*/  STL.64 [R1+0x7f0], R20 ;  /* 0x0007f01401007387 */ /* 0x004fe80000100a00 */
[----:B------:R-:W-:Y:S04]  /*ea610*/  STL.64 [R1+0x7f8], R22 ;  /* 0x0007f81601007387 */ /* 0x000fe80000100a00 */
[----:B------:R-:W1:Y:S01]  /*ea620*/  LDS.128 R20, [R252] ;  /* 0x00000000fc147984 */ /* 0x000e620000000c00 */
[----:B------:R-:W-:-:S06]  /*ea630*/  NOP ;  /* 0x0000000000007918 */ /* 0x000fcc0000000000 */
[----:B----4-:R-:W-:Y:S04]  /*ea640*/  STL.64 [R1+0x800], R28 ;  /* 0x0008001c01007387 */ /* 0x010fe80000100a00 */
[----:B------:R-:W-:Y:S04]  /*ea650*/  STL.64 [R1+0x808], R30 ;  /* 0x0008081e01007387 */ /* 0x000fe80000100a00 */
[----:B------:R-:W-:Y:S04]  /*ea660*/  STL.64 [R1+0xa00], R24 ;  /* 0x000a001801007387 */ /* 0x000fe80000100a00 */
[----:B------:R-:W-:Y:S04]  /*ea670*/  STL.64 [R1+0xa08], R26 ;  /* 0x000a081a01007387 */ /* 0x000fe80000100a00 */
[----:B-1----:R-:W-:Y:S04]  /*ea680*/  STL.64 [R1+0xd80], R20 ;  /* 0x000d801401007387 */ /* 0x002fe80000100a00 */
[----:B------:R-:W-:Y:S04]  /*ea690*/  STL.64 [R1+0xd88], R22 ;  /* 0x000d881601007387 */ /* 0x000fe80000100a00 */
[----:B---3--:R1:W-:Y:S04]  /*ea6a0*/  STS.128 [R2+0x80], R4 ;  /* 0x0000800402007388 */ /* 0x0083e80000000c00 */
[----:B-1----:R-:W2:Y:S04]  /*ea6b0*/  LDL.LU R4, [R1+0x7e0] ;  /* 0x0007e00001047983 */ /* 0x002ea80000300800 */
[----:B------:R-:W2:Y:S04]  /*ea6c0*/  LDL.LU R5, [R1+0x7e4] ;  /* 0x0007e40001057983 */ /* 0x000ea80000300800 */
[----:B------:R-:W2:Y:S04]  /*ea6d0*/  LDL.LU R6, [R1+0x7d0] ;  /* 0x0007d00001067983 */ /* 0x000ea80000300800 */
[----:B------:R1:W-:Y:S04]  /*ea6e0*/  STS.128 [R2+0x100], R8 ;  /* 0x0001000802007388 */ /* 0x0003e80000000c00 */
[----:B------:R-:W2:Y:S04]  /*ea6f0*/  LDL.LU R7, [R1+0x7d4] ;  /* 0x0007d40001077983 */ /* 0x000ea80000300800 */
[----:B------:R3:W-:Y:S04]  /*ea700*/  STS.128 [R2+0x180], R12 ;  /* 0x0001800c02007388 */ /* 0x0007e80000000c00 */
[----:B-1----:R-:W4:Y:S04]  /*ea710*/  LDL.LU R8, [R1+0x7e8] ;  /* 0x0007e80001087983 */ /* 0x002f280000300800 */
[----:B------:R-:W4:Y:S04]  /*ea720*/  LDL.LU R9, [R1+0x7ec] ;  /* 0x0007ec0001097983 */ /* 0x000f280000300800 */
[----:B------:R-:W4:Y:S04]  /*ea730*/  LDL.LU R10, [R1+0x7d8] ;  /* 0x0007d800010a7983 */ /* 0x000f280000300800 */
[----:B------:R-:W4:Y:S04]  /*ea740*/  LDL.LU R11, [R1+0x7dc] ;  /* 0x0007dc00010b7983 */ /* 0x000f280000300800 */
[----:B---3--:R-:W3:Y:S04]  /*ea750*/  LDL.LU R12, [R1+0x950] ;  /* 0x00095000010c7983 */ /* 0x008ee80000300800 */
[----:B------:R-:W3:Y:S04]  /*ea760*/  LDL.LU R13, [R1+0x954] ;  /* 0x00095400010d7983 */ /* 0x000ee80000300800 */
[----:B------:R-:W3:Y:S04]  /*ea770*/  LDL.LU R14, [R1+0x920] ;  /* 0x00092000010e7983 */ /* 0x000ee80000300800 */
[----:B------:R-:W3:Y:S04]  /*ea780*/  LDL.LU R15, [R1+0x924] ;  /* 0x00092400010f7983 */ /* 0x000ee80000300800 */
[----:B------:R1:W-:Y:S01]  /*ea790*/  STS.128 [R2], R16 ;  /* 0x0000001002007388 */ /* 0x0003e20000000c00 */
[----:B------:R-:W-:-:S06]  /*ea7a0*/  NOP ;  /* 0x0000000000007918 */ /* 0x000fcc0000000000 */
[----:B------:R-:W1:Y:S04]  /*ea7b0*/  LDS.128 R20, [R0] ;  /* 0x0000000000147984 */ /* 0x000e680000000c00 */
[----:B------:R-:W1:Y:S04]  /*ea7c0*/  LDS.128 R28, [R212] ;  /* 0x00000000d41c7984 */ /* 0x000e680000000c00 */
[----:B------:R-:W1:Y:S04]  /*ea7d0*/  LDS.128 R24, [R3] ;  /* 0x0000000003187984 */ /* 0x000e680000000c00 */
[----:B-1----:R-:W3:Y:S04]  /*ea7e0*/  LDL.LU R16, [R1+0x958] ;  /* 0x0009580001107983 */ /* 0x002ee80000300800 */
[----:B------:R-:W3:Y:S04]  /*ea7f0*/  LDL.LU R17, [R1+0x95c] ;  /* 0x00095c0001117983 */ /* 0x000ee80000300800 */
[----:B------:R-:W3:Y:S04]  /*ea800*/  LDL.LU R18, [R1+0x928] ;  /* 0x0009280001127983 */ /* 0x000ee80000300800 */
[----:B------:R-:W3:Y:S04]  /*ea810*/  LDL.LU R19, [R1+0x92c] ;  /* 0x00092c0001137983 */ /* 0x000ee80000300800 */
[----:B------:R-:W-:Y:S04]  /*ea820*/  STL.64 [R1+0x920], R20 ;  /* 0x0009201401007387 */ /* 0x000fe80000100a00 */
[----:B------:R-:W-:Y:S04]  /*ea830*/  STL.64 [R1+0x928], R22 ;  /* 0x0009281601007387 */ /* 0x000fe80000100a00 */
[----:B------:R-:W1:Y:S01]  /*ea840*/  LDS.128 R20, [R252] ;  /* 0x00000000fc147984 */ /* 0x000e620000000c00 */
[----:B------:R-:W-:-:S06]  /*ea850*/  NOP ;  /* 0x0000000000007918 */ /* 0x000fcc0000000000 */
[----:B------:R-:W-:Y:S04]  /*ea860*/  STL.64 [R1+0xdb0], R28 ;  /* 0x000db01c01007387 */ /* 0x000fe80000100a00 */
[----:B------:R-:W-:Y:S04]  /*ea870*/  STL.64 [R1+0xdb8], R30 ;  /* 0x000db81e01007387 */ /* 0x000fe80000100a00 */
[----:B------:R-:W-:Y:S04]  /*ea880*/  STL.64 [R1+0xdd0], R24 ;  /* 0x000dd01801007387 */ /* 0x000fe80000100a00 */
[----:B------:R-:W-:Y:S04]  /*ea890*/  STL.64 [R1+0xdd8], R26 ;  /* 0x000dd81a01007387 */ /* 0x000fe80000100a00 */
[----:B-1----:R-:W-:Y:S04]  /*ea8a0*/  STL.64 [R1+0xde0], R20 ;  /* 0x000de01401007387 */ /* 0x002fe80000100a00 */
[----:B------:R-:W-:Y:S04]  /*ea8b0*/  STL.64 [R1+0xde8], R22 ;  /* 0x000de81601007387 */ /* 0x000fe80000100a00 */
[----:B--2---:R1:W-:Y:S04]  /*ea8c0*/  STS.128 [R2], R4 ;  /* 0x0000000402007388 */ /* 0x0043e80000000c00 */
[----:B-1----:R-:W2:Y:S04]  /*ea8d0*/  LDL.LU R4, [R1+0x17d0] ;  /* 0x0017d00001047983 */ /* 0x002ea80000300800 */
[----:B------:R-:W2:Y:S04]  /*ea8e0*/  LDL.LU R5, [R1+0x17d4] ;  /* 0x0017d40001057983 */ /* 0x000ea80000300800 */
[----:B------:R-:W2:Y:S04]  /*ea8f0*/  LDL.LU R6, [R1+0x17c0] ;  /* 0x0017c00001067983 */ /* 0x000ea80000300800 */
[----:B----4-:R1:W-:Y:S04]  /*ea900*/  STS.128 [R2+0x80], R8 ;  /* 0x0000800802007388 */ /* 0x0103e80000000c00 */
[----:B------:R-:W2:Y:S04]  /*ea910*/  LDL.LU R7, [R1+0x17c4] ;  /* 0x0017c40001077983 */ /* 0x000ea80000300800 */
[----:B---3--:R3:W-:Y:S04]  /*ea920*/  STS.128 [R2+0x100], R12 ;  /* 0x0001000c02007388 */ /* 0x0087e80000000c00 */
        /* <DEDUP_REMOVED lines=8> */
[----:B------:R1:W-:Y:S01]  /*ea9b0*/  STS.128 [R2+0x180], R16 ;  /* 0x0001801002007388 */ /* 0x0003e20000000c00 */
        /* <DEDUP_REMOVED lines=36> */
[----:B------:R-:W2:Y:S04]  /*eac00*/  LDS.128 R248, [R212] ;  /* 0x00000000d4f87984 */ /* 0x000ea80000000c00 */
[----:B------:R-:W2:Y:S04]  /*eac10*/  LDS.128 R244, [R3] ;  /* 0x0000000003f47984 */ /* 0x000ea80000000c00 */
[----:B-1----:R-:W3:Y:S04]  /*eac20*/  LDL.LU R16, [R1+0x918] ;  /* 0x0009180001107983 */ /* 0x002ee80000300800 */
[----:B------:R-:W3:Y:S04]  /*eac30*/  LDL.LU R17, [R1+0x91c] ;  /* 0x00091c0001117983 */ /* 0x000ee80000300800 */
[----:B------:R-:W3:Y:S04]  /*eac40*/  LDL.LU R18, [R1+0x8f8] ;  /* 0x0008f80001127983 */ /* 0x000ee80000300800 */
[----:B------:R-:W3:Y:S04]  /*eac50*/  LDL.LU R19, [R1+0x8fc] ;  /* 0x0008fc0001137983 */ /* 0x000ee80000300800 */
[----:B------:R-:W1:Y:S01]  /*eac60*/  LDS.128 R240, [R252] ;  /* 0x00000000fcf07984 */ /* 0x000e620000000c00 */
[----:B------:R-:W-:-:S06]  /*eac70*/  NOP ;  /* 0x0000000000007918 */ /* 0x000fcc0000000000 */
[----:B------:R-:W-:Y:S04]  /*eac80*/  STL.64 [R1+0x7b0], R20 ;  /* 0x0007b01401007387 */ /* 0x000fe80000100a00 */
[----:B------:R-:W-:Y:S04]  /*eac90*/  STL.64 [R1+0x7b8], R22 ;  /* 0x0007b81601007387 */ /* 0x000fe80000100a00 */
[----:B--2---:R2:W-:Y:S04]  /*eaca0*/  STS.128 [R2], R4 ;  /* 0x0000000402007388 */ /* 0x0045e80000000c00 */
[----:B--2---:R-:W2:Y:S04]  /*eacb0*/  LDL.LU R4, [R1+0x1820] ;  /* 0x0018200001047983 */ /* 0x004ea80000300800 */
[----:B------:R-:W2:Y:S04]  /*eacc0*/  LDL.LU R5, [R1+0x1824] ;  /* 0x0018240001057983 */ /* 0x000ea80000300800 */
[----:B------:R-:W2:Y:S04]  /*eacd0*/  LDL.LU R6, [R1+0x1810] ;  /* 0x0018100001067983 */ /* 0x000ea80000300800 */
[----:B----4-:R4:W-:Y:S04]  /*eace0*/  STS.128 [R2+0x80], R8 ;  /* 0x0000800802007388 */ /* 0x0109e80000000c00 */
[----:B------:R-:W2:Y:S04]  /*eacf0*/  LDL.LU R7, [R1+0x1814] ;  /* 0x0018140001077983 */ /* 0x000ea80000300800 */
[----:B---3--:R3:W-:Y:S04]  /*ead00*/  STS.128 [R2+0x100], R12 ;  /* 0x0001000c02007388 */ /* 0x0087e80000000c00 */
[----:B----4-:R-:W4:Y:S04]  /*ead10*/  LDL.LU R8, [R1+0x1828] ;  /* 0x0018280001087983 */ /* 0x010f280000300800 */
        /* <DEDUP_REMOVED lines=9> */
[----:B------:R-:W2:Y:S04]  /*eadb0*/  LDS.128 R236, [R0] ;  /* 0x0000000000ec7984 */ /* 0x000ea80000000c00 */
[----:B------:R-:W2:Y:S04]  /*eadc0*/  LDS.128 R232, [R212] ;  /* 0x00000000d4e87984 */ /* 0x000ea80000000c00 */
[----:B------:R-:W2:Y:S04]  /*eadd0*/  LDS.128 R228, [R3] ;  /* 0x0000000003e47984 */ /* 0x000ea80000000c00 */
[----:B-1----:R-:W3:Y:S04]  /*eade0*/  LDL.LU R16, [R1+0x13b8] ;  /* 0x0013b80001107983 */ /* 0x002ee80000300800 */
[----:B------:R-:W3:Y:S04]  /*eadf0*/  LDL.LU R17, [R1+0x13bc] ;  /* 0x0013bc0001117983 */ /* 0x000ee80000300800 */
[----:B------:R-:W1:Y:S01]  /*eae00*/  LDS.128 R224, [R252] ;  /* 0x00000000fce07984 */ /* 0x000e620000000c00 */
[----:B------:R-:W-:-:S06]  /*eae10*/  NOP ;  /* 0x0000000000007918 */ /* 0x000fcc0000000000 */
[----:B------:R-:W3:Y:S04]  /*eae20*/  LDL.LU R18, [R1+0x13a8] ;  /* 0x0013a80001127983 */ /* 0x000ee80000300800 */
[----:B------:R-:W3:Y:S04]  /*eae30*/  LDL.LU R19, [R1+0x13ac] ;  /* 0x0013ac0001137983 */ /* 0x000ee80000300800 */
        /* <DEDUP_REMOVED lines=15> */
[----:B------:R-:W3:Y:S04]  /*eaf30*/  LDL.LU R32, [R1+0x8e8] ;  /* 0x0008e80001207983 */ /* 0x000ee80000300800 */
[----:B------:R-:W3:Y:S04]  /*eaf40*/  LDL.LU R33, [R1+0x8ec] ;  /* 0x0008ec0001217983 */ /* 0x000ee80000300800 */
[----:B------:R-:W-:Y:S01]  /*eaf50*/  STS.128 [R2+0x180], R16 ;  /* 0x0001801002007388 */ /* 0x000fe20000000c00 */
[----:B------:R-:W-:-:S06]  /*eaf60*/  NOP ;  /* 0x0000000000007918 */ /* 0x000fcc0000000000 */
[----:B------:R-:W1:Y:S04]  /*eaf70*/  LDS.128 R16, [R0] ;  /* 0x0000000000107984 */ /* 0x000e680000000c00 */
[----:B------:R-:W1:Y:S04]  /*eaf80*/  LDS.128 R20, [R212] ;  /* 0x00000000d4147984 */ /* 0x000e680000000c00 */
[----:B------:R-:W1:Y:S04]  /*eaf90*/  LDS.128 R24, [R3] ;  /* 0x0000000003187984 */ /* 0x000e680000000c00 */
        /* <DEDUP_REMOVED lines=160> */
[----:B--2---:R2:W-:Y:S04]  /*eb9a0*/  STS.128 [R2], R4 ;  /* 0x0000000402007388 */ /* 0x0045e80000000c00 */
[----:B--2---:R-:W2:Y:S04]  /*eb9b0*/  LDL.LU R4, [R1+0x1780] ;  /* 0x0017800001047983 */ /* 0x004ea80000300800 */
[----:B------:R-:W2:Y:S04]  /*eb9c0*/  LDL.LU R5, [R1+0x1784] ;  /* 0x0017840001057983 */ /* 0x000ea80000300800 */
[----:B------:R-:W2:Y:S04]  /*eb9d0*/  LDL.LU R6, [R1+0x1770] ;  /* 0x0017700001067983 */ /* 0x000ea80000300800 */
[----:B------:R-:W2:Y:S04]  /*eb9e0*/  LDL.LU R7, [R1+0x1774] ;  /* 0x0017740001077983 */ /* 0x000ea80000300800 */
[----:B----4-:R-:W-:Y:S04]  /*eb9f0*/  STS.128 [R2+0x80], R8 ;  /* 0x0000800802007388 */ /* 0x010fe80000000c00 */
[----:B---3--:R3:W-:Y:S04]  /*eba00*/  STS.128 [R2+0x100], R12 ;  /* 0x0001000c02007388 */ /* 0x0087e80000000c00 */
[----:B---3--:R-:W3:Y:S04]  /*eba10*/  LDL.LU R12, [R1+0x1788] ;  /* 0x00178800010c7983 */ /* 0x008ee80000300800 */
[----:B------:R-:W3:Y:S04]  /*eba20*/  LDL.LU R13, [R1+0x178c] ;  /* 0x00178c00010d7983 */ /* 0x000ee80000300800 */
[----:B------:R-:W3:Y:S04]  /*eba30*/  LDL.LU R14, [R1+0x1778] ;  /* 0x00177800010e7983 */ /* 0x000ee80000300800 */
[----:B------:R-:W4:Y:S04]  /*eba40*/  LDL.LU R8, [R1+0x1330] ;  /* 0x0013300001087983 */ /* 0x000f280000300800 */
[----:B------:R-:W4:Y:S04]  /*eba50*/  LDL.LU R9, [R1+0x1334] ;  /* 0x0013340001097983 */ /* 0x000f280000300800 */
[----:B------:R-:W4:Y:S04]  /*eba60*/  LDL.LU R10, [R1+0x1320] ;  /* 0x00132000010a7983 */ /* 0x000f280000300800 */
[----:B------:R1:W-:Y:S01]  /*eba70*/  STS.128 [R2+0x180], R128 ;  /* 0x0001808002007388 */ /* 0x0003e20000000c00 */
[----:B------:R-:W-:-:S06]  /*eba80*/  NOP ;  /* 0x0000000000007918 */ /* 0x000fcc0000000000 */
[----:B------:R-:W4:Y:S04]  /*eba90*/  LDL.LU R11, [R1+0x1324] ;  /* 0x00132400010b7983 */ /* 0x000f280000300800 */
[----:B------:R-:W2:Y:S04]  /*ebaa0*/  LDS.128 R144, [R0] ;  /* 0x0000000000907984 */ /* 0x000ea80000000c00 */
[----:B------:R-:W2:Y:S04]  /*ebab0*/  LDS.128 R140, [R212] ;  /* 0x00000000d48c7984 */ /* 0x000ea80000000c00 */
[----:B-1----:R-:W3:Y:S04]  /*ebac0*/  LDL.LU R128, [R1+0x1338] ;  /* 0x0013380001807983 */ /* 0x002ee80000300800 */
[----:B------:R-:W3:Y:S04]  /*ebad0*/  LDL.LU R129, [R1+0x133c] ;  /* 0x00133c0001817983 */ /* 0x000ee80000300800 */
[----:B------:R-:W3:Y:S04]  /*ebae0*/  LDL.LU R130, [R1+0x1328] ;  /* 0x0013280001827983 */ /* 0x000ee80000300800 */
[----:B------:R-:W3:Y:S04]  /*ebaf0*/  LDL.LU R131, [R1+0x132c] ;  /* 0x00132c0001837983 */ /* 0x000ee80000300800 */
[----:B------:R-:W3:Y:S04]  /*ebb00*/  LDL.LU R15, [R1+0x177c] ;  /* 0x00177c00010f7983 */ /* 0x000ee80000300800 */
[----:B------:R-:W1:Y:S04]  /*ebb10*/  LDS.128 R136, [R3] ;  /* 0x0000000003887984 */ /* 0x000e680000000c00 */
[----:B------:R-:W1:Y:S01]  /*ebb20*/  LDS.128 R132, [R252] ;  /* 0x00000000fc847984 */ /* 0x000e620000000c00 */
[----:B------:R-:W-:-:S06]  /*ebb30*/  NOP ;  /* 0x0000000000007918 */ /* 0x000fcc0000000000 */
[----:B--2---:R2:W-:Y:S04]  /*ebb40*/  STS.128 [R2], R4 ;  /* 0x0000000402007388 */ /* 0x0045e80000000c00 */
[----:B--2---:R2:W5:Y:S04]  /*ebb50*/  LDL.LU R4, [R1+0x700] ;  /* 0x0007000001047983 */ /* 0x0045680000300800 */
[----:B------:R2:W5:Y:S04]  /*ebb60*/  LDL.LU R5, [R1+0x704] ;  /* 0x0007040001057983 */ /* 0x0005680000300800 */
[----:B------:R2:W5:Y:S04]  /*ebb70*/  LDL.LU R6, [R1+0x6f0] ;  /* 0x0006f00001067983 */ /* 0x0005680000300800 */
[----:B------:R2:W5:Y:S04]  /*ebb80*/  LDL.LU R7, [R1+0x6f4] ;  /* 0x0006f40001077983 */ /* 0x0005680000300800 */
[----:B----4-:R4:W-:Y:S04]  /*ebb90*/  STS.128 [R2+0x100], R8 ;  /* 0x0001000802007388 */ /* 0x0109e80000000c00 */
[----:B----4-:R2:W5:Y:S04]  /*ebba0*/  LDL.LU R8, [R1+0x708] ;  /* 0x0007080001087983 */ /* 0x0105680000300800 */
[----:B------:R2:W5:Y:S04]  /*ebbb0*/  LDL.LU R9, [R1+0x70c] ;  /* 0x00070c0001097983 */ /* 0x0005680000300800 */
[----:B------:R2:W5:Y:S04]  /*ebbc0*/  LDL.LU R10, [R1+0x6f8] ;  /* 0x0006f800010a7983 */ /* 0x0005680000300800 */
[----:B---3--:R3:W-:Y:S04]  /*ebbd0*/  STS.128 [R2+0x80], R12 ;  /* 0x0000800c02007388 */ /* 0x0087e80000000c00 */
[----:B------:R2:W5:Y:S04]  /*ebbe0*/  LDL.LU R11, [R1+0x6fc] ;  /* 0x0006fc00010b7983 */ /* 0x0005680000300800 */
[----:B---3--:R2:W5:Y:S04]  /*ebbf0*/  LDL.LU R12, [R1+0x4b0] ;  /* 0x0004b000010c7983 */ /* 0x0085680000300800 */
[----:B------:R2:W5:Y:S04]  /*ebc00*/  LDL.LU R13, [R1+0x4b4] ;  /* 0x0004b400010d7983 */ /* 0x0005680000300800 */
[----:B------:R2:W5:Y:S04]  /*ebc10*/  LDL.LU R14, [R1+0x470] ;  /* 0x00047000010e7983 */ /* 0x0005680000300800 */
[----:B------:R2:W5:Y:S04]  /*ebc20*/  LDL.LU R15, [R1+0x474] ;  /* 0x00047400010f7983 */ /* 0x0005680000300800 */
[----:B------:R2:W5:Y:S04]  /*ebc30*/  LDL.LU R160, [R1+0x4b8] ;  /* 0x0004b80001a07983 */ /* 0x0005680000300800 */
[----:B------:R2:W5:Y:S04]  /*ebc40*/  LDL.LU R161, [R1+0x4bc] ;  /* 0x0004bc0001a17983 */ /* 0x0005680000300800 */
[----:B------:R2:W5:Y:S04]  /*ebc50*/  LDL.LU R162, [R1+0x478] ;  /* 0x0004780001a27983 */ /* 0x0005680000300800 */
[----:B------:R2:W5:Y:S04]  /*ebc60*/  LDL.LU R163, [R1+0x47c] ;  /* 0x00047c0001a37983 */ /* 0x0005680000300800 */
[----:B------:R2:W-:Y:S02]  /*ebc70*/  STS.128 [R2+0x180], R128 ;  /* 0x0001808002007388 */ /* 0x0005e40000000c00 */
[----:B-1----:R-:W-:Y:S01]  /*ebc80*/  STL [R1+0x52c8], R123 ;  /* 0x0052c87b01007387 */ /* 0x002fe20000100800 */
[----:B------:R-:W-:-:S06]  /*ebc90*/  NOP ;  /* 0x0000000000007918 */ /* 0x000fcc0000000000 */
[----:B------:R-:W-:Y:S04]  /*ebca0*/  STL [R1+0x52c4], R139 ;  /* 0x0052c48b01007387 */ /* 0x000fe80000100800 */
[----:B------:R-:W-:Y:S04]  /*ebcb0*/  STL [R1+0x52c0], R126 ;  /* 0x0052c07e01007387 */ /* 0x000fe80000100800 */
[----:B------:R-:W-:Y:S04]  /*ebcc0*/  STL [R1+0x52bc], R134 ;  /* 0x0052bc8601007387 */ /* 0x000fe80000100800 */
[----:B------:R-:W-:Y:S04]  /*ebcd0*/  LDS.128 R156, [R0] ;  /* 0x00000000009c7984 */ /* 0x000fe80000000c00 */
[----:B------:R-:W-:Y:S04]  /*ebce0*/  LDS.128 R152, [R212] ;  /* 0x00000000d4987984 */ /* 0x000fe80000000c00 */
[----:B------:R-:W-:Y:S04]  /*ebcf0*/  LDS.128 R148, [R3] ;  /* 0x0000000003947984 */ /* 0x000fe80000000c00 */
[----:B--2---:R-:W-:Y:S01]  /*ebd00*/  LDS.128 R128, [R252] ;  /* 0x00000000fc807984 */ /* 0x004fe20000000c00 */
[----:B------:R-:W-:-:S06]  /*ebd10*/  NOP ;  /* 0x0000000000007918 */ /* 0x000fcc0000000000 */
[----:B------:R-:W-:Y:S04]  /*ebd20*/  STL [R1+0x52b8], R127 ;  /* 0x0052b87f01007387 */ /* 0x000fe80000100800 */
[----:B------:R-:W-:Y:S04]  /*ebd30*/  STL [R1+0x52b4], R135 ;  /* 0x0052b48701007387 */ /* 0x000fe80000100800 */
[----:B-----5:R1:W-:Y:S04]  /*ebd40*/  STS.128 [R2], R4 ;  /* 0x0000000402007388 */ /* 0x0203e80000000c00 */
[----:B------:R2:W-:Y:S04]  /*ebd50*/  STS.128 [R2+0x80], R8 ;  /* 0x0000800802007388 */ /* 0x0005e80000000c00 */
[----:B------:R3:W-:Y:S04]  /*ebd60*/  STS.128 [R2+0x100], R12 ;  /* 0x0001000c02007388 */ /* 0x0007e80000000c00 */
[----:B------:R-:W-:Y:S01]  /*ebd70*/  STS.128 [R2+0x180], R160 ;  /* 0x000180a002007388 */ /* 0x000fe20000000c00 */
[----:B------:R-:W-:-:S06]  /*ebd80*/  NOP ;  /* 0x0000000000007918 */ /* 0x000fcc0000000000 */
        /* <DEDUP_REMOVED lines=12> */
[----:B------:R-:W3:Y:S04]  /*ebe50*/  LDL.LU R176, [R1+0x1318] ;  /* 0x0013180001b07983 */ /* 0x000ee80000300800 */
[----:B------:R-:W3:Y:S04]  /*ebe60*/  LDL.LU R177, [R1+0x131c] ;  /* 0x00131c0001b17983 */ /* 0x000ee80000300800 */
[----:B------:R-:W-:Y:S04]  /*ebe70*/  LDS.128 R172, [R0] ;  /* 0x0000000000ac7984 */ /* 0x000fe80000000c00 */
[----:B------:R-:W-:Y:S04]  /*ebe80*/  LDS.128 R168, [R212] ;  /* 0x00000000d4a87984 */ /* 0x000fe80000000c00 */
[----:B------:R-:W-:Y:S04]  /*ebe90*/  LDS.128 R164, [R3] ;  /* 0x0000000003a47984 */ /* 0x000fe80000000c00 */
[----:B------:R-:W-:Y:S01]  /*ebea0*/  LDS.128 R160, [R252] ;  /* 0x00000000fca07984 */ /* 0x000fe20000000c00 */
[----:B------:R-:W-:-:S06]  /*ebeb0*/  NOP ;  /* 0x0000000000007918 */ /* 0x000fcc0000000000 */
[----:B------:R-:W3:Y:S04]  /*ebec0*/  LDL.LU R178, [R1+0x1308] ;  /* 0x0013080001b27983 */ /* 0x000ee80000300800 */
[----:B------:R-:W3:Y:S04]  /*ebed0*/  LDL.LU R179, [R1+0x130c] ;  /* 0x00130c0001b37983 */ /* 0x000ee80000300800 */
[----:B----4-:R1:W-:Y:S04]  /*ebee0*/  STS.128 [R2], R4 ;  /* 0x0000000402007388 */ /* 0x0103e80000000c00 */
[----:B-1----:R-:W4:Y:S04]  /*ebef0*/  LDL.LU R4, [R1+0x6e0] ;  /* 0x0006e00001047983 */ /* 0x002f280000300800 */
[----:B------:R-:W4:Y:S04]  /*ebf00*/  LDL.LU R5, [R1+0x6e4] ;  /* 0x0006e40001057983 */ /* 0x000f280000300800 */
[----:B------:R-:W4:Y:S04]  /*ebf10*/  LDL.LU R6, [R1+0x6d0] ;  /* 0x0006d00001067983 */ /* 0x000f280000300800 */
[----:B--2---:R1:W-:Y:S04]  /*ebf20*/  STS.128 [R2+0x80], R8 ;  /* 0x0000800802007388 */ /* 0x0043e80000000c00 */
[----:B------:R-:W4:Y:S04]  /*ebf30*/  LDL.LU R7, [R1+0x6d4] ;  /* 0x0006d40001077983 */ /* 0x000f280000300800 */
[----:B---3--:R2:W-:Y:S04]  /*ebf40*/  STS.128 [R2+0x100], R12 ;  /* 0x0001000c02007388 */ /* 0x0085e80000000c00 */
[----:B-1----:R-:W3:Y:S04]  /*ebf50*/  LDL.LU R8, [R1+0x6e8] ;  /* 0x0006e80001087983 */ /* 0x002ee80000300800 */
[----:B------:R-:W3:Y:S04]  /*ebf60*/  LDL.LU R9, [R1+0x6ec] ;  /* 0x0006ec0001097983 */ /* 0x000ee80000300800 */
[----:B------:R-:W3:Y:S04]  /*ebf70*/  LDL.LU R10, [R1+0x6d8] ;  /* 0x0006d800010a7983 */ /* 0x000ee80000300800 */
[----:B------:R-:W3:Y:S04]  /*ebf80*/  LDL.LU R11, [R1+0x6dc] ;  /* 0x0006dc00010b7983 */ /* 0x000ee80000300800 */
[----:B--2---:R-:W2:Y:S04]  /*ebf90*/  LDL.LU R12, [R1+0x3c0] ;  /* 0x0003c000010c7983 */ /* 0x004ea80000300800 */
[----:B------:R-:W2:Y:S04]  /*ebfa0*/  LDL.LU R13, [R1+0x3c4] ;  /* 0x0003c400010d7983 */ /* 0x000ea80000300800 */
[----:B------:R-:W2:Y:S04]  /*ebfb0*/  LDL.LU R14, [R1+0x390] ;  /* 0x00039000010e7983 */ /* 0x000ea80000300800 */
[----:B------:R-:W2:Y:S04]  /*ebfc0*/  LDL.LU R15, [R1+0x394] ;  /* 0x00039400010f7983 */ /* 0x000ea80000300800 */
[----:B------:R-:W-:Y:S01]  /*ebfd0*/  STS.128 [R2+0x180], R176 ;  /* 0x000180b002007388 */ /* 0x000fe20000000c00 */
[----:B------:R-:W-:-:S06]  /*ebfe0*/  NOP ;  /* 0x0000000000007918 */ /* 0x000fcc0000000000 */
[----:B------:R-:W2:Y:S04]  /*ebff0*/  LDL.LU R192, [R1+0x3c8] ;  /* 0x0003c80001c07983 */ /* 0x000ea80000300800 */
[----:B------:R-:W2:Y:S04]  /*ec000*/  LDL.LU R193, [R1+0x3cc] ;  /* 0x0003cc0001c17983 */ /* 0x000ea80000300800 */
[----:B------:R-:W-:Y:S04]  /*ec010*/  LDS.128 R188, [R0] ;  /* 0x0000000000bc7984 */ /* 0x000fe80000000c00 */
[----:B------:R-:W-:Y:S04]  /*ec020*/  LDS.128 R184, [R212] ;  /* 0x00000000d4b87984 */ /* 0x000fe80000000c00 */
[----:B------:R-:W-:Y:S04]  /*ec030*/  LDS.128 R180, [R3] ;  /* 0x0000000003b47984 */ /* 0x000fe80000000c00 */
[----:B------:R-:W-:Y:S01]  /*ec040*/  LDS.128 R176, [R252] ;  /* 0x00000000fcb07984 */ /* 0x000fe20000000c00 */
[----:B------:R-:W-:-:S06]  /*ec050*/  NOP ;  /* 0x0000000000007918 */ /* 0x000fcc0000000000 */
[----:B------:R-:W2:Y:S04]  /*ec060*/  LDL.LU R194, [R1+0x398] ;  /* 0x0003980001c27983 */ /* 0x000ea80000300800 */
[----:B------:R-:W2:Y:S04]  /*ec070*/  LDL.LU R195, [R1+0x39c] ;  /* 0x00039c0001c37983 */ /* 0x000ea80000300800 */
[----:B----4-:R1:W-:Y:S04]  /*ec080*/  STS.128 [R2], R4 ;  /* 0x0000000402007388 */ /* 0x0103e80000000c00 */
[----:B-1----:R-:W4:Y:S04]  /*ec090*/  LDL.LU R4, [R1+0x16c0] ;  /* 0x0016c00001047983 */ /* 0x002f280000300800 */
[----:B------:R-:W4:Y:S04]  /*ec0a0*/  LDL.LU R5, [R1+0x16c4] ;  /* 0x0016c40001057983 */ /* 0x000f280000300800 */
[----:B------:R-:W4:Y:S04]  /*ec0b0*/  LDL.LU R6, [R1+0x16b0] ;  /* 0x0016b00001067983 */ /* 0x000f280000300800 */
[----:B---3--:R1:W-:Y:S04]  /*ec0c0*/  STS.128 [R2+0x80], R8 ;  /* 0x0000800802007388 */ /* 0x0083e80000000c00 */
[----:B------:R-:W4:Y:S04]  /*ec0d0*/  LDL.LU R7, [R1+0x16b4] ;  /* 0x0016b40001077983 */ /* 0x000f280000300800 */
[----:B--2---:R2:W-:Y:S04]  /*ec0e0*/  STS.128 [R2+0x100], R12 ;  /* 0x0001000c02007388 */ /* 0x0045e80000000c00 */
        /* <DEDUP_REMOVED lines=8> */
[----:B------:R-:W2:Y:S04]  /*ec170*/  LDL.LU R208, [R1+0x12f8] ;  /* 0x0012f80001d07983 */ /* 0x000ea80000300800 */
[----:B------:R-:W2:Y:S04]  /*ec180*/  LDL.LU R209, [R1+0x12fc] ;  /* 0x0012fc0001d17983 */ /* 0x000ea80000300800 */
[----:B------:R-:W2:Y:S04]  /*ec190*/  LDL.LU R210, [R1+0x12e8] ;  /* 0x0012e80001d27983 */ /* 0x000ea80000300800 */
[----:B------:R-:W2:Y:S04]  /*ec1a0*/  LDL.LU R211, [R1+0x12ec] ;  /* 0x0012ec0001d37983 */ /* 0x000ea80000300800 */
[----:B------:R-:W-:Y:S01]  /*ec1b0*/  STS.128 [R2+0x180], R192 ;  /* 0x000180c002007388 */ /* 0x000fe20000000c00 */
[----:B------:R-:W-:-:S06]  /*ec1c0*/  NOP ;  /* 0x0000000000007918 */ /* 0x000fcc0000000000 */
[----:B------:R-:W-:Y:S04]  /*ec1d0*/  LDS.128 R204, [R0] ;  /* 0x0000000000cc7984 */ /* 0x000fe80000000c00 */
[----:B------:R-:W-:Y:S04]  /*ec1e0*/  LDS.128 R200, [R212] ;  /* 0x00000000d4c87984 */ /* 0x000fe80000000c00 */
[----:B------:R-:W-:Y:S04]  /*ec1f0*/  LDS.128 R196, [R3] ;  /* 0x0000000003c47984 */ /* 0x000fe80000000c00 */
[----:B------:R-:W-:Y:S01]  /*ec200*/  LDS.128 R192, [R252] ;  /* 0x00000000fcc07984 */ /* 0x000fe20000000c00 */
[----:B------:R-:W-:-:S06]  /*ec210*/  NOP ;  /* 0x0000000000007918 */ /* 0x000fcc0000000000 */
        /* <DEDUP_REMOVED lines=17> */
[----:B------:R-:W1:Y:S04]  /*ec330*/  LDS.128 R216, [R3] ;  /* 0x0000000003d87984 */ /* 0x000e680000000c00 */
[----:B------:R-:W1:Y:S04]  /*ec340*/  LDS.128 R220, [R252] ;  /* 0x00000000fcdc7984 */ /* 0x000e680000000c00 */
[----:B------:R-:W3:Y:S04]  /*ec350*/  LDL.LU R126, [R1+0x1724] ;  /* 0x00172400017e7983 */ /* 0x000ee80000300800 */
[----:B------:R-:W2:Y:S04]  /*ec360*/  LDS.128 R208, [R0] ;  /* 0x0000000000d07984 */ /* 0x000ea80000000c00 */
[----:B------:R-:W-:Y:S01]  /*ec370*/  LDS.128 R212, [R212] ;  /* 0x00000000d4d47984 */ /* 0x000fe20000000c00 */
[----:B------:R-:W-:-:S06]  /*ec380*/  NOP ;  /* 0x0000000000007918 */ /* 0x000fcc0000000000 */
[----:B-1----:R1:W-:Y:S04]  /*ec390*/  STL [R1+0x52b0], R219 ;  /* 0x0052b0db01007387 */ /* 0x0023e80000100800 */
[----:B-1----:R-:W3:Y:S04]  /*ec3a0*/  LDL.LU R219, [R1+0x1728] ;  /* 0x0017280001db7983 */ /* 0x002ee80000300800 */
[----:B------:R1:W-:Y:S04]  /*ec3b0*/  STL [R1+0x52ac], R223 ;  /* 0x0052acdf01007387 */ /* 0x0003e80000100800 */
[----:B-1----:R-:W3:Y:S04]  /*ec3c0*/  LDL.LU R223, [R1+0x172c] ;  /* 0x00172c0001df7983 */ /* 0x002ee80000300800 */
[----:B----4-:R-:W-:Y:S04]  /*ec3d0*/  STS.128 [R2], R4 ;  /* 0x0000000402007388 */ /* 0x010fe80000000c00 */
[----:B--2---:R1:W-:Y:S04]  /*ec3e0*/  STS.128 [R2+0x100], R12 ;  /* 0x0001000c02007388 */ /* 0x0043e80000000c00 */
[----:B-1----:R-:W2:Y:S04]  /*ec3f0*/  LDL.LU R15, [R1] ;  /* 0x00000000010f7983 */ /* 0x002ea80000300800 */
[----:B------:R-:W4:Y:S04]  /*ec400*/  LDL.LU R4, [R1+0x278] ;  /* 0x0002780001047983 */ /* 0x000f280000300800 */
[----:B------:R-:W4:Y:S04]  /*ec410*/  LDL.LU R5, [R1+0x27c] ;  /* 0x00027c0001057983 */ /* 0x000f280000300800 */
[----:B------:R-:W2:Y:S04]  /*ec420*/  LDL.LU R127, [R1+0x24] ;  /* 0x00002400017f7983 */ /* 0x000ea80000300800 */
[----:B------:R-:W4:Y:S04]  /*ec430*/  LDL.LU R6, [R1+0x248] ;  /* 0x0002480001067983 */ /* 0x000f280000300800 */
[----:B------:R-:W4:Y:S04]  /*ec440*/  LDL.LU R7, [R1+0x24c] ;  /* 0x00024c0001077983 */ /* 0x000f280000300800 */
[----:B------:R-:W2:Y:S01]  /*ec450*/  LDL.LU R123, [R1+0x4] ;  /* 0x00000400017b7983 */ /* 0x000ea20000300800 */
[----:B---3--:R-:W-:-:S03]  /*ec460*/  IMAD R12, R126, c[0x0][0x198], RZ ;  /* 0x000066007e0c7a24 */ /* 0x008fc600078e02ff */
[----:B------:R-:W3:Y:S04]  /*ec470*/  LDL.LU R14, [R1+0x4ac0] ;  /* 0x004ac000010e7983 */ /* 0x000ee80000300800 */
[----:B------:R-:W2:Y:S04]  /*ec480*/  LDL.LU R13, [R1+0x4ac4] ;  /* 0x004ac400010d7983 */ /* 0x000ea80000300800 */
[----:B------:R-:W2:Y:S04]  /*ec490*/  LDL.LU R135, [R1+0x40] ;  /* 0x0000400001877983 */ /* 0x000ea80000300800 */
[----:B------:R-:W2:Y:S01]  /*ec4a0*/  LDL.LU R134, [R1+0x10] ;  /* 0x0000100001867983 */ /* 0x000ea20000300800 */
[----:B------:R-:W-:-:S04]  /*ec4b0*/  ISETP.GE.AND P5, PT, R219, c[0x0][0x178], PT ;  /* 0x00005e00db007a0c */ /* 0x000fc80003fa6270 */
[----:B------:R-:W-:Y:S02]  /*ec4c0*/  ISETP.LT.AND P5, PT, R126, c[0x0][0x17c], !P5 ;  /* 0x00005f007e007a0c */ /* 0x000fe40006fa1270 */
[----:B------:R-:W-:-:S04]  /*ec4d0*/  ISETP.GE.AND P1, PT, R223, c[0x0][0x178], PT ;  /* 0x00005e00df007a0c */ /* 0x000fc80003f26270 */
[----:B------:R-:W-:Y:S02]  /*ec4e0*/  ISETP.LT.AND P1, PT, R126, c[0x0][0x17c], !P1 ;  /* 0x00005f007e007a0c */ /* 0x000fe40004f21270 */
[----:B------:R-:W2:Y:S04]  /*ec4f0*/  LDL.LU R126, [R1+0x44] ;  /* 0x00004400017e7983 */ /* 0x000ea80000300800 */
[----:B------:R-:W2:Y:S04]  /*ec500*/  LDL.LU R139, [R1+0x14] ;  /* 0x00001400018b7983 */ /* 0x000ea80000300800 */
[----:B----4-:R1:W-:Y:S04]  /*ec510*/  STS.128 [R2+0x180], R4 ;  /* 0x0001800402007388 */ /* 0x0103e80000000c00 */
[----:B-1----:R-:W4:Y:S01]  /*ec520*/  LDL.LU R6, [R1+0x20] ;  /* 0x0000200001067983 */ /* 0x002f220000300800 */
[----:B------:R-:W-:-:S03]  /*ec530*/  IMAD R3, R219, c[0x0][0x194], RZ ;  /* 0x00006500db037a24 */ /* 0x000fc600078e02ff */
[----:B------:R1:W-:Y:S01]  /*ec540*/  STS.128 [R2+0x80], R8 ;  /* 0x0000800802007388 */ /* 0x0003e20000000c00 */
[----:B------:R-:W-:Y:S01]  /*ec550*/  IADD3 R7, R12, c[0x0][0x198], RZ ;  /* 0x000066000c077a10 */ /* 0x000fe20007ffe0ff */
[----:B-1----:R-:W-:Y:S01]  /*ec560*/  IMAD R11, R223, c[0x0][0x194], RZ ;  /* 0x00006500df0b7a24 */ /* 0x002fe200078e02ff */
[----:B------:R-:W-:-:S04]  /*ec570*/  LEA R8, P0, R3, c[0x0][0x170], 0x2 ;  /* 0x00005c0003087a11 */ /* 0x000fc800078010ff */
[----:B------:R-:W-:Y:S02]  /*ec580*/  LEA.HI.X.SX32 R9, R3, c[0x0][0x174], 0x2, P0 ;  /* 0x00005d0003097a11 */ /* 0x000fe400000f16ff */
[----:B------:R-:W-:-:S04]  /*ec590*/  LEA R10, P0, R11, c[0x0][0x170], 0x2 ;  /* 0x00005c000b0a7a11 */ /* 0x000fc800078010ff */
[----:B------:R-:W-:Y:S02]  /*ec5a0*/  LEA.HI.X.SX32 R11, R11, c[0x0][0x174], 0x2, P0 ;  /* 0x00005d000b0b7a11 */ /* 0x000fe400000f16ff */
[----:B------:R-:W-:Y:S01]  /*ec5b0*/  ISETP.LT.AND P0, PT, R223, c[0x0][0x178], !P6 ;  /* 0x00005e00df007a0c */ /* 0x000fe20007701270 */
[----:B------:R-:W-:Y:S01]  /*ec5c0*/  IMAD.WIDE R2, R12, 0x4, R8 ;  /* 0x000000040c027825 */ /* 0x000fe200078e0208 */
[----:B------:R-:W-:Y:S01]  /*ec5d0*/  ISETP.LT.AND P6, PT, R219, c[0x0][0x178], !P6 ;  /* 0x00005e00db007a0c */ /* 0x000fe200077c1270 */
[----:B------:R-:W-:-:S06]  /*ec5e0*/  NOP ;  /* 0x0000000000007918 */ /* 0x000fcc0000000000 */
[--C-:B------:R-:W-:Y:S01]  /*ec5f0*/  IMAD.WIDE R4, R12, 0x4, R10.reuse ;  /* 0x000000040c047825 */ /* 0x100fe200078e020a */
[----:B----4-:R1:W-:Y:S01]  /*ec600*/  @P5 STG.E [R2.64], R6 ;  /* 0x0000000602005986 */ /* 0x0103e2000c101904 */
[----:B------:R-:W-:Y:S02]  /*ec610*/  ISETP.LT.AND P5, PT, R219, c[0x0][0x178], !P3 ;  /* 0x00005e00db007a0c */ /* 0x000fe40005fa1270 */
[----:B------:R-:W-:Y:S01]  /*ec620*/  ISETP.LT.AND P3, PT, R223, c[0x0][0x178], !P3 ;  /* 0x00005e00df007a0c */ /* 0x000fe20005f61270 */
[----:B--2---:R2:W-:Y:S01]  /*ec630*/  @P1 STG.E [R4.64], R15 ;  /* 0x0000000f04001986 */ /* 0x0045e2000c101904 */
[C---:B-1----:R-:W-:Y:S01]  /*ec640*/  IADD3 R6, R7.reuse, c[0x0][0x198], RZ ;  /* 0x0000660007067a10 */ /* 0x042fe20007ffe0ff */
[----:B------:R-:W-:-:S04]  /*ec650*/  IMAD.WIDE R2, R7, 0x4, R10 ;  /* 0x0000000407027825 */ /* 0x000fc800078e020a */
[----:B--2---:R-:W-:Y:S01]  /*ec660*/  IMAD.WIDE R4, R7, 0x4, R8 ;  /* 0x0000000407047825 */ /* 0x004fe200078e0208 */
[----:B---3--:R-:W-:Y:S01]  /*ec670*/  ISETP.GE.AND P1, PT, R14, c[0x0][0x17c], PT ;  /* 0x00005f000e007a0c */ /* 0x008fe20003f26270 */
[----:B------:R-:W2:Y:S04]  /*ec680*/  LDL.LU R7, [R1+0x4ac8] ;  /* 0x004ac80001077983 */ /* 0x000ea80000300800 */
[----:B------:R1:W-:Y:S01]  /*ec690*/  @P6 STG.E [R4.64], R127 ;  /* 0x0000007f04006986 */ /* 0x0003e2000c101904 */
[----:B------:R-:W-:-:S03]  /*ec6a0*/  ISETP.LT.AND P6, PT, R219, c[0x0][0x178], !P4 ;  /* 0x00005e00db007a0c */ /* 0x000fc600067c1270 */
[----:B------:R3:W-:Y:S01]  /*ec6b0*/  @P0 STG.E [R2.64], R123 ;  /* 0x0000007b02000986 */ /* 0x0007e2000c101904 */
[----:B------:R-:W-:-:S03]  /*ec6c0*/  ISETP.LT.AND P4, PT, R223, c[0x0][0x178], !P4 ;  /* 0x00005e00df007a0c */ /* 0x000fc60006781270 */
[----:B------:R-:W4:Y:S01]  /*ec6d0*/  LDL.LU R14, [R1+0x30] ;  /* 0x00003000010e7983 */ /* 0x000f220000300800 */
[----:B-1----:R-:W-:-:S04]  /*ec6e0*/  IMAD.WIDE R4, R6, 0x4, R8 ;  /* 0x0000000406047825 */ /* 0x002fc800078e0208 */
[C---:B---3--:R-:W-:Y:S01]  /*ec6f0*/  IMAD.WIDE R2, R6.reuse, 0x4, R10 ;  /* 0x0000000406027825 */ /* 0x048fe200078e020a */
[----:B------:R-:W-:Y:S01]  /*ec700*/  IADD3 R6, R6, c[0x0][0x198], RZ ;  /* 0x0000660006067a10 */ /* 0x000fe20007ffe0ff */
[----:B------:R-:W-:Y:S04]  /*ec710*/  @P5 STG.E [R4.64], R135 ;  /* 0x0000008704005986 */ /* 0x000fe8000c101904 */
[----:B------:R1:W-:Y:S01]  /*ec720*/  @P3 STG.E [R2.64], R134 ;  /* 0x0000008602003986 */ /* 0x0003e2000c101904 */
[----:B------:R-:W-:-:S03]  /*ec730*/  ISETP.GE.AND P0, PT, R13, c[0x0][0x17c], PT ;  /* 0x00005f000d007a0c */ /* 0x000fc60003f06270 */
[----:B------:R-:W3:Y:S04]  /*ec740*/  LDL.LU R123, [R1+0x4acc] ;  /* 0x004acc00017b7983 */ /* 0x000ee80000300800 */
[----:B------:R-:W4:Y:S01]  /*ec750*/  LDL.LU R15, [R1+0x64] ;  /* 0x00006400010f7983 */ /* 0x000f220000300800 */
[----:B-1----:R-:W-:-:S03]  /*ec760*/  IMAD.WIDE R2, R6, 0x4, R8 ;  /* 0x0000000406027825 */ /* 0x002fc600078e0208 */
[----:B------:R-:W4:Y:S04]  /*ec770*/  LDL.LU R127, [R1+0x34] ;  /* 0x00003400017f7983 */ /* 0x000f280000300800 */
[----:B------:R1:W-:Y:S04]  /*ec780*/  @P6 STG.E [R2.64], R126 ;  /* 0x0000007e02006986 */ /* 0x0003e8000c101904 */
[----:B------:R-:W4:Y:S04]  /*ec790*/  LDL.LU R13, [R1+0x4ad0] ;  /* 0x004ad000010d7983 */ /* 0x000f280000300800 */
[----:B------:R-:W4:Y:S01]  /*ec7a0*/  LDL.LU R135, [R1+0x80] ;  /* 0x0000800001877983 */ /* 0x000f220000300800 */
[----:B-1----:R-:W-:-:S03]  /*ec7b0*/  IMAD.WIDE R2, R6, 0x4, R10 ;  /* 0x0000000406027825 */ /* 0x002fc600078e020a */
[----:B------:R-:W4:Y:S04]  /*ec7c0*/  LDL.LU R134, [R1+0x50] ;  /* 0x0000500001867983 */ /* 0x000f280000300800 */
[----:B------:R1:W-:Y:S04]  /*ec7d0*/  @P4 STG.E [R2.64], R139 ;  /* 0x0000008b02004986 */ /* 0x0003e8000c101904 */
[----:B-1----:R-:W4:Y:S01]  /*ec7e0*/  LDL.LU R3, [R1+0x60] ;  /* 0x0000600001037983 */ /* 0x002f220000300800 */
[----:B------:R-:W-:Y:S02]  /*ec7f0*/  ISETP.LT.AND P5, PT, R219, c[0x0][0x178], !P1 ;  /* 0x00005e00db007a0c */ /* 0x000fe40004fa1270 */
[----:B------:R-:W-:Y:S01]  /*ec800*/  ISETP.LT.AND P1, PT, R223, c[0x0][0x178], !P1 ;  /* 0x00005e00df007a0c */ /* 0x000fe20004f21270 */
[----:B------:R-:W4:Y:S01]  /*ec810*/  LDL.LU R139, [R1+0x84] ;  /* 0x00008400018b7983 */ /* 0x000f220000300800 */
[----:B------:R-:W-:-:S03]  /*ec820*/  IADD3 R12, R6, c[0x0][0x198], RZ ;  /* 0x00006600060c7a10 */ /* 0x000fc60007ffe0ff */
[----:B------:R-:W4:Y:S02]  /*ec830*/  LDL.LU R126, [R1+0x4ad4] ;  /* 0x004ad400017e7983 */ /* 0x000f240000300800 */
[----:B------:R-:W-:Y:S01]  /*ec840*/  IMAD.WIDE R4, R12, 0x4, R8 ;  /* 0x000000040c047825 */ /* 0x000fe200078e0208 */
[----:B--2---:R-:W-:-:S03]  /*ec850*/  ISETP.GE.AND P3, PT, R7, c[0x0][0x17c], PT ;  /* 0x00005f0007007a0c */ /* 0x004fc60003f66270 */
[----:B------:R-:W-:Y:S01]  /*ec860*/  IMAD.WIDE R6, R12, 0x4, R10 ;  /* 0x000000040c067825 */ /* 0x000fe200078e020a */
[----:B---3--:R-:W-:Y:S02]  /*ec870*/  ISETP.GE.AND P4, PT, R123, c[0x0][0x17c], PT ;  /* 0x00005f007b007a0c */ /* 0x008fe40003f86270 */
[----:B------:R-:W2:Y:S04]  /*ec880*/  LDL.LU R123, [R1+0x54] ;  /* 0x00005400017b7983 */ /* 0x000ea80000300800 */
[----:B----4-:R-:W-:Y:S04]  /*ec890*/  @P5 STG.E [R4.64], R3 ;  /* 0x0000000304005986 */ /* 0x010fe8000c101904 */
[----:B------:R1:W-:Y:S01]  /*ec8a0*/  @P1 STG.E [R6.64], R14 ;  /* 0x0000000e06001986 */ /* 0x0003e2000c101904 */
[----:B------:R-:W-:-:S03]  /*ec8b0*/  ISETP.GE.AND P1, PT, R13, c[0x0][0x17c], PT ;  /* 0x00005f000d007a0c */ /* 0x000fc60003f26270 */
[----:B-1----:R-:W3:Y:S04]  /*ec8c0*/  LDL.LU R14, [R1+0x28] ;  /* 0x00002800010e7983 */ /* 0x002ee80000300800 */
[----:B------:R-:W4:Y:S01]  /*ec8d0*/  LDL.LU R13, [R1+0x4ad8] ;  /* 0x004ad800010d7983 */ /* 0x000f220000300800 */
[----:B------:R-:W-:Y:S02]  /*ec8e0*/  IADD3 R12, R12, c[0x0][0x198], RZ ;  /* 0x000066000c0c7a10 */ /* 0x000fe40007ffe0ff */
[----:B------:R-:W-:Y:S02]  /*ec8f0*/  ISETP.LT.AND P6, PT, R223, c[0x0][0x178], !P0 ;  /* 0x00005e00df007a0c */ /* 0x000fe400047c1270 */
[----:B------:R-:W-:Y:S01]  /*ec900*/  ISETP.LT.AND P0, PT, R219, c[0x0][0x178], !P0 ;  /* 0x00005e00db007a0c */ /* 0x000fe20004701270 */
[C---:B------:R-:W-:Y:S01]  /*ec910*/  IMAD.WIDE R2, R12.reuse, 0x4, R8 ;  /* 0x000000040c027825 */ /* 0x040fe200078e0208 */
[----:B------:R-:W-:-:S03]  /*ec920*/  IADD3 R7, R12, c[0x0][0x198], RZ ;  /* 0x000066000c077a10 */ /* 0x000fc60007ffe0ff */
[----:B------:R-:W-:Y:S02]  /*ec930*/  IMAD.WIDE R4, R12, 0x4, R10 ;  /* 0x000000040c047825 */ /* 0x000fe400078e020a */
[----:B------:R-:W2:Y:S01]  /*ec940*/  LDL.LU R12, [R1+0x4adc] ;  /* 0x004adc00010c7983 */ /* 0x000ea20000300800 */
[----:B------:R-:W-:Y:S02]  /*ec950*/  ISETP.LT.AND P5, PT, R219, c[0x0][0x178], !P3 ;  /* 0x00005e00db007a0c */ /* 0x000fe40005fa1270 */
[----:B------:R-:W-:-:S03]  /*ec960*/  ISETP.LT.AND P3, PT, R223, c[0x0][0x178], !P3 ;  /* 0x00005e00df007a0c */ /* 0x000fc60005f61270 */
[----:B------:R1:W-:Y:S01]  /*ec970*/  @P0 STG.E [R2.64], R15 ;  /* 0x0000000f02000986 */ /* 0x0003e2000c101904 */
[----:B------:R-:W-:-:S03]  /*ec980*/  ISETP.GE.AND P0, PT, R126, c[0x0][0x17c], PT ;  /* 0x00005f007e007a0c */ /* 0x000fc60003f06270 */
[----:B------:R1:W-:Y:S04]  /*ec990*/  @P6 STG.E [R4.64], R127 ;  /* 0x0000007f04006986 */ /* 0x0003e8000c101904 */
[----:B-1----:R-:W3:Y:S04]  /*ec9a0*/  LDL.LU R15, [R1+0x8] ;  /* 0x00000800010f7983 */ /* 0x002ee80000300800 */
[----:B------:R-:W3:Y:S04]  /*ec9b0*/  LDL.LU R127, [R1+0x2c] ;  /* 0x00002c00017f7983 */ /* 0x000ee80000300800 */
[----:B------:R-:W3:Y:S01]  /*ec9c0*/  LDL.LU R126, [R1+0xc] ;  /* 0x00000c00017e7983 */ /* 0x000ee20000300800 */
[----:B------:R-:W-:-:S04]  /*ec9d0*/  IMAD.WIDE R4, R7, 0x4, R8 ;  /* 0x0000000407047825 */ /* 0x000fc800078e0208 */
[----:B------:R-:W-:Y:S01]  /*ec9e0*/  IMAD.WIDE R2, R7, 0x4, R10 ;  /* 0x0000000407027825 */ /* 0x000fe200078e020a */
[----:B------:R1:W-:Y:S01]  /*ec9f0*/  @P5 STG.E [R4.64], R135 ;  /* 0x0000008704005986 */ /* 0x0003e2000c101904 */
[----:B------:R-:W-:-:S03]  /*eca00*/  ISETP.LT.AND P6, PT, R219, c[0x0][0x178], !P4 ;  /* 0x00005e00db007a0c */ /* 0x000fc600067c1270 */
[----:B------:R-:W-:Y:S01]  /*eca10*/  @P3 STG.E [R2.64], R134 ;  /* 0x0000008602003986 */ /* 0x000fe2000c101904 */
[----:B------:R-:W-:-:S05]  /*eca20*/  IADD3 R6, R7, c[0x0][0x198], RZ ;  /* 0x0000660007067a10 */ /* 0x000fca0007ffe0ff */
[----:B-1----:R-:W-:-:S05]  /*eca30*/  IMAD.WIDE R4, R6, 0x4, R8 ;  /* 0x0000000406047825 */ /* 0x002fca00078e0208 */
[----:B------:R1:W-:Y:S01]  /*eca40*/  @P6 STG.E [R4.64], R139 ;  /* 0x0000008b04006986 */ /* 0x0003e2000c101904 */
[----:B----4-:R-:W-:-:S03]  /*eca50*/  ISETP.GE.AND P3, PT, R13, c[0x0][0x17c], PT ;  /* 0x00005f000d007a0c */ /* 0x010fc60003f66270 */
[----:B------:R-:W4:Y:S04]  /*eca60*/  LDL.LU R13, [R1+0x4ae0] ;  /* 0x004ae000010d7983 */ /* 0x000f280000300800 */
[----:B------:R-:W4:Y:S04]  /*eca70*/  LDL.LU R135, [R1+0x18] ;  /* 0x0000180001877983 */ /* 0x000f280000300800 */
[----:B-1----:R-:W4:Y:S01]  /*eca80*/  LDL.LU R139, [R1+0x4ae4] ;  /* 0x004ae400018b7983 */ /* 0x002f220000300800 */
[----:B------:R-:W-:Y:S02]  /*eca90*/  ISETP.LT.AND P4, PT, R223, c[0x0][0x178], !P4 ;  /* 0x00005e00df007a0c */ /* 0x000fe40006781270 */
[----:B------:R-:W-:Y:S01]  /*ecaa0*/  ISETP.LT.AND P5, PT, R219, c[0x0][0x178], !P1 ;  /* 0x00005e00db007a0c */ /* 0x000fe20004fa1270 */
[C---:B------:R-:W-:Y:S01]  /*ecab0*/  IMAD.WIDE R2, R6.reuse, 0x4, R10 ;  /* 0x0000000406027825 */ /* 0x040fe200078e020a */
[----:B------:R-:W-:Y:S01]  /*ecac0*/  IADD3 R6, R6, c[0x0][0x198], RZ ;  /* 0x0000660006067a10 */ /* 0x000fe20007ffe0ff */
[----:B------:R-:W4:Y:S01]  /*ecad0*/  LDL.LU R134, [R1+0x4c] ;  /* 0x00004c0001867983 */ /* 0x000f220000300800 */
[----:B------:R-:W-:-:S02]  /*ecae0*/  ISETP.LT.AND P1, PT, R223, c[0x0][0x178], !P1 ;  /* 0x00005e00df007a0c */ /* 0x000fc40004f21270 */
[----:B------:R-:W-:Y:S02]  /*ecaf0*/  ISETP.LT.AND P6, PT, R219, c[0x0][0x178], !P0 ;  /* 0x00005e00db007a0c */ /* 0x000fe400047c1270 */
[----:B------:R-:W-:-:S03]  /*ecb00*/  ISETP.LT.AND P0, PT, R223, c[0x0][0x178], !P0 ;  /* 0x00005e00df007a0c */ /* 0x000fc60004701270 */
[----:B--2---:R1:W-:Y:S01]  /*ecb10*/  @P4 STG.E [R2.64], R123 ;  /* 0x0000007b02004986 */ /* 0x0043e2000c101904 */
[----:B------:R-:W-:Y:S02]  /*ecb20*/  ISETP.GE.AND P4, PT, R12, c[0x0][0x17c], PT ;  /* 0x00005f000c007a0c */ /* 0x000fe40003f86270 */
[C---:B------:R-:W-:Y:S01]  /*ecb30*/  IADD3 R12, R6.reuse, c[0x0][0x198], RZ ;  /* 0x00006600060c7a10 */ /* 0x040fe20007ffe0ff */
[--C-:B-1----:R-:W-:Y:S01]  /*ecb40*/  IMAD.WIDE R2, R6, 0x4, R8.reuse ;  /* 0x0000000406027825 */ /* 0x102fe200078e0208 */
[----:B------:R-:W2:Y:S04]  /*ecb50*/  LDL.LU R123, [R1+0x1c] ;  /* 0x00001c00017b7983 */ /* 0x000ea80000300800 */
[----:B---3--:R1:W-:Y:S01]  /*ecb60*/  @P5 STG.E [R2.64], R14 ;  /* 0x0000000e02005986 */ /* 0x0083e2000c101904 */
[----:B------:R-:W-:-:S04]  /*ecb70*/  IMAD.WIDE R4, R12, 0x4, R8 ;  /* 0x000000040c047825 */ /* 0x000fc800078e0208 */
[----:B-1----:R-:W-:-:S04]  /*ecb80*/  IMAD.WIDE R2, R6, 0x4, R10 ;  /* 0x0000000406027825 */ /* 0x002fc800078e020a */
[----:B------:R-:W-:Y:S01]  /*ecb90*/  IMAD.WIDE R6, R12, 0x4, R10 ;  /* 0x000000040c067825 */ /* 0x000fe200078e020a */
[----:B------:R1:W-:Y:S04]  /*ecba0*/  @P1 STG.E [R2.64], R15 ;  /* 0x0000000f02001986 */ /* 0x0003e8000c101904 */
[----:B------:R-:W-:Y:S04]  /*ecbb0*/  @P6 STG.E [R4.64], R127 ;  /* 0x0000007f04006986 */ /* 0x000fe8000c101904 */
[----:B------:R3:W-:Y:S04]  /*ecbc0*/  @P0 STG.E [R6.64], R126 ;  /* 0x0000007e06000986 */ /* 0x0007e8000c101904 */
[----:B-1----:R-:W2:Y:S04]  /*ecbd0*/  LDL.LU R15, [R1+0x68] ;  /* 0x00006800010f7983 */ /* 0x002ea80000300800 */
[----:B---3--:R-:W3:Y:S04]  /*ecbe0*/  LDL.LU R6, [R1+0x48] ;  /* 0x0000480001067983 */ /* 0x008ee80000300800 */
[----:B------:R-:W2:Y:S01]  /*ecbf0*/  LDL.LU R14, [R1+0x4ae8] ;  /* 0x004ae800010e7983 */ /* 0x000ea20000300800 */
[----:B----4-:R-:W-:-:S03]  /*ecc00*/  ISETP.GE.AND P1, PT, R13, c[0x0][0x17c], PT ;  /* 0x00005f000d007a0c */ /* 0x010fc60003f26270 */
[----:B------:R-:W4:Y:S04]  /*ecc10*/  LDL.LU R13, [R1+0x4aec] ;  /* 0x004aec00010d7983 */ /* 0x000f280000300800 */
[----:B------:R-:W4:Y:S04]  /*ecc20*/  LDL.LU R127, [R1+0x38] ;  /* 0x00003800017f7983 */ /* 0x000f280000300800 */
[----:B------:R-:W4:Y:S01]  /*ecc30*/  LDL.LU R126, [R1+0x6c] ;  /* 0x00006c00017e7983 */ /* 0x000f220000300800 */
[----:B------:R-:W-:-:S03]  /*ecc40*/  ISETP.GE.AND P0, PT, R139, c[0x0][0x17c], PT ;  /* 0x00005f008b007a0c */ /* 0x000fc60003f06270 */
[----:B------:R-:W4:Y:S01]  /*ecc50*/  LDL.LU R139, [R1+0x3c] ;  /* 0x00003c00018b7983 */ /* 0x000f220000300800 */
[----:B------:R-:W-:Y:S02]  /*ecc60*/  ISETP.LT.AND P5, PT, R223, c[0x0][0x178], !P3 ;  /* 0x00005e00df007a0c */ /* 0x000fe40005fa1270 */
[C---:B------:R-:W-:Y:S02]  /*ecc70*/  ISETP.LT.AND P3, PT, R219.reuse, c[0x0][0x178], !P3 ;  /* 0x00005e00db007a0c */ /* 0x040fe40005f61270 */
[----:B------:R-:W-:Y:S02]  /*ecc80*/  IADD3 R12, R12, c[0x0][0x198], RZ ;  /* 0x000066000c0c7a10 */ /* 0x000fe40007ffe0ff */
[----:B------:R-:W-:-:S03]  /*ecc90*/  ISETP.LT.AND P6, PT, R219, c[0x0][0x178], !P4 ;  /* 0x00005e00db007a0c */ /* 0x000fc600067c1270 */
[----:B------:R-:W-:Y:S01]  /*ecca0*/  IMAD.WIDE R2, R12, 0x4, R8 ;  /* 0x000000040c027825 */ /* 0x000fe200078e0208 */
[----:B------:R-:W-:-:S03]  /*eccb0*/  ISETP.LT.AND P4, PT, R223, c[0x0][0x178], !P4 ;  /* 0x00005e00df007a0c */ /* 0x000fc60006781270 */
[C-C-:B------:R-:W-:Y:S01]  /*eccc0*/  IMAD.WIDE R4, R12.reuse, 0x4, R10.reuse ;  /* 0x000000040c047825 */ /* 0x140fe200078e020a */
[----:B------:R-:W-:Y:S01]  /*eccd0*/  IADD3 R7, R12, c[0x0][0x198], RZ ;  /* 0x000066000c077a10 */ /* 0x000fe20007ffe0ff */
[----:B---3--:R1:W-:Y:S04]  /*ecce0*/  @P3 STG.E [R2.64], R6 ;  /* 0x0000000602003986 */ /* 0x0083e8000c101904 */
[----:B------:R3:W-:Y:S01]  /*eccf0*/  @P5 STG.E [R4.64], R135 ;  /* 0x0000008704005986 */ /* 0x0007e2000c101904 */
[----:B------:R-:W-:Y:S02]  /*ecd00*/  ISETP.LT.AND P5, PT, R219, c[0x0][0x178], !P1 ;  /* 0x00005e00db007a0c */ /* 0x000fe40004fa1270 */
[----:B------:R-:W-:Y:S02]  /*ecd10*/  ISETP.LT.AND P1, PT, R223, c[0x0][0x178], !P1 ;  /* 0x00005e00df007a0c */ /* 0x000fe40004f21270 */
[C---:B-1----:R-:W-:Y:S01]  /*ecd20*/  IADD3 R6, R7.reuse, c[0x0][0x198], RZ ;  /* 0x0000660007067a10 */ /* 0x042fe20007ffe0ff */
[----:B------:R-:W-:-:S04]  /*ecd30*/  IMAD.WIDE R2, R7, 0x4, R10 ;  /* 0x0000000407027825 */ /* 0x000fc800078e020a */
[----:B---3--:R-:W-:Y:S01]  /*ecd40*/  IMAD.WIDE R4, R7, 0x4, R8 ;  /* 0x0000000407047825 */ /* 0x008fe200078e0208 */
[----:B--2---:R-:W-:Y:S01]  /*ecd50*/  ISETP.GE.AND P3, PT, R14, c[0x0][0x17c], PT ;  /* 0x00005f000e007a0c */ /* 0x004fe20003f66270 */
[----:B------:R-:W2:Y:S04]  /*ecd60*/  LDL.LU R7, [R1+0x4af0] ;  /* 0x004af00001077983 */ /* 0x000ea80000300800 */
[----:B------:R1:W-:Y:S01]  /*ecd70*/  @P6 STG.E [R4.64], R134 ;  /* 0x0000008604006986 */ /* 0x0003e2000c101904 */
[----:B------:R-:W-:-:S03]  /*ecd80*/  ISETP.LT.AND P6, PT, R219, c[0x0][0x178], !P0 ;  /* 0x00005e00db007a0c */ /* 0x000fc600047c1270 */
[----:B------:R3:W-:Y:S01]  /*ecd90*/  @P4 STG.E [R2.64], R123 ;  /* 0x0000007b02004986 */ /* 0x0007e2000c101904 */
[----:B------:R-:W-:-:S03]  /*ecda0*/  ISETP.LT.AND P0, PT, R223, c[0x0][0x178], !P0 ;  /* 0x00005e00df007a0c */ /* 0x000fc60004701270 */
[----:B------:R-:W2:Y:S01]  /*ecdb0*/  LDL.LU R14, [R1+0x58] ;  /* 0x00005800010e7983 */ /* 0x000ea20000300800 */
[----:B-1----:R-:W-:-:S04]  /*ecdc0*/  IMAD.WIDE R4, R6, 0x4, R8 ;  /* 0x0000000406047825 */ /* 0x002fc800078e0208 */
[C---:B---3--:R-:W-:Y:S01]  /*ecdd0*/  IMAD.WIDE R2, R6.reuse, 0x4, R10 ;  /* 0x0000000406027825 */ /* 0x048fe200078e020a */
[----:B------:R-:W-:Y:S01]  /*ecde0*/  IADD3 R6, R6, c[0x0][0x198], RZ ;  /* 0x0000660006067a10 */ /* 0x000fe20007ffe0ff */
[----:B------:R1:W-:Y:S04]  /*ecdf0*/  @P5 STG.E [R4.64], R15 ;  /* 0x0000000f04005986 */ /* 0x0003e8000c101904 */
[----:B------:R-:W2:Y:S04]  /*ece00*/  LDL.LU R123, [R1+0x4af4] ;  /* 0x004af400017b7983 */ /* 0x000ea80000300800 */
[----:B------:R-:W2:Y:S04]  /*ece10*/  LDL.LU R135, [R1+0x8c] ;  /* 0x00008c0001877983 */ /* 0x000ea80000300800 */
[----:B------:R-:W2:Y:S04]  /*ece20*/  LDL.LU R134, [R1+0x5c] ;  /* 0x00005c0001867983 */ /* 0x000ea80000300800 */
[----:B----4-:R4:W-:Y:S01]  /*ece30*/  @P1 STG.E [R2.64], R127 ;  /* 0x0000007f02001986 */ /* 0x0109e2000c101904 */
[----:B------:R-:W-:-:S03]  /*ece40*/  ISETP.GE.AND P4, PT, R13, c[0x0][0x17c], PT ;  /* 0x00005f000d007a0c */ /* 0x000fc60003f86270 */
[----:B------:R-:W3:Y:S04]  /*ece50*/  LDL.LU R13, [R1+0x4af8] ;  /* 0x004af800010d7983 */ /* 0x000ee80000300800 */
[----:B-1----:R-:W3:Y:S01]  /*ece60*/  LDL.LU R15, [R1+0xa0] ;  /* 0x0000a000010f7983 */ /* 0x002ee20000300800 */
[----:B----4-:R-:W-:-:S03]  /*ece70*/  IMAD.WIDE R2, R6, 0x4, R8 ;  /* 0x0000000406027825 */ /* 0x010fc600078e0208 */
[----:B------:R-:W4:Y:S04]  /*ece80*/  LDL.LU R127, [R1+0x70] ;  /* 0x00007000017f7983 */ /* 0x000f280000300800 */
[----:B------:R1:W-:Y:S02]  /*ece90*/  @P6 STG.E [R2.64], R126 ;  /* 0x0000007e02006986 */ /* 0x0003e4000c101904 */
[----:B-1----:R-:W-:-:S05]  /*ecea0*/  IMAD.WIDE R2, R6, 0x4, R10 ;  /* 0x0000000406027825 */ /* 0x002fca00078e020a */
[----:B------:R1:W-:Y:S04]  /*eceb0*/  @P0 STG.E [R2.64], R139 ;  /* 0x0000008b02000986 */ /* 0x0003e8000c101904 */
[----:B-1----:R-:W3:Y:S01]  /*ecec0*/  LDL.LU R3, [R1+0x88] ;  /* 0x0000880001037983 */ /* 0x002ee20000300800 */
        /* <DEDUP_REMOVED lines=8> */
[----:B------:R-:W-:Y:S02]  /*ecf50*/  ISETP.GE.AND P0, PT, R123, c[0x0][0x17c], PT ;  /* 0x00005f007b007a0c */ /* 0x000fe40003f06270 */
[----:B------:R-:W2:Y:S04]  /*ecf60*/  LDL.LU R123, [R1+0x74] ;  /* 0x00007400017b7983 */ /* 0x000ea80000300800 */
[----:B---3--:R-:W-:Y:S04]  /*ecf70*/  @P5 STG.E [R4.64], R3 ;  /* 0x0000000304005986 */ /* 0x008fe8000c101904 */
[----:B------:R1:W-:Y:S01]  /*ecf80*/  @P3 STG.E [R6.64], R14 ;  /* 0x0000000e06003986 */ /* 0x0003e2000c101904 */
[----:B------:R-:W-:-:S03]  /*ecf90*/  ISETP.GE.AND P3, PT, R13, c[0x0][0x17c], PT ;  /* 0x00005f000d007a0c */ /* 0x000fc60003f66270 */
[----:B-1----:R-:W3:Y:S04]  /*ecfa0*/  LDL.LU R14, [R1+0xc0] ;  /* 0x0000c000010e7983 */ /* 0x002ee80000300800 */
[----:B------:R-:W2:Y:S01]  /*ecfb0*/  LDL.LU R13, [R1+0x4b00] ;  /* 0x004b0000010d7983 */ /* 0x000ea20000300800 */
[----:B------:R-:W-:Y:S02]  /*ecfc0*/  IADD3 R12, R12, c[0x0][0x198], RZ ;  /* 0x000066000c0c7a10 */ /* 0x000fe40007ffe0ff */
[----:B------:R-:W-:Y:S02]  /*ecfd0*/  ISETP.LT.AND P6, PT, R223, c[0x0][0x178], !P4 ;  /* 0x00005e00df007a0c */ /* 0x000fe400067c1270 */
[----:B------:R-:W-:Y:S01]  /*ecfe0*/  ISETP.LT.AND P4, PT, R219, c[0x0][0x178], !P4 ;  /* 0x00005e00db007a0c */ /* 0x000fe20006781270 */
[C---:B------:R-:W-:Y:S01]  /*ecff0*/  IMAD.WIDE R2, R12.reuse, 0x4, R8 ;  /* 0x000000040c027825 */ /* 0x040fe200078e0208 */
[----:B------:R-:W-:-:S03]  /*ed000*/  IADD3 R7, R12, c[0x0][0x198], RZ ;  /* 0x000066000c077a10 */ /* 0x000fc60007ffe0ff */
[----:B------:R-:W-:Y:S02]  /*ed010*/  IMAD.WIDE R4, R12, 0x4, R10 ;  /* 0x000000040c047825 */ /* 0x000fe400078e020a */
[----:B------:R-:W3:Y:S01]  /*ed020*/  LDL.LU R12, [R1+0x4b04] ;  /* 0x004b0400010c7983 */ /* 0x000ee20000300800 */
[----:B------:R-:W-:Y:S02]  /*ed030*/  ISETP.LT.AND P5, PT, R219, c[0x0][0x178], !P1 ;  /* 0x00005e00db007a0c */ /* 0x000fe40004fa1270 */
[----:B------:R-:W-:-:S03]  /*ed040*/  ISETP.LT.AND P1, PT, R223, c[0x0][0x178], !P1 ;  /* 0x00005e00df007a0c */ /* 0x000fc60004f21270 */
[----:B------:R1:W-:Y:S01]  /*ed050*/  @P4 STG.E [R2.64], R135 ;  /* 0x0000008702004986 */ /* 0x0003e2000c101904 */
[----:B----4-:R-:W-:-:S03]  /*ed060*/  ISETP.GE.AND P4, PT, R126, c[0x0][0x17c], PT ;  /* 0x00005f007e007a0c */ /* 0x010fc60003f86270 */
[----:B------:R4:W-:Y:S04]  /*ed070*/  @P6 STG.E [R4.64], R134 ;  /* 0x0000008604006986 */ /* 0x0009e8000c101904 */
[----:B-1----:R-:W3:Y:S04]  /*ed080*/  LDL.LU R135, [R1+0x90] ;  /* 0x0000900001877983 */ /* 0x002ee80000300800 */
[----:B----4-:R-:W4:Y:S04]  /*ed090*/  LDL.LU R134, [R1+0xc4] ;  /* 0x0000c40001867983 */ /* 0x010f280000300800 */
[----:B------:R-:W4:Y:S01]  /*ed0a0*/  LDL.LU R126, [R1+0x94] ;  /* 0x00009400017e7983 */ /* 0x000f220000300800 */
        /* <DEDUP_REMOVED lines=8> */
[----:B--2---:R-:W-:-:S03]  /*ed130*/  ISETP.GE.AND P1, PT, R13, c[0x0][0x17c], PT ;  /* 0x00005f000d007a0c */ /* 0x004fc60003f26270 */
[----:B------:R-:W2:Y:S04]  /*ed140*/  LDL.LU R13, [R1+0x4b08] ;  /* 0x004b0800010d7983 */ /* 0x000ea80000300800 */
[----:B------:R-:W2:Y:S04]  /*ed150*/  LDL.LU R15, [R1+0xb0] ;  /* 0x0000b000010f7983 */ /* 0x000ea80000300800 */
[----:B-1----:R-:W2:Y:S01]  /*ed160*/  LDL.LU R139, [R1+0x4b0c] ;  /* 0x004b0c00018b7983 */ /* 0x002ea20000300800 */
[----:B------:R-:W-:Y:S02]  /*ed170*/  ISETP.LT.AND P0, PT, R223, c[0x0][0x178], !P0 ;  /* 0x00005e00df007a0c */ /* 0x000fe40004701270 */
[----:B------:R-:W-:Y:S01]  /*ed180*/  ISETP.LT.AND P5, PT, R219, c[0x0][0x178], !P3 ;  /* 0x00005e00db007a0c */ /* 0x000fe20005fa1270 */
[C---:B------:R-:W-:Y:S01]  /*ed190*/  IMAD.WIDE R2, R6.reuse, 0x4, R10 ;  /* 0x0000000406027825 */ /* 0x040fe200078e020a */
[----:B------:R-:W-:Y:S01]  /*ed1a0*/  IADD3 R6, R6, c[0x0][0x198], RZ ;  /* 0x0000660006067a10 */ /* 0x000fe20007ffe0ff */
[----:B------:R-:W2:Y:S01]  /*ed1b0*/  LDL.LU R127, [R1+0xe4] ;  /* 0x0000e400017f7983 */ /* 0x000ea20000300800 */
[----:B------:R-:W-:-:S02]  /*ed1c0*/  ISETP.LT.AND P3, PT, R223, c[0x0][0x178], !P3 ;  /* 0x00005e00df007a0c */ /* 0x000fc40005f61270 */
[----:B------:R-:W-:Y:S02]  /*ed1d0*/  ISETP.LT.AND P6, PT, R219, c[0x0][0x178], !P4 ;  /* 0x00005e00db007a0c */ /* 0x000fe400067c1270 */
[----:B------:R-:W-:-:S03]  /*ed1e0*/  ISETP.LT.AND P4, PT, R223, c[0x0][0x178], !P4 ;  /* 0x00005e00df007a0c */ /* 0x000fc60006781270 */
[----:B------:R1:W-:Y:S01]  /*ed1f0*/  @P0 STG.E [R2.64], R123 ;  /* 0x0000007b02000986 */ /* 0x0003e2000c101904 */
[----:B---3--:R-:W-:Y:S02]  /*ed200*/  ISETP.GE.AND P0, PT, R12, c[0x0][0x17c], PT ;  /* 0x00005f000c007a0c */ /* 0x008fe40003f06270 */
[C---:B------:R-:W-:Y:S01]  /*ed210*/  IADD3 R12, R6.reuse, c[0x0][0x198], RZ ;  /* 0x00006600060c7a10 */ /* 0x040fe20007ffe0ff */
[--C-:B-1----:R-:W-:Y:S01]  /*ed220*/  IMAD.WIDE R2, R6, 0x4, R8.reuse ;  /* 0x0000000406027825 */ /* 0x102fe200078e0208 */
[----:B------:R-:W3:Y:S04]  /*ed230*/  LDL.LU R123, [R1+0xb4] ;  /* 0x0000b400017b7983 */ /* 0x000ee80000300800 */
[----:B------:R1:W-:Y:S01]  /*ed240*/  @P5 STG.E [R2.64], R14 ;  /* 0x0000000e02005986 */ /* 0x0003e2000c101904 */
[----:B------:R-:W-:-:S04]  /*ed250*/  IMAD.WIDE R4, R12, 0x4, R8 ;  /* 0x000000040c047825 */ /* 0x000fc800078e0208 */
[----:B-1----:R-:W-:-:S04]  /*ed260*/  IMAD.WIDE R2, R6, 0x4, R10 ;  /* 0x0000000406027825 */ /* 0x002fc800078e020a */
[----:B------:R-:W-:Y:S01]  /*ed270*/  IMAD.WIDE R6, R12, 0x4, R10 ;  /* 0x000000040c067825 */ /* 0x000fe200078e020a */
[----:B------:R1:W-:Y:S04]  /*ed280*/  @P3 STG.E [R2.64], R135 ;  /* 0x0000008702003986 */ /* 0x0003e8000c101904 */
[----:B----4-:R-:W-:Y:S04]  /*ed290*/  @P6 STG.E [R4.64], R134 ;  /* 0x0000008604006986 */ /* 0x010fe8000c101904 */
[----:B------:R4:W-:Y:S04]  /*ed2a0*/  @P4 STG.E [R6.64], R126 ;  /* 0x0000007e06004986 */ /* 0x0009e8000c101904 */
[----:B-1----:R-:W3:Y:S04]  /*ed2b0*/  LDL.LU R135, [R1+0xf0] ;  /* 0x0000f00001877983 */ /* 0x002ee80000300800 */
[----:B----4-:R-:W4:Y:S04]  /*ed2c0*/  LDL.LU R6, [R1+0xe0] ;  /* 0x0000e00001067983 */ /* 0x010f280000300800 */
[----:B------:R-:W3:Y:S01]  /*ed2d0*/  LDL.LU R14, [R1+0x4b10] ;  /* 0x004b1000010e7983 */ /* 0x000ee20000300800 */
[----:B--2---:R-:W-:-:S03]  /*ed2e0*/  ISETP.GE.AND P3, PT, R13, c[0x0][0x17c], PT ;  /* 0x00005f000d007a0c */ /* 0x004fc60003f66270 */
[----:B------:R-:W2:Y:S04]  /*ed2f0*/  LDL.LU R13, [R1+0x4b14] ;  /* 0x004b1400010d7983 */ /* 0x000ea80000300800 */
[----:B------:R-:W2:Y:S04]  /*ed300*/  LDL.LU R134, [R1+0xd0] ;  /* 0x0000d00001867983 */ /* 0x000ea80000300800 */
[----:B------:R-:W2:Y:S01]  /*ed310*/  LDL.LU R126, [R1+0xf4] ;  /* 0x0000f400017e7983 */ /* 0x000ea20000300800 */
[----:B------:R-:W-:-:S03]  /*ed320*/  ISETP.GE.AND P4, PT, R139, c[0x0][0x17c], PT ;  /* 0x00005f008b007a0c */ /* 0x000fc60003f86270 */
[----:B------:R-:W2:Y:S01]  /*ed330*/  LDL.LU R139, [R1+0xd4] ;  /* 0x0000d400018b7983 */ /* 0x000ea20000300800 */
        /* <DEDUP_REMOVED lines=8> */
[----:B----4-:R1:W-:Y:S04]  /*ed3c0*/  @P1 STG.E [R2.64], R6 ;  /* 0x0000000602001986 */ /* 0x0103e8000c101904 */
[----:B------:R4:W-:Y:S01]  /*ed3d0*/  @P5 STG.E [R4.64], R15 ;  /* 0x0000000f04005986 */ /* 0x0009e2000c101904 */
[----:B------:R-:W-:Y:S02]  /*ed3e0*/  ISETP.LT.AND P5, PT, R219, c[0x0][0x178], !P3 ;  /* 0x00005e00db007a0c */ /* 0x000fe40005fa1270 */
[----:B------:R-:W-:Y:S02]  /*ed3f0*/  ISETP.LT.AND P3, PT, R223, c[0x0][0x178], !P3 ;  /* 0x00005e00df007a0c */ /* 0x000fe40005f61270 */
[C---:B-1----:R-:W-:Y:S01]  /*ed400*/  IADD3 R6, R7.reuse, c[0x0][0x198], RZ ;  /* 0x0000660007067a10 */ /* 0x042fe20007ffe0ff */
[----:B------:R-:W-:-:S04]  /*ed410*/  IMAD.WIDE R2, R7, 0x4, R10 ;  /* 0x0000000407027825 */ /* 0x000fc800078e020a */
[----:B----4-:R-:W-:Y:S01]  /*ed420*/  IMAD.WIDE R4, R7, 0x4, R8 ;  /* 0x0000000407047825 */ /* 0x010fe200078e0208 */
[----:B---3--:R-:W-:Y:S01]  /*ed430*/  ISETP.GE.AND P1, PT, R14, c[0x0][0x17c], PT ;  /* 0x00005f000e007a0c */ /* 0x008fe20003f26270 */
[----:B------:R-:W3:Y:S04]  /*ed440*/  LDL.LU R7, [R1+0x4b18] ;  /* 0x004b180001077983 */ /* 0x000ee80000300800 */
[----:B------:R1:W-:Y:S01]  /*ed450*/  @P6 STG.E [R4.64], R127 ;  /* 0x0000007f04006986 */ /* 0x0003e2000c101904 */
[----:B------:R-:W-:-:S03]  /*ed460*/  ISETP.LT.AND P6, PT, R219, c[0x0][0x178], !P4 ;  /* 0x00005e00db007a0c */ /* 0x000fc600067c1270 */
[----:B------:R4:W-:Y:S01]  /*ed470*/  @P0 STG.E [R2.64], R123 ;  /* 0x0000007b02000986 */ /* 0x0009e2000c101904 */
[----:B------:R-:W-:-:S03]  /*ed480*/  ISETP.LT.AND P4, PT, R223, c[0x0][0x178], !P4 ;  /* 0x00005e00df007a0c */ /* 0x000fc60006781270 */
[----:B------:R-:W3:Y:S01]  /*ed490*/  LDL.LU R14, [R1+0x78] ;  /* 0x00007800010e7983 */ /* 0x000ee20000300800 */
[----:B-1----:R-:W-:-:S04]  /*ed4a0*/  IMAD.WIDE R4, R6, 0x4, R8 ;  /* 0x0000000406047825 */ /* 0x002fc800078e0208 */
[C---:B----4-:R-:W-:Y:S01]  /*ed4b0*/  IMAD.WIDE R2, R6.reuse, 0x4, R10 ;  /* 0x0000000406027825 */ /* 0x050fe200078e020a */
[----:B------:R-:W-:Y:S01]  /*ed4c0*/  IADD3 R6, R6, c[0x0][0x198], RZ ;  /* 0x0000660006067a10 */ /* 0x000fe20007ffe0ff */
[----:B------:R1:W-:Y:S04]  /*ed4d0*/  @P5 STG.E [R4.64], R135 ;  /* 0x0000008704005986 */ /* 0x0003e8000c101904 */
[----:B------:R-:W3:Y:S04]  /*ed4e0*/  LDL.LU R123, [R1+0x4b1c] ;  /* 0x004b1c00017b7983 */ /* 0x000ee80000300800 */
[----:B------:R-:W3:Y:S04]  /*ed4f0*/  LDL.LU R15, [R1+0xac] ;  /* 0x0000ac00010f7983 */ /* 0x000ee80000300800 */
[----:B------:R-:W3:Y:S04]  /*ed500*/  LDL.LU R127, [R1+0x7c] ;  /* 0x00007c00017f7983 */ /* 0x000ee80000300800 */
[----:B--2---:R2:W-:Y:S01]  /*ed510*/  @P3 STG.E [R2.64], R134 ;  /* 0x0000008602003986 */ /* 0x0045e2000c101904 */
[----:B------:R-:W-:-:S03]  /*ed520*/  ISETP.GE.AND P0, PT, R13, c[0x0][0x17c], PT ;  /* 0x00005f000d007a0c */ /* 0x000fc60003f06270 */
[----:B------:R-:W4:Y:S04]  /*ed530*/  LDL.LU R13, [R1+0x4b20] ;  /* 0x004b2000010d7983 */ /* 0x000f280000300800 */
[----:B-1----:R-:W4:Y:S01]  /*ed540*/  LDL.LU R135, [R1+0xc8] ;  /* 0x0000c80001877983 */ /* 0x002f220000300800 */
[----:B--2---:R-:W-:-:S03]  /*ed550*/  IMAD.WIDE R2, R6, 0x4, R8 ;  /* 0x0000000406027825 */ /* 0x004fc600078e0208 */
[----:B------:R-:W2:Y:S04]  /*ed560*/  LDL.LU R134, [R1+0x98] ;  /* 0x0000980001867983 */ /* 0x000ea80000300800 */
[----:B------:R1:W-:Y:S02]  /*ed570*/  @P6 STG.E [R2.64], R126 ;  /* 0x0000007e02006986 */ /* 0x0003e4000c101904 */
[----:B-1----:R-:W-:-:S05]  /*ed580*/  IMAD.WIDE R2, R6, 0x4, R10 ;  /* 0x0000000406027825 */ /* 0x002fca00078e020a */
[----:B------:R1:W-:Y:S04]  /*ed590*/  @P4 STG.E [R2.64], R139 ;  /* 0x0000008b02004986 */ /* 0x0003e8000c101904 */
[----:B-1----:R-:W2:Y:S01]  /*ed5a0*/  LDL.LU R3, [R1+0xa8] ;  /* 0x0000a80001037983 */ /* 0x002ea20000300800 */
[----:B------:R-:W-:Y:S02]  /*ed5b0*/  ISETP.LT.AND P5, PT, R219, c[0x0][0x178], !P1 ;  /* 0x00005e00db007a0c */ /* 0x000fe40004fa1270 */
[----:B------:R-:W-:Y:S01]  /*ed5c0*/  ISETP.LT.AND P1, PT, R223, c[0x0][0x178], !P1 ;  /* 0x00005e00df007a0c */ /* 0x000fe20004f21270 */
[----:B------:R-:W4:Y:S01]  /*ed5d0*/  LDL.LU R139, [R1+0xcc] ;  /* 0x0000cc00018b7983 */ /* 0x000f220000300800 */
[----:B------:R-:W-:-:S03]  /*ed5e0*/  IADD3 R12, R6, c[0x0][0x198], RZ ;  /* 0x00006600060c7a10 */ /* 0x000fc60007ffe0ff */
[----:B------:R-:W4:Y:S02]  /*ed5f0*/  LDL.LU R126, [R1+0x4b24] ;  /* 0x004b2400017e7983 */ /* 0x000f240000300800 */
[----:B------:R-:W-:Y:S01]  /*ed600*/  IMAD.WIDE R4, R12, 0x4, R8 ;  /* 0x000000040c047825 */ /* 0x000fe200078e0208 */
[----:B---3--:R-:W-:-:S03]  /*ed610*/  ISETP.GE.AND P3, PT, R7, c[0x0][0x17c], PT ;  /* 0x00005f0007007a0c */ /* 0x008fc60003f66270 */
[----:B------:R-:W-:Y:S01]  /*ed620*/  IMAD.WIDE R6, R12, 0x4, R10 ;  /* 0x000000040c067825 */ /* 0x000fe200078e020a */
[----:B------:R-:W-:Y:S02]  /*ed630*/  ISETP.GE.AND P4, PT, R123, c[0x0][0x17c], PT ;  /* 0x00005f007b007a0c */ /* 0x000fe40003f86270 */
[----:B------:R-:W3:Y:S04]  /*ed640*/  LDL.LU R123, [R1+0x9c] ;  /* 0x00009c00017b7983 */ /* 0x000ee80000300800 */
[----:B--2---:R-:W-:Y:S04]  /*ed650*/  @P5 STG.E [R4.64], R3 ;  /* 0x0000000304005986 */ /* 0x004fe8000c101904 */
[----:B------:R1:W-:Y:S01]  /*ed660*/  @P1 STG.E [R6.64], R14 ;  /* 0x0000000e06001986 */ /* 0x0003e2000c101904 */
[----:B----4-:R-:W-:-:S03]  /*ed670*/  ISETP.GE.AND P1, PT, R13, c[0x0][0x17c], PT ;  /* 0x00005f000d007a0c */ /* 0x010fc60003f26270 */
[----:B-1----:R-:W2:Y:S04]  /*ed680*/  LDL.LU R14, [R1+0xe8] ;  /* 0x0000e800010e7983 */ /* 0x002ea80000300800 */
        /* <DEDUP_REMOVED lines=13> */
[----:B-1----:R-:W2:Y:S04]  /*ed760*/  LDL.LU R15, [R1+0xb8] ;  /* 0x0000b800010f7983 */ /* 0x002ea80000300800 */
[----:B------:R-:W2:Y:S04]  /*ed770*/  LDL.LU R127, [R1+0xec] ;  /* 0x0000ec00017f7983 */ /* 0x000ea80000300800 */
[----:B------:R-:W2:Y:S01]  /*ed780*/  LDL.LU R126, [R1+0xbc] ;  /* 0x0000bc00017e7983 */ /* 0x000ea20000300800 */
        /* <DEDUP_REMOVED lines=20> */
[----:B---3--:R1:W-:Y:S01]  /*ed8d0*/  @P4 STG.E [R2.64], R123 ;  /* 0x0000007b02004986 */ /* 0x0083e2000c101904 */
[----:B--2---:R-:W-:Y:S02]  /*ed8e0*/  ISETP.GE.AND P4, PT, R12, c[0x0][0x17c], PT ;  /* 0x00005f000c007a0c */ /* 0x004fe40003f86270 */
[C---:B------:R-:W-:Y:S01]  /*ed8f0*/  IADD3 R12, R6.reuse, c[0x0][0x198], RZ ;  /* 0x00006600060c7a10 */ /* 0x040fe20007ffe0ff */
[--C-:B-1----:R-:W-:Y:S01]  /*ed900*/  IMAD.WIDE R2, R6, 0x4, R8.reuse ;  /* 0x0000000406027825 */ /* 0x102fe200078e0208 */
[----:B------:R-:W2:Y:S04]  /*ed910*/  LDL.LU R123, [R1+0xdc] ;  /* 0x0000dc00017b7983 */ /* 0x000ea80000300800 */
[----:B------:R1:W-:Y:S01]  /*ed920*/  @P5 STG.E [R2.64], R14 ;  /* 0x0000000e02005986 */ /* 0x0003e2000c101904 */
        /* <DEDUP_REMOVED lines=2484> */
[----:B---3--:R-:W-:Y:S01]  /*f7470*/  @P5 STG.E [R4.64], R3 ;  /* 0x0000000304005986 */ /* 0x008fe2000c101904 */
[----:B------:R-:W-:-:S03]  /*f7480*/  ISETP.GE.AND P5, PT, R13, c[0x0][0x17c], PT ;  /* 0x00005f000d007a0c */ /* 0x000fc60003fa6270 */
[----:B------:R1:W-:Y:S04]  /*f7490*/  @P3 STG.E [R6.64], R14 ;  /* 0x0000000e06003986 */ /* 0x0003e8000c101904 */
[----:B-1----:R-:W3:Y:S04]  /*f74a0*/  LDL.LU R14, [R1+0xb80] ;  /* 0x000b8000010e7983 */ /* 0x002ee80000300800 */
[----:B------:R-:W2:Y:S01]  /*f74b0*/  LDL.LU R13, [R1+0x4fac] ;  /* 0x004fac00010d7983 */ /* 0x000ea20000300800 */
[----:B------:R-:W-:Y:S02]  /*f74c0*/  IADD3 R12, R12, c[0x0][0x198], RZ ;  /* 0x000066000c0c7a10 */ /* 0x000fe40007ffe0ff */
[----:B------:R-:W-:-:S02]  /*f74d0*/  ISETP.LT.AND P6, PT, R223, c[0x0][0x178], !P4 ;  /* 0x00005e00df007a0c */ /* 0x000fc400067c1270 */
[----:B------:R-:W-:Y:S01]  /*f74e0*/  ISETP.LT.AND P4, PT, R219, c[0x0][0x178], !P4 ;  /* 0x00005e00db007a0c */ /* 0x000fe20006781270 */
[C---:B------:R-:W-:Y:S01]  /*f74f0*/  IMAD.WIDE R2, R12.reuse, 0x4, R8 ;  /* 0x000000040c027825 */ /* 0x040fe200078e0208 */
[----:B------:R-:W-:-:S03]  /*f7500*/  IADD3 R7, R12, c[0x0][0x198], RZ ;  /* 0x000066000c077a10 */ /* 0x000fc60007ffe0ff */
[----:B------:R-:W-:Y:S02]  /*f7510*/  IMAD.WIDE R4, R12, 0x4, R10 ;  /* 0x000000040c047825 */ /* 0x000fe400078e020a */
[----:B------:R-:W3:Y:S01]  /*f7520*/  LDL.LU R12, [R1+0x4f38] ;  /* 0x004f3800010c7983 */ /* 0x000ee20000300800 */
[----:B------:R-:W-:Y:S02]  /*f7530*/  ISETP.LT.AND P3, PT, R219, c[0x0][0x178], !P1 ;  /* 0x00005e00db007a0c */ /* 0x000fe40004f61270 */
[----:B------:R-:W-:-:S03]  /*f7540*/  ISETP.LT.AND P1, PT, R223, c[0x0][0x178], !P1 ;  /* 0x00005e00df007a0c */ /* 0x000fc60004f21270 */
[----:B------:R1:W-:Y:S04]  /*f7550*/  @P4 STG.E [R2.64], R135 ;  /* 0x0000008702004986 */ /* 0x0003e8000c101904 */
[----:B------:R1:W-:Y:S01]  /*f7560*/  @P6 STG.E [R4.64], R134 ;  /* 0x0000008604006986 */ /* 0x0003e2000c101904 */
[----:B----4-:R-:W-:-:S03]  /*f7570*/  ISETP.GE.AND P6, PT, R126, c[0x0][0x17c], PT ;  /* 0x00005f007e007a0c */ /* 0x010fc60003fc6270 */
[----:B-1----:R-:W4:Y:S04]  /*f7580*/  LDL.LU R135, [R1+0x2b0] ;  /* 0x0002b00001877983 */ /* 0x002f280000300800 */
[----:B------:R-:W4:Y:S04]  /*f7590*/  LDL.LU R134, [R1+0xb84] ;  /* 0x000b840001867983 */ /* 0x000f280000300800 */
        /* <DEDUP_REMOVED lines=30> */
[----:B----4-:R1:W-:Y:S04]  /*f7780*/  @P5 STG.E [R2.64], R135 ;  /* 0x0000008702005986 */ /* 0x0103e8000c101904 */
[----:B------:R-:W-:Y:S04]  /*f7790*/  @P4 STG.E [R4.64], R134 ;  /* 0x0000008604004986 */ /* 0x000fe8000c101904 */
        /* <DEDUP_REMOVED lines=59> */
[----:B--2---:R-:W-:Y:S01]  /*f7b50*/  @P3 STG.E [R4.64], R3 ;  /* 0x0000000304003986 */ /* 0x004fe2000c101904 */
[----:B----4-:R-:W-:-:S03]  /*f7b60*/  ISETP.GE.AND P3, PT, R13, c[0x0][0x17c], PT ;  /* 0x00005f000d007a0c */ /* 0x010fc60003f66270 */
[----:B------:R1:W-:Y:S04]  /*f7b70*/  @P1 STG.E [R6.64], R14 ;  /* 0x0000000e06001986 */ /* 0x0003e8000c101904 */
[----:B-1----:R-:W2:Y:S04]  /*f7b80*/  LDL.LU R14, [R1+0xc48] ;  /* 0x000c4800010e7983 */ /* 0x002ea80000300800 */
[----:B------:R-:W4:Y:S01]  /*f7b90*/  LDL.LU R13, [R1+0x4f64] ;  /* 0x004f6400010d7983 */ /* 0x000f220000300800 */
[----:B------:R-:W-:Y:S02]  /*f7ba0*/  IADD3 R12, R12, c[0x0][0x198], RZ ;  /* 0x000066000c0c7a10 */ /* 0x000fe40007ffe0ff */
[----:B------:R-:W-:-:S02]  /*f7bb0*/  ISETP.LT.AND P4, PT, R219, c[0x0][0x178], !P6 ;  /* 0x00005e00db007a0c */ /* 0x000fc40007781270 */
[----:B------:R-:W-:Y:S01]  /*f7bc0*/  ISETP.LT.AND P6, PT, R223, c[0x0][0x178], !P6 ;  /* 0x00005e00df007a0c */ /* 0x000fe200077c1270 */
[C---:B------:R-:W-:Y:S01]  /*f7bd0*/  IMAD.WIDE R2, R12.reuse, 0x4, R8 ;  /* 0x000000040c027825 */ /* 0x040fe200078e0208 */
[----:B------:R-:W-:-:S03]  /*f7be0*/  IADD3 R7, R12, c[0x0][0x198], RZ ;  /* 0x000066000c077a10 */ /* 0x000fc60007ffe0ff */
[----:B------:R-:W-:Y:S02]  /*f7bf0*/  IMAD.WIDE R4, R12, 0x4, R10 ;  /* 0x000000040c047825 */ /* 0x000fe400078e020a */
[----:B------:R-:W2:Y:S01]  /*f7c00*/  LDL.LU R12, [R1+0x4f74] ;  /* 0x004f7400010c7983 */ /* 0x000ea20000300800 */
[----:B------:R-:W-:-:S03]  /*f7c10*/  ISETP.LT.AND P1, PT, R219, c[0x0][0x178], !P2 ;  /* 0x00005e00db007a0c */ /* 0x000fc60005721270 */
[----:B------:R1:W-:Y:S01]  /*f7c20*/  @P4 STG.E [R2.64], R15 ;  /* 0x0000000f02004986 */ /* 0x0003e2000c101904 */
[----:B------:R-:W-:-:S03]  /*f7c30*/  ISETP.LT.AND P2, PT, R223, c[0x0][0x178], !P2 ;  /* 0x00005e00df007a0c */ /* 0x000fc60005741270 */
[----:B------:R1:W-:Y:S01]  /*f7c40*/  @P6 STG.E [R4.64], R127 ;  /* 0x0000007f04006986 */ /* 0x0003e2000c101904 */
[----:B------:R-:W-:-:S03]  /*f7c50*/  ISETP.GE.AND P6, PT, R126, c[0x0][0x17c], PT ;  /* 0x00005f007e007a0c */ /* 0x000fc60003fc6270 */
        /* <DEDUP_REMOVED lines=45> */
[----:B------:R-:W-:Y:S02]  /*f7f30*/  ISETP.LT.AND P6, PT, R223, c[0x0][0x178], !P6 ;  /* 0x00005e00df007a0c */ /* 0x000fe400077c1270 */
[----:B------:R-:W-:Y:S02]  /*f7f40*/  IADD3 R12, R12, c[0x0][0x198], RZ ;  /* 0x000066000c0c7a10 */ /* 0x000fe40007ffe0ff */
[----:B------:R-:W-:Y:S02]  /*f7f50*/  ISETP.LT.AND P3, PT, R219, c[0x0][0x178], !P2 ;  /* 0x00005e00db007a0c */ /* 0x000fe40005761270 */
[----:B------:R-:W-:Y:S01]  /*f7f60*/  ISETP.LT.AND P2, PT, R223, c[0x0][0x178], !P2 ;  /* 0x00005e00df007a0c */ /* 0x000fe20005741270 */
[C---:B------:R-:W-:Y:S01]  /*f7f70*/  IMAD.WIDE R2, R12.reuse, 0x4, R8 ;  /* 0x000000040c027825 */ /* 0x040fe200078e0208 */
[----:B------:R-:W-:-:S03]  /*f7f80*/  IADD3 R7, R12, c[0x0][0x198], RZ ;  /* 0x000066000c077a10 */ /* 0x000fc60007ffe0ff */
[----:B------:R-:W-:Y:S01]  /*f7f90*/  IMAD.WIDE R4, R12, 0x4, R10 ;  /* 0x000000040c047825 */ /* 0x000fe200078e020a */
[----:B---3--:R1:W-:Y:S01]  /*f7fa0*/  @P1 STG.E [R2.64], R6 ;  /* 0x0000000602001986 */ /* 0x0083e2000c101904 */
[----:B------:R-:W-:-:S03]  /*f7fb0*/  ISETP.LT.AND P1, PT, R219, c[0x0][0x178], !P0 ;  /* 0x00005e00db007a0c */ /* 0x000fc60004721270 */
[----:B------:R3:W-:Y:S01]  /*f7fc0*/  @P6 STG.E [R4.64], R135 ;  /* 0x0000008704006986 */ /* 0x0007e2000c101904 */
        /* <DEDUP_REMOVED lines=39> */
[----:B------:R-:W-:-:S03]  /*f8240*/  ISETP.LT.AND P6, PT, R223, c[0x0][0x178], !P2 ;  /* 0x00005e00df007a0c */ /* 0x000fc600057c1270 */
[----:B------:R1:W-:Y:S01]  /*f8250*/  @P4 STG.E [R6.64], R14 ;  /* 0x0000000e06004986 */ /* 0x0003e2000c101904 */
[----:B------:R-:W-:Y:S02]  /*f8260*/  ISETP.LT.AND P4, PT, R219, c[0x0][0x178], !P2 ;  /* 0x00005e00db007a0c */ /* 0x000fe40005781270 */
[----:B------:R-:W-:Y:S01]  /*f8270*/  ISETP.GE.AND P2, PT, R13, c[0x0][0x17c], PT ;  /* 0x00005f000d007a0c */ /* 0x000fe20003f46270 */
        /* <DEDUP_REMOVED lines=8> */
[----:B------:R-:W3:Y:S04]  /*f8300*/  LDL.LU R12, [R1+0x4fb0] ;  /* 0x004fb000010c7983 */ /* 0x000ee80000300800 */
        /* <DEDUP_REMOVED lines=18> */
[----:B------:R-:W-:Y:S01]  /*f8430*/  ISETP.LT.AND P1, PT, R223, c[0x0][0x178], !P1 ;  /* 0x00005e00df007a0c */ /* 0x000fe20004f21270 */
[C---:B------:R-:W-:Y:S01]  /*f8440*/  IMAD.WIDE R2, R6.reuse, 0x4, R10 ;  /* 0x0000000406027825 */ /* 0x040fe200078e020a */
[----:B------:R-:W-:Y:S01]  /*f8450*/  ISETP.LT.AND P4, PT, R219, c[0x0][0x178], !P5 ;  /* 0x00005e00db007a0c */ /* 0x000fe20006f81270 */
[----:B------:R-:W2:Y:S01]  /*f8460*/  LDL.LU R127, [R1+0x89c] ;  /* 0x00089c00017f7983 */ /* 0x000ea20000300800 */
[----:B------:R-:W-:-:S02]  /*f8470*/  IADD3 R6, R6, c[0x0][0x198], RZ ;  /* 0x0000660006067a10 */ /* 0x000fc40007ffe0ff */
[----:B------:R-:W-:Y:S02]  /*f8480*/  ISETP.LT.AND P5, PT, R223, c[0x0][0x178], !P5 ;  /* 0x00005e00df007a0c */ /* 0x000fe40006fa1270 */
[----:B---3--:R-:W-:-:S05]  /*f8490*/  ISETP.GE.AND P0, PT, R12, c[0x0][0x17c], PT ;  /* 0x00005f000c007a0c */ /* 0x008fca0003f06270 */
[----:B------:R1:W-:Y:S01]  /*f84a0*/  @P1 STG.E [R2.64], R123 ;  /* 0x0000007b02001986 */ /* 0x0003e2000c101904 */
[----:B------:R-:W-:Y:S02]  /*f84b0*/  ISETP.LT.AND P1, PT, R219, c[0x0][0x178], !P2 ;  /* 0x00005e00db007a0c */ /* 0x000fe40005721270 */
[----:B------:R-:W-:Y:S02]  /*f84c0*/  ISETP.LT.AND P2, PT, R223, c[0x0][0x178], !P2 ;  /* 0x00005e00df007a0c */ /* 0x000fe40005741270 */
        /* <DEDUP_REMOVED lines=20> */
[----:B------:R-:W-:Y:S02]  /*f8610*/  ISETP.LT.AND P3, PT, R223, c[0x0][0x178], !P3 ;  /* 0x00005e00df007a0c */ /* 0x000fe40005f61270 */
[----:B------:R-:W-:Y:S02]  /*f8620*/  IADD3 R12, R12, c[0x0][0x198], RZ ;  /* 0x000066000c0c7a10 */ /* 0x000fe40007ffe0ff */
[----:B------:R-:W-:-:S03]  /*f8630*/  ISETP.LT.AND P1, PT, R219, c[0x0][0x178], !P6 ;  /* 0x00005e00db007a0c */ /* 0x000fc60007721270 */
[----:B------:R-:W-:Y:S01]  /*f8640*/  IMAD.WIDE R2, R12, 0x4, R8 ;  /* 0x000000040c027825 */ /* 0x000fe200078e0208 */
[----:B------:R-:W-:-:S03]  /*f8650*/  ISETP.LT.AND P6, PT, R223, c[0x0][0x178], !P6 ;  /* 0x00005e00df007a0c */ /* 0x000fc600077c1270 */
[C---:B------:R-:W-:Y:S01]  /*f8660*/  IMAD.WIDE R4, R12.reuse, 0x4, R10 ;  /* 0x000000040c047825 */ /* 0x040fe200078e020a */
[----:B------:R-:W-:Y:S01]  /*f8670*/  IADD3 R7, R12, c[0x0][0x198], RZ ;  /* 0x000066000c077a10 */ /* 0x000fe20007ffe0ff */
[----:B----4-:R1:W-:Y:S01]  /*f8680*/  @P4 STG.E [R2.64], R6 ;  /* 0x0000000602004986 */ /* 0x0103e2000c101904 */
[----:B------:R-:W-:-:S03]  /*f8690*/  ISETP.LT.AND P4, PT, R223, c[0x0][0x178], !P0 ;  /* 0x00005e00df007a0c */ /* 0x000fc60004781270 */
[----:B------:R4:W-:Y:S01]  /*f86a0*/  @P3 STG.E [R4.64], R15 ;  /* 0x0000000f04003986 */ /* 0x0009e2000c101904 */
        /* <DEDUP_REMOVED lines=52> */
[----:B------:R-:W-:-:S03]  /*f89f0*/  ISETP.GE.AND P1, PT, R126, c[0x0][0x17c], PT ;  /* 0x00005f007e007a0c */ /* 0x000fc60003f26270 */
[----:B------:R1:W-:Y:S01]  /*f8a00*/  @P0 STG.E [R4.64], R127 ;  /* 0x0000007f04000986 */ /* 0x0003e2000c101904 */
[----:B------:R-:W-:-:S03]  /*f8a10*/  ISETP.LT.AND P6, PT, R223, c[0x0][0x178], !P6 ;  /* 0x00005e00df007a0c */ /* 0x000fc600077c1270 */
        /* <DEDUP_REMOVED lines=15> */
[----:B------:R-:W-:Y:S01]  /*f8b10*/  ISETP.LT.AND P2, PT, R223, c[0x0][0x178], !P2 ;  /* 0x00005e00df007a0c */ /* 0x000fe20005741270 */
[C---:B------:R-:W-:Y:S01]  /*f8b20*/  IMAD.WIDE R2, R6.reuse, 0x4, R10 ;  /* 0x0000000406027825 */ /* 0x040fe200078e020a */
[----:B------:R-:W-:Y:S01]  /*f8b30*/  ISETP.LT.AND P4, PT, R219, c[0x0][0x178], !P5 ;  /* 0x00005e00db007a0c */ /* 0x000fe20006f81270 */
[----:B------:R-:W4:Y:S01]  /*f8b40*/  LDL.LU R134, [R1+0xc84] ;  /* 0x000c840001867983 */ /* 0x000f220000300800 */
[----:B------:R-:W-:-:S02]  /*f8b50*/  IADD3 R6, R6, c[0x0][0x198], RZ ;  /* 0x0000660006067a10 */ /* 0x000fc40007ffe0ff */
[----:B------:R-:W-:Y:S02]  /*f8b60*/  ISETP.LT.AND P5, PT, R223, c[0x0][0x178], !P5 ;  /* 0x00005e00df007a0c */ /* 0x000fe40006fa1270 */
[----:B--2---:R-:W-:-:S05]  /*f8b70*/  ISETP.GE.AND P0, PT, R12, c[0x0][0x17c], PT ;  /* 0x00005f000c007a0c */ /* 0x004fca0003f06270 */
[----:B---3--:R1:W-:Y:S01]  /*f8b80*/  @P2 STG.E [R2.64], R123 ;  /* 0x0000007b02002986 */ /* 0x0083e2000c101904 */
[----:B------:R-:W-:Y:S02]  /*f8b90*/  ISETP.LT.AND P2, PT, R219, c[0x0][0x178], !P3 ;  /* 0x00005e00db007a0c */ /* 0x000fe40005f41270 */
[----:B------:R-:W-:Y:S02]  /*f8ba0*/  ISETP.LT.AND P3, PT, R223, c[0x0][0x178], !P3 ;  /* 0x00005e00df007a0c */ /* 0x000fe40005f61270 */
        /* <DEDUP_REMOVED lines=80> */
[----:B------:R-:W-:-:S03]  /*f90b0*/  ISETP.LT.AND P1, PT, R219, c[0x0][0x178], !P6 ;  /* 0x00005e00db007a0c */ /* 0x000fc60007721270 */
[----:B------:R1:W-:Y:S01]  /*f90c0*/  @P2 STG.E [R2.64], R135 ;  /* 0x0000008702002986 */ /* 0x0003e2000c101904 */
[----:B------:R-:W-:-:S03]  /*f90d0*/  ISETP.LT.AND P2, PT, R219, c[0x0][0x178], !P0 ;  /* 0x00005e00db007a0c */ /* 0x000fc60004741270 */
[----:B------:R1:W-:Y:S01]  /*f90e0*/  @P4 STG.E [R4.64], R134 ;  /* 0x0000008604004986 */ /* 0x0003e2000c101904 */
[C---:B------:R-:W-:Y:S02]  /*f90f0*/  ISETP.LT.AND P4, PT, R223.reuse, c[0x0][0x178], !P0 ;  /* 0x00005e00df007a0c */ /* 0x040fe40004781270 */
[----:B----4-:R-:W-:Y:S02]  /*f9100*/  ISETP.GE.AND P0, PT, R126, c[0x0][0x17c], PT ;  /* 0x00005f007e007a0c */ /* 0x010fe40003f06270 */
[----:B------:R-:W-:Y:S01]  /*f9110*/  ISETP.LT.AND P6, PT, R223, c[0x0][0x178], !P6 ;  /* 0x00005e00df007a0c */ /* 0x000fe200077c1270 */
[----:B-1----:R-:W4:Y:S04]  /*f9120*/  LDL.LU R135, [R1+0x888] ;  /* 0x0008880001877983 */ /* 0x002f280000300800 */
[----:B------:R-:W4:Y:S04]  /*f9130*/  LDL.LU R134, [R1+0xc8c] ;  /* 0x000c8c0001867983 */ /* 0x000f280000300800 */
[----:B------:R-:W4:Y:S01]  /*f9140*/  LDL.LU R126, [R1+0x88c] ;  /* 0x00088c00017e7983 */ /* 0x000f220000300800 */
[----:B------:R-:W-:-:S04]  /*f9150*/  IMAD.WIDE R4, R7, 0x4, R8 ;  /* 0x0000000407047825 */ /* 0x000fc800078e0208 */
[C---:B------:R-:W-:Y:S01]  /*f9160*/  IMAD.WIDE R2, R7.reuse, 0x4, R10 ;  /* 0x0000000407027825 */ /* 0x040fe200078e020a */
[----:B------:R1:W-:Y:S04]  /*f9170*/  @P1 STG.E [R4.64], R15 ;  /* 0x0000000f04001986 */ /* 0x0003e8000c101904 */
        /* <DEDUP_REMOVED lines=10> */
[----:B------:R-:W-:Y:S01]  /*f9220*/  IADD3 R6, R6, c[0x0][0x198], RZ ;  /* 0x0000660006067a10 */ /* 0x000fe20007ffe0ff */
[----:B------:R-:W2:Y:S01]  /*f9230*/  LDL.LU R127, [R1+0xcac] ;  /* 0x000cac00017f7983 */ /* 0x000ea20000300800 */
[----:B------:R-:W-:-:S03]  /*f9240*/  ISETP.LT.AND P5, PT, R223, c[0x0][0x178], !P5 ;  /* 0x00005e00df007a0c */ /* 0x000fc60006fa1270 */
[----:B------:R1:W-:Y:S01]  /*f9250*/  @P4 STG.E [R2.64], R123 ;  /* 0x0000007b02004986 */ /* 0x0003e2000c101904 */
[----:B------:R-:W-:Y:S02]  /*f9260*/  ISETP.LT.AND P4, PT, R219, c[0x0][0x178], !P3 ;  /* 0x00005e00db007a0c */ /* 0x000fe40005f81270 */
[----:B------:R-:W-:Y:S02]  /*f9270*/  ISETP.LT.AND P3, PT, R223, c[0x0][0x178], !P3 ;  /* 0x00005e00df007a0c */ /* 0x000fe40005f61270 */
        /* <DEDUP_REMOVED lines=85> */
[----:B------:R-:W-:Y:S02]  /*f97d0*/  ISETP.LT.AND P1, PT, R219, c[0x0][0x178], !P0 ;  /* 0x00005e00db007a0c */ /* 0x000fe40004721270 */
[----:B------:R-:W-:Y:S02]  /*f97e0*/  ISETP.GE.AND P0, PT, R126, c[0x0][0x17c], PT ;  /* 0x00005f007e007a0c */ /* 0x000fe40003f06270 */
[----:B------:R-:W-:Y:S01]  /*f97f0*/  ISETP.LT.AND P6, PT, R223, c[0x0][0x178], !P6 ;  /* 0x00005e00df007a0c */ /* 0x000fe200077c1270 */
[----:B-1----:R-:W2:Y:S04]  /*f9800*/  LDL.LU R15, [R1+0x860] ;  /* 0x00086000010f7983 */ /* 0x002ea80000300800 */
[----:B------:R-:W2:Y:S04]  /*f9810*/  LDL.LU R127, [R1+0xcc4] ;  /* 0x000cc400017f7983 */ /* 0x000ea80000300800 */
[----:B------:R-:W2:Y:S01]  /*f9820*/  LDL.LU R126, [R1+0x864] ;  /* 0x00086400017e7983 */ /* 0x000ea20000300800 */
[----:B------:R-:W-:-:S04]  /*f9830*/  IMAD.WIDE R4, R7, 0x4, R8 ;  /* 0x0000000407047825 */ /* 0x000fc800078e0208 */
[C---:B------:R-:W-:Y:S01]  /*f9840*/  IMAD.WIDE R2, R7.reuse, 0x4, R10 ;  /* 0x0000000407027825 */ /* 0x040fe200078e020a */
[----:B------:R1:W-:Y:S04]  /*f9850*/  @P2 STG.E [R4.64], R135 ;  /* 0x0000008704002986 */ /* 0x0003e8000c101904 */
        /* <DEDUP_REMOVED lines=10> */
[----:B------:R-:W-:Y:S01]  /*f9900*/  IADD3 R6, R6, c[0x0][0x198], RZ ;  /* 0x0000660006067a10 */ /* 0x000fe20007ffe0ff */
[----:B------:R-:W4:Y:S01]  /*f9910*/  LDL.LU R134, [R1+0xcd4] ;  /* 0x000cd40001867983 */ /* 0x000f220000300800 */
[----:B------:R-:W-:-:S03]  /*f9920*/  ISETP.LT.AND P5, PT, R223, c[0x0][0x178], !P5 ;  /* 0x00005e00df007a0c */ /* 0x000fc60006fa1270 */
[----:B---3--:R1:W-:Y:S01]  /*f9930*/  @P4 STG.E [R2.64], R123 ;  /* 0x0000007b02004986 */ /* 0x0083e2000c101904 */
[----:B------:R-:W-:Y:S02]  /*f9940*/  ISETP.LT.AND P4, PT, R219, c[0x0][0x178], !P3 ;  /* 0x00005e00db007a0c */ /* 0x000fe40005f81270 */
[----:B------:R-:W-:Y:S02]  /*f9950*/  ISETP.LT.AND P3, PT, R223, c[0x0][0x178], !P3 ;  /* 0x00005e00df007a0c */ /* 0x000fe40005f61270 */
        /* <DEDUP_REMOVED lines=83> */
[----:B------:R-:W-:Y:S02]  /*f9e90*/  ISETP.LT.AND P6, PT, R223, c[0x0][0x178], !P6 ;  /* 0x00005e00df007a0c */ /* 0x000fe400077c1270 */
[----:B----4-:R-:W-:Y:S01]  /*f9ea0*/  ISETP.GE.AND P4, PT, R126, c[0x0][0x17c], PT ;  /* 0x00005f007e007a0c */ /* 0x010fe20003f86270 */
        /* <DEDUP_REMOVED lines=218> */
[----:B----4-:R-:W-:-:S03]  /*fac50*/  ISETP.GE.AND P1, PT, R126, c[0x0][0x17c], PT ;  /* 0x00005f007e007a0c */ /* 0x010fc60003f26270 */
[----:B------:R4:W-:Y:S01]  /*fac60*/  @P0 STG.E [R4.64], R134 ;  /* 0x0000008604000986 */ /* 0x0009e2000c101904 */
[----:B------:R-:W-:-:S03]  /*fac70*/  ISETP.LT.AND P6, PT, R223, c[0x0][0x178], !P6 ;  /* 0x00005e00df007a0c */ /* 0x000fc600077c1270 */
        /* <DEDUP_REMOVED lines=109> */
[C---:B------:R-:W-:Y:S02]  /*fb350*/  ISETP.LT.AND P4, PT, R223.reuse, c[0x0][0x178], !P0 ;  /* 0x00005e00df007a0c */ /* 0x040fe40004781270 */
        /* <DEDUP_REMOVED lines=109> */
[----:B------:R-:W-:Y:S02]  /*fba30*/  ISETP.LT.AND P1, PT, R219, c[0x0][0x178], !P0 ;  /* 0x00005e00db007a0c */ /* 0x000fe40004721270 */
        /* <DEDUP_REMOVED lines=77> */
[----:B--2---:R-:W-:-:S05]  /*fbf10*/  IMAD.WIDE R2, R6, 0x4, R8 ;  /* 0x0000000406027825 */ /* 0x004fca00078e0208 */
[----:B------:R1:W-:Y:S02]  /*fbf20*/  @P4 STG.E [R2.64], R126 ;  /* 0x0000007e02004986 */ /* 0x0003e4000c101904 */
[----:B-1----:R-:W-:Y:S02]  /*fbf30*/  IMAD.WIDE R2, R6, 0x4, R10 ;  /* 0x0000000406027825 */ /* 0x002fe400078e020a */
[----:B------:R-:W2:Y:S04]  /*fbf40*/  LDL.LU R126, [R1+0xd88] ;  /* 0x000d8800017e7983 */ /* 0x000ea80000300800 */
[----:B------:R1:W-:Y:S04]  /*fbf50*/  @P5 STG.E [R2.64], R139 ;  /* 0x0000008b02005986 */ /* 0x0003e8000c101904 */
[----:B-1----:R-:W2:Y:S01]  /*fbf60*/  LDL.LU R3, [R1+0xd98] ;  /* 0x000d980001037983 */ /* 0x002ea20000300800 */
[----:B------:R-:W-:-:S02]  /*fbf70*/  ISETP.LT.AND P1, PT, R219, c[0x0][0x178], !P3 ;  /* 0x00005e00db007a0c */ /* 0x000fc40005f21270 */
        /* <DEDUP_REMOVED lines=23> */
[----:B------:R-:W-:Y:S02]  /*fc0f0*/  ISETP.LT.AND P6, PT, R223, c[0x0][0x178], !P6 ;  /* 0x00005e00df007a0c */ /* 0x000fe400077c1270 */
[----:B------:R-:W-:Y:S01]  /*fc100*/  ISETP.GE.AND P4, PT, R134, c[0x0][0x17c], PT ;  /* 0x00005f0086007a0c */ /* 0x000fe20003f86270 */
        /* <DEDUP_REMOVED lines=67> */
[----:B-1----:R-:W-:-:S03]  /*fc540*/  IMAD.WIDE R4, R6, 0x4, R8 ;  /* 0x0000000406047825 */ /* 0x002fc600078e0208 */
[----:B------:R-:W2:Y:S01]  /*fc550*/  LDL.LU R14, [R1+0x5184] ;  /* 0x00518400010e7983 */ /* 0x000ea20000300800 */
[C---:B---3--:R-:W-:Y:S01]  /*fc560*/  IMAD.WIDE R2, R6.reuse, 0x4, R10 ;  /* 0x0000000406027825 */ /* 0x048fe200078e020a */
[----:B------:R-:W-:Y:S02]  /*fc570*/  IADD3 R6, R6, c[0x0][0x198], RZ ;  /* 0x0000660006067a10 */ /* 0x000fe40007ffe0ff */
[----:B------:R1:W-:Y:S04]  /*fc580*/  @P1 STG.E [R4.64], R15 ;  /* 0x0000000f04001986 */ /* 0x0003e8000c101904 */
[----:B------:R-:W3:Y:S04]  /*fc590*/  LDL.LU R126, [R1+0xde4] ;  /* 0x000de400017e7983 */ /* 0x000ee80000300800 */
[----:B------:R-:W3:Y:S04]  /*fc5a0*/  LDL.LU R123, [R1+0xdc4] ;  /* 0x000dc400017b7983 */ /* 0x000ee80000300800 */
        /* <DEDUP_REMOVED lines=13> */
[----:B------:R-:W-:-:S05]  /*fc680*/  IADD3 R12, R6, c[0x0][0x198], RZ ;  /* 0x00006600060c7a10 */ /* 0x000fca0007ffe0ff */
[----:B------:R-:W-:Y:S01]  /*fc690*/  IMAD.WIDE R4, R12, 0x4, R8 ;  /* 0x000000040c047825 */ /* 0x000fe200078e0208 */
[----:B--2---:R-:W-:-:S03]  /*fc6a0*/  ISETP.GE.AND P1, PT, R7, c[0x0][0x17c], PT ;  /* 0x00005f0007007a0c */ /* 0x004fc60003f26270 */
[----:B------:R-:W-:Y:S01]  /*fc6b0*/  IMAD.WIDE R6, R12, 0x4, R10 ;  /* 0x000000040c067825 */ /* 0x000fe200078e020a */
[----:B------:R-:W-:Y:S02]  /*fc6c0*/  ISETP.GE.AND P5, PT, R14, c[0x0][0x17c], PT ;  /* 0x00005f000e007a0c */ /* 0x000fe40003fa6270 */
[----:B------:R-:W4:Y:S04]  /*fc6d0*/  LDL.LU R14, [R1+0x514c] ;  /* 0x00514c00010e7983 */ /* 0x000f280000300800 */
[----:B------:R-:W4:Y:S04]  /*fc6e0*/  LDL.LU R139, [R1+0x7dc] ;  /* 0x0007dc00018b7983 */ /* 0x000f280000300800 */
[----:B---3--:R1:W-:Y:S04]  /*fc6f0*/  @P4 STG.E [R4.64], R3 ;  /* 0x0000000304004986 */ /* 0x0083e8000c101904 */
[----:B------:R3:W-:Y:S01]  /*fc700*/  @P3 STG.E [R6.64], R135 ;  /* 0x0000008706003986 */ /* 0x0007e2000c101904 */
[----:B------:R-:W-:-:S03]  /*fc710*/  ISETP.GE.AND P3, PT, R13, c[0x0][0x17c], PT ;  /* 0x00005f000d007a0c */ /* 0x000fc60003f66270 */
[----:B------:R-:W2:Y:S01]  /*fc720*/  LDL.LU R13, [R1+0x5164] ;  /* 0x00516400010d7983 */ /* 0x000ea20000300800 */
[----:B------:R-:W-:Y:S02]  /*fc730*/  ISETP.LT.AND P2, PT, R219, c[0x0][0x178], !P0 ;  /* 0x00005e00db007a0c */ /* 0x000fe40004741270 */
[----:B------:R-:W-:Y:S02]  /*fc740*/  ISETP.LT.AND P0, PT, R223, c[0x0][0x178], !P0 ;  /* 0x00005e00df007a0c */ /* 0x000fe40004701270 */
[----:B------:R-:W-:-:S05]  /*fc750*/  IADD3 R12, R12, c[0x0][0x198], RZ ;  /* 0x000066000c0c7a10 */ /* 0x000fca0007ffe0ff */
[C---:B-1----:R-:W-:Y:S01]  /*fc760*/  IMAD.WIDE R2, R12.reuse, 0x4, R8 ;  /* 0x000000040c027825 */ /* 0x042fe200078e0208 */
[----:B---3--:R-:W-:-:S03]  /*fc770*/  IADD3 R7, R12, c[0x0][0x198], RZ ;  /* 0x000066000c077a10 */ /* 0x008fc60007ffe0ff */
[----:B------:R-:W-:Y:S01]  /*fc780*/  IMAD.WIDE R4, R12, 0x4, R10 ;  /* 0x000000040c047825 */ /* 0x000fe200078e020a */
[----:B------:R1:W-:Y:S01]  /*fc790*/  @P2 STG.E [R2.64], R126 ;  /* 0x0000007e02002986 */ /* 0x0003e2000c101904 */
[----:B------:R-:W-:-:S03]  /*fc7a0*/  IADD3 R6, R7, c[0x0][0x198], RZ ;  /* 0x0000660007067a10 */ /* 0x000fc60007ffe0ff */
[----:B------:R-:W3:Y:S04]  /*fc7b0*/  LDL.LU R12, [R1+0x5170] ;  /* 0x00517000010c7983 */ /* 0x000ee80000300800 */
[----:B------:R1:W-:Y:S02]  /*fc7c0*/  @P0 STG.E [R4.64], R123 ;  /* 0x0000007b04000986 */ /* 0x0003e4000c101904 */
[C---:B-1----:R-:W-:Y:S02]  /*fc7d0*/  IMAD.WIDE R2, R7.reuse, 0x4, R10 ;  /* 0x0000000407027825 */ /* 0x042fe400078e020a */
[----:B------:R-:W3:Y:S02]  /*fc7e0*/  LDL.LU R123, [R1+0x7e8] ;  /* 0x0007e800017b7983 */ /* 0x000ee40000300800 */
[----:B------:R-:W-:-:S02]  /*fc7f0*/  IMAD.WIDE R4, R7, 0x4, R8 ;  /* 0x0000000407047825 */ /* 0x000fc400078e0208 */
[----:B------:R-:W3:Y:S04]  /*fc800*/  LDL.LU R7, [R1+0xdb8] ;  /* 0x000db80001077983 */ /* 0x000ee80000300800 */
[----:B------:R-:W3:Y:S04]  /*fc810*/  LDL.LU R135, [R1+0xdbc] ;  /* 0x000dbc0001877983 */ /* 0x000ee80000300800 */
[----:B------:R-:W3:Y:S01]  /*fc820*/  LDL.LU R126, [R1+0x7ec] ;  /* 0x0007ec00017e7983 */ /* 0x000ee20000300800 */
[----:B------:R-:W-:Y:S02]  /*fc830*/  ISETP.LT.AND P4, PT, R219, c[0x0][0x178], !P6 ;  /* 0x00005e00db007a0c */ /* 0x000fe40007781270 */
[----:B------:R-:W-:-:S02]  /*fc840*/  ISETP.LT.AND P6, PT, R223, c[0x0][0x178], !P6 ;  /* 0x00005e00df007a0c */ /* 0x000fc400077c1270 */
[----:B------:R-:W-:Y:S02]  /*fc850*/  ISETP.LT.AND P0, PT, R219, c[0x0][0x178], !P1 ;  /* 0x00005e00db007a0c */ /* 0x000fe40004f01270 */
[----:B------:R-:W-:-:S07]  /*fc860*/  ISETP.LT.AND P1, PT, R223, c[0x0][0x178], !P1 ;  /* 0x00005e00df007a0c */ /* 0x000fce0004f21270 */
[----:B------:R1:W-:Y:S04]  /*fc870*/  @P4 STG.E [R4.64], R15 ;  /* 0x0000000f04004986 */ /* 0x0003e8000c101904 */
[----:B----4-:R4:W-:Y:S01]  /*fc880*/  @P6 STG.E [R2.64], R127 ;  /* 0x0000007f02006986 */ /* 0x0109e2000c101904 */
[----:B------:R-:W-:Y:S01]  /*fc890*/  ISETP.GE.AND P2, PT, R14, c[0x0][0x17c], PT ;  /* 0x00005f000e007a0c */ /* 0x000fe20003f46270 */
[----:B-1----:R-:W-:-:S04]  /*fc8a0*/  IMAD.WIDE R4, R6, 0x4, R8 ;  /* 0x0000000406047825 */ /* 0x002fc800078e0208 */
[----:B----4-:R-:W-:Y:S01]  /*fc8b0*/  IMAD.WIDE R2, R6, 0x4, R10 ;  /* 0x0000000406027825 */ /* 0x010fe200078e020a */
[----:B------:R-:W-:Y:S04]  /*fc8c0*/  @P0 STG.E [R4.64], R134 ;  /* 0x0000008604000986 */ /* 0x000fe8000c101904 */
[----:B------:R1:W-:Y:S01]  /*fc8d0*/  @P1 STG.E [R2.64], R139 ;  /* 0x0000008b02001986 */ /* 0x0003e2000c101904 */
[----:B--2---:R-:W-:-:S03]  /*fc8e0*/  ISETP.GE.AND P6, PT, R13, c[0x0][0x17c], PT ;  /* 0x00005f000d007a0c */ /* 0x004fc60003fc6270 */
[----:B------:R-:W2:Y:S04]  /*fc8f0*/  LDL.LU R13, [R1+0x519c] ;  /* 0x00519c00010d7983 */ /* 0x000ea80000300800 */
[----:B-1----:R-:W4:Y:S04]  /*fc900*/  LDL.LU R139, [R1+0xdd8] ;  /* 0x000dd800018b7983 */ /* 0x002f280000300800 */
[----:B------:R-:W4:Y:S01]  /*fc910*/  LDL.LU R14, [R1+0x51b4] ;  /* 0x0051b400010e7983 */ /* 0x000f220000300800 */
[----:B------:R-:W-:Y:S02]  /*fc920*/  ISETP.LT.AND P4, PT, R219, c[0x0][0x178], !P5 ;  /* 0x00005e00db007a0c */ /* 0x000fe40006f81270 */
[----:B------:R-:W-:Y:S01]  /*fc930*/  IADD3 R6, R6, c[0x0][0x198], RZ ;  /* 0x0000660006067a10 */ /* 0x000fe20007ffe0ff */
[----:B------:R-:W4:Y:S01]  /*fc940*/  LDL.LU R134, [R1+0xddc] ;  /* 0x000ddc0001867983 */ /* 0x000f220000300800 */
[----:B------:R-:W-:-:S02]  /*fc950*/  ISETP.LT.AND P5, PT, R223, c[0x0][0x178], !P5 ;  /* 0x00005e00df007a0c */ /* 0x000fc40006fa1270 */
[----:B------:R-:W-:Y:S01]  /*fc960*/  ISETP.LT.AND P1, PT, R219, c[0x0][0x178], !P3 ;  /* 0x00005e00db007a0c */ /* 0x000fe20005f21270 */
[--C-:B------:R-:W-:Y:S01]  /*fc970*/  IMAD.WIDE R2, R6, 0x4, R8.reuse ;  /* 0x0000000406027825 */ /* 0x100fe200078e0208 */
[----:B------:R-:W-:Y:S01]  /*fc980*/  ISETP.LT.AND P3, PT, R223, c[0x0][0x178], !P3 ;  /* 0x00005e00df007a0c */ /* 0x000fe20005f61270 */
[----:B------:R-:W4:Y:S01]  /*fc990*/  LDL.LU R15, [R1+0x95c] ;  /* 0x00095c00010f7983 */ /* 0x000f220000300800 */
[----:B---3--:R-:W-:Y:S02]  /*fc9a0*/  ISETP.GE.AND P0, PT, R12, c[0x0][0x17c], PT ;  /* 0x00005f000c007a0c */ /* 0x008fe40003f06270 */
[----:B------:R-:W-:Y:S01]  /*fc9b0*/  IADD3 R12, R6, c[0x0][0x198], RZ ;  /* 0x00006600060c7a10 */ /* 0x000fe20007ffe0ff */
[----:B------:R-:W3:Y:S04]  /*fc9c0*/  LDL.LU R127, [R1+0xde8] ;  /* 0x000de800017f7983 */ /* 0x000ee80000300800 */
[----:B------:R-:W-:Y:S01]  /*fc9d0*/  IMAD.WIDE R4, R12, 0x4, R8 ;  /* 0x000000040c047825 */ /* 0x000fe200078e0208 */
[----:B------:R1:W-:Y:S03]  /*fc9e0*/  @P4 STG.E [R2.64], R7 ;  /* 0x0000000702004986 */ /* 0x0003e6000c101904 */
[----:B-1----:R-:W-:-:S04]  /*fc9f0*/  IMAD.WIDE R2, R6, 0x4, R10 ;  /* 0x0000000406027825 */ /* 0x002fc800078e020a */
[----:B------:R-:W-:Y:S01]  /*fca00*/  IMAD.WIDE R6, R12, 0x4, R10 ;  /* 0x000000040c067825 */ /* 0x000fe200078e020a */
[----:B------:R1:W-:Y:S04]  /*fca10*/  @P5 STG.E [R2.64], R123 ;  /* 0x0000007b02005986 */ /* 0x0003e8000c101904 */
[----:B------:R-:W-:Y:S04]  /*fca20*/  @P1 STG.E [R4.64], R135 ;  /* 0x0000008704001986 */ /* 0x000fe8000c101904 */
[----:B------:R1:W-:Y:S04]  /*fca30*/  @P3 STG.E [R6.64], R126 ;  /* 0x0000007e06003986 */ /* 0x0003e8000c101904 */
[----:B-1----:R-:W3:Y:S04]  /*fca40*/  LDL.LU R123, [R1+0x52c8] ;  /* 0x0052c800017b7983 */ /* 0x002ee80000300800 */
[----:B------:R-:W3:Y:S04]  /*fca50*/  LDL.LU R6, [R1+0x958] ;  /* 0x0009580001067983 */ /* 0x000ee80000300800 */
[----:B------:R-:W3:Y:S01]  /*fca60*/  LDL.LU R126, [R1+0x5160] ;  /* 0x00516000017e7983 */ /* 0x000ee20000300800 */
[----:B--2---:R-:W-:-:S03]  /*fca70*/  ISETP.GE.AND P5, PT, R13, c[0x0][0x17c], PT ;  /* 0x00005f000d007a0c */ /* 0x004fc60003fa6270 */
[----:B------:R-:W2:Y:S01]  /*fca80*/  LDL.LU R13, [R1+0xdec] ;  /* 0x000dec00010d7983 */ /* 0x000ea20000300800 */
[----:B----4-:R-:W-:-:S03]  /*fca90*/  ISETP.GE.AND P3, PT, R14, c[0x0][0x17c], PT ;  /* 0x00005f000e007a0c */ /* 0x010fc60003f66270 */
[----:B------:R-:W4:Y:S01]  /*fcaa0*/  LDL.LU R14, [R1+0x5180] ;  /* 0x00518000010e7983 */ /* 0x000f220000300800 */
[----:B------:R-:W-:Y:S02]  /*fcab0*/  ISETP.LT.AND P4, PT, R219, c[0x0][0x178], !P2 ;  /* 0x00005e00db007a0c */ /* 0x000fe40005781270 */
[----:B------:R-:W-:Y:S02]  /*fcac0*/  ISETP.LT.AND P2, PT, R223, c[0x0][0x178], !P2 ;  /* 0x00005e00df007a0c */ /* 0x000fe40005741270 */
[----:B------:R-:W-:-:S05]  /*fcad0*/  IADD3 R12, R12, c[0x0][0x198], RZ ;  /* 0x000066000c0c7a10 */ /* 0x000fca0007ffe0ff */
[C---:B------:R-:W-:Y:S01]  /*fcae0*/  IMAD.WIDE R2, R12.reuse, 0x4, R8 ;  /* 0x000000040c027825 */ /* 0x040fe200078e0208 */
[----:B------:R-:W-:-:S03]  /*fcaf0*/  IADD3 R7, R12, c[0x0][0x198], RZ ;  /* 0x000066000c077a10 */ /* 0x000fc60007ffe0ff */
[--C-:B------:R-:W-:Y:S01]  /*fcb00*/  IMAD.WIDE R4, R12, 0x4, R10.reuse ;  /* 0x000000040c047825 */ /* 0x100fe200078e020a */
[----:B------:R1:W-:Y:S04]  /*fcb10*/  @P4 STG.E [R2.64], R139 ;  /* 0x0000008b02004986 */ /* 0x0003e8000c101904 */
[----:B------:R-:W2:Y:S04]  /*fcb20*/  LDL.LU R12, [R1+0x518c] ;  /* 0x00518c00010c7983 */ /* 0x000ea80000300800 */
[----:B------:R-:W2:Y:S04]  /*fcb30*/  LDL.LU R135, [R1+0xdcc] ;  /* 0x000dcc0001877983 */ /* 0x000ea80000300800 */
[----:B-1----:R-:W2:Y:S01]  /*fcb40*/  LDL.LU R139, [R1+0x52c4] ;  /* 0x0052c400018b7983 */ /* 0x002ea20000300800 */
[----:B------:R-:W-:Y:S01]  /*fcb50*/  IMAD.WIDE R2, R7, 0x4, R10 ;  /* 0x0000000407027825 */ /* 0x000fe200078e020a */
[----:B------:R-:W-:-:S02]  /*fcb60*/  ISETP.LT.AND P1, PT, R219, c[0x0][0x178], !P6 ;  /* 0x00005e00db007a0c */ /* 0x000fc40007721270 */
[C---:B------:R-:W-:Y:S02]  /*fcb70*/  ISETP.LT.AND P6, PT, R223.reuse, c[0x0][0x178], !P6 ;  /* 0x00005e00df007a0c */ /* 0x040fe400077c1270 */
[----:B------:R-:W-:Y:S01]  /*fcb80*/  ISETP.LT.AND P4, PT, R223, c[0x0][0x178], !P0 ;  /* 0x00005e00df007a0c */ /* 0x000fe20004781270 */
[----:B---3--:R1:W-:Y:S02]  /*fcb90*/  @P2 STG.E [R4.64], R6 ;  /* 0x0000000604002986 */ /* 0x0083e4000c101904 */
[C---:B-1----:R-:W-:Y:S01]  /*fcba0*/  IMAD.WIDE R4, R7.reuse, 0x4, R8 ;  /* 0x0000000407047825 */ /* 0x042fe200078e0208 */
[----:B------:R-:W-:Y:S02]  /*fcbb0*/  IADD3 R6, R7, c[0x0][0x198], RZ ;  /* 0x0000660007067a10 */ /* 0x000fe40007ffe0ff */
[----:B------:R-:W3:Y:S01]  /*fcbc0*/  LDL.LU R7, [R1+0xdc8] ;  /* 0x000dc80001077983 */ /* 0x000ee20000300800 */
[----:B------:R-:W-:Y:S02]  /*fcbd0*/  ISETP.LT.AND P2, PT, R219, c[0x0][0x178], !P0 ;  /* 0x00005e00db007a0c */ /* 0x000fe40004741270 */
[----:B------:R-:W-:Y:S01]  /*fcbe0*/  ISETP.GE.AND P0, PT, R126, c[0x0][0x17c], PT ;  /* 0x00005f007e007a0c */ /* 0x000fe20003f06270 */
[----:B------:R1:W-:Y:S04]  /*fcbf0*/  @P1 STG.E [R4.64], R134 ;  /* 0x0000008604001986 */ /* 0x0003e8000c101904 */
[----:B------:R-:W2:Y:S04]  /*fcc00*/  LDL.LU R126, [R1+0x52c0] ;  /* 0x0052c000017e7983 */ /* 0x000ea80000300800 */
[----:B------:R1:W-:Y:S04]  /*fcc10*/  @P6 STG.E [R2.64], R15 ;  /* 0x0000000f02006986 */ /* 0x0003e8000c101904 */
[----:B-1----:R-:W2:Y:S04]  /*fcc20*/  LDL.LU R134, [R1+0x52bc] ;  /* 0x0052bc0001867983 */ /* 0x002ea80000300800 */
[----:B------:R-:W2:Y:S01]  /*fcc30*/  LDL.LU R15, [R1+0x7b4] ;  /* 0x0007b400010f7983 */ /* 0x000ea20000300800 */
[----:B----4-:R-:W-:-:S03]  /*fcc40*/  ISETP.GE.AND P6, PT, R14, c[0x0][0x17c], PT ;  /* 0x00005f000e007a0c */ /* 0x010fc60003fc6270 */
[----:B------:R-:W4:Y:S01]  /*fcc50*/  LDL.LU R14, [R1+0x51b0] ;  /* 0x0051b000010e7983 */ /* 0x000f220000300800 */
[----:B------:R-:W-:Y:S01]  /*fcc60*/  ISETP.LT.AND P1, PT, R219, c[0x0][0x178], !P5 ;  /* 0x00005e00db007a0c */ /* 0x000fe20006f21270 */
[----:B------:R-:W-:-:S04]  /*fcc70*/  IMAD.WIDE R4, R6, 0x4, R8 ;  /* 0x0000000406047825 */ /* 0x000fc800078e0208 */
[C---:B------:R-:W-:Y:S01]  /*fcc80*/  IMAD.WIDE R2, R6.reuse, 0x4, R10 ;  /* 0x0000000406027825 */ /* 0x040fe200078e020a */
[----:B------:R-:W-:Y:S01]  /*fcc90*/  IADD3 R6, R6, c[0x0][0x198], RZ ;  /* 0x0000660006067a10 */ /* 0x000fe20007ffe0ff */
[----:B------:R1:W-:Y:S01]  /*fcca0*/  @P2 STG.E [R4.64], R127 ;  /* 0x0000007f04002986 */ /* 0x0003e2000c101904 */
[----:B------:R-:W-:-:S03]  /*fccb0*/  ISETP.LT.AND P5, PT, R223, c[0x0][0x178], !P5 ;  /* 0x00005e00df007a0c */ /* 0x000fc60006fa1270 */
[----:B-1----:R-:W4:Y:S04]  /*fccc0*/  LDL.LU R127, [R1+0x52b8] ;  /* 0x0052b800017f7983 */ /* 0x002f280000300800 */
[----:B---3--:R1:W-:Y:S02]  /*fccd0*/  @P4 STG.E [R2.64], R7 ;  /* 0x0000000702004986 */ /* 0x0083e4000c101904 */
[----:B-1----:R-:W-:-:S05]  /*fcce0*/  IMAD.WIDE R2, R6, 0x4, R8 ;  /* 0x0000000406027825 */ /* 0x002fca00078e0208 */
[----:B--2---:R1:W-:Y:S02]  /*fccf0*/  @P1 STG.E [R2.64], R13 ;  /* 0x0000000d02001986 */ /* 0x0043e4000c101904 */
[----:B-1----:R-:W-:Y:S02]  /*fcd00*/  IMAD.WIDE R2, R6, 0x4, R10 ;  /* 0x0000000406027825 */ /* 0x002fe400078e020a */
[----:B------:R-:W2:Y:S04]  /*fcd10*/  LDL.LU R13, [R1+0x51c8] ;  /* 0x0051c800010d7983 */ /* 0x000ea80000300800 */
[----:B------:R1:W-:Y:S04]  /*fcd20*/  @P5 STG.E [R2.64], R135 ;  /* 0x0000008702005986 */ /* 0x0003e8000c101904 */
[----:B-1----:R-:W3:Y:S04]  /*fcd30*/  LDL.LU R135, [R1+0x52b4] ;  /* 0x0052b40001877983 */ /* 0x002ee80000300800 */
[----:B------:R-:W2:Y:S01]  /*fcd40*/  LDL.LU R3, [R1+0x7b0] ;  /* 0x0007b00001037983 */ /* 0x000ea20000300800 */
[----:B----4-:R-:W-:-:S03]  /*fcd50*/  ISETP.GE.AND P5, PT, R14, c[0x0][0x17c], PT ;  /* 0x00005f000e007a0c */ /* 0x010fc60003fa6270 */
[----:B------:R-:W4:Y:S01]  /*fcd60*/  LDL.LU R14, [R1+0x5198] ;  /* 0x00519800010e7983 */ /* 0x000f220000300800 */
[----:B------:R-:W-:Y:S02]  /*fcd70*/  ISETP.LT.AND P4, PT, R219, c[0x0][0x178], !P3 ;  /* 0x00005e00db007a0c */ /* 0x000fe40005f81270 */
[----:B------:R-:W-:Y:S02]  /*fcd80*/  ISETP.GE.AND P2, PT, R12, c[0x0][0x17c], PT ;  /* 0x00005f000c007a0c */ /* 0x000fe40003f46270 */
[----:B------:R-:W-:Y:S02]  /*fcd90*/  ISETP.LT.AND P3, PT, R223, c[0x0][0x178], !P3 ;  /* 0x00005e00df007a0c */ /* 0x000fe40005f61270 */
[----:B------:R-:W-:Y:S02]  /*fcda0*/  IADD3 R12, R6, c[0x0][0x198], RZ ;  /* 0x00006600060c7a10 */ /* 0x000fe40007ffe0ff */
[----:B------:R-:W-:Y:S02]  /*fcdb0*/  ISETP.LT.AND P1, PT, R219, c[0x0][0x178], !P0 ;  /* 0x00005e00db007a0c */ /* 0x000fe40004721270 */
[----:B------:R-:W-:Y:S01]  /*fcdc0*/  ISETP.LT.AND P0, PT, R223, c[0x0][0x178], !P0 ;  /* 0x00005e00df007a0c */ /* 0x000fe20004701270 */
[----:B------:R-:W-:-:S04]  /*fcdd0*/  IMAD.WIDE R4, R12, 0x4, R8 ;  /* 0x000000040c047825 */ /* 0x000fc800078e0208 */
[C---:B------:R-:W-:Y:S01]  /*fcde0*/  IMAD.WIDE R6, R12.reuse, 0x4, R10 ;  /* 0x000000040c067825 */ /* 0x040fe200078e020a */
[----:B------:R-:W-:Y:S01]  /*fcdf0*/  IADD3 R12, R12, c[0x0][0x198], RZ ;  /* 0x000066000c0c7a10 */ /* 0x000fe20007ffe0ff */
[----:B--2---:R1:W-:Y:S01]  /*fce00*/  @P4 STG.E [R4.64], R3 ;  /* 0x0000000304004986 */ /* 0x0043e2000c101904 */
[----:B------:R-:W-:Y:S02]  /*fce10*/  ISETP.LT.AND P4, PT, R219, c[0x0][0x178], !P6 ;  /* 0x00005e00db007a0c */ /* 0x000fe40007781270 */
[----:B------:R-:W-:Y:S01]  /*fce20*/  ISETP.LT.AND P6, PT, R223, c[0x0][0x178], !P6 ;  /* 0x00005e00df007a0c */ /* 0x000fe200077c1270 */
[----:B------:R2:W-:Y:S01]  /*fce30*/  @P3 STG.E [R6.64], R236 ;  /* 0x000000ec06003986 */ /* 0x0005e2000c101904 */
[----:B-1----:R-:W-:-:S03]  /*fce40*/  IMAD.WIDE R2, R12, 0x4, R8 ;  /* 0x000000040c027825 */ /* 0x002fc600078e0208 */
[----:B--2---:R-:W2:Y:S01]  /*fce50*/  LDL.LU R7, [R1+0x517c] ;  /* 0x00517c0001077983 */ /* 0x004ea20000300800 */
[C---:B------:R-:W-:Y:S01]  /*fce60*/  IMAD.WIDE R4, R12.reuse, 0x4, R10 ;  /* 0x000000040c047825 */ /* 0x040fe200078e020a */
[----:B------:R-:W-:Y:S02]  /*fce70*/  IADD3 R12, R12, c[0x0][0x198], RZ ;  /* 0x000066000c0c7a10 */ /* 0x000fe40007ffe0ff */
[----:B------:R1:W-:Y:S01]  /*fce80*/  @P1 STG.E [R2.64], R15 ;  /* 0x0000000f02001986 */ /* 0x0003e2000c101904 */
[----:B------:R-:W-:-:S03]  /*fce90*/  ISETP.GE.AND P3, PT, R13, c[0x0][0x17c], PT ;  /* 0x00005f000d007a0c */ /* 0x000fc60003f66270 */
[----:B------:R3:W-:Y:S04]  /*fcea0*/  @P0 STG.E [R4.64], R237 ;  /* 0x000000ed04000986 */ /* 0x0007e8000c101904 */
[----:B-1----:R-:W2:Y:S01]  /*fceb0*/  LDL.LU R15, [R1+0x51a4] ;  /* 0x0051a400010f7983 */ /* 0x002ea20000300800 */
[C---:B------:R-:W-:Y:S01]  /*fcec0*/  IADD3 R2, R12.reuse, c[0x0][0x198], RZ ;  /* 0x000066000c027a10 */ /* 0x040fe20007ffe0ff */
[----:B---3--:R-:W-:-:S04]  /*fced0*/  IMAD.WIDE R4, R12, 0x4, R8 ;  /* 0x000000040c047825 */ /* 0x008fc800078e0208 */
[----:B------:R-:W-:Y:S01]  /*fcee0*/  IMAD.WIDE R12, R12, 0x4, R10 ;  /* 0x000000040c0c7825 */ /* 0x000fe200078e020a */
[----:B------:R1:W-:Y:S04]  /*fcef0*/  @P4 STG.E [R4.64], R248 ;  /* 0x000000f804004986 */ /* 0x0003e8000c101904 */
[----:B------:R3:W-:Y:S01]  /*fcf00*/  @P6 STG.E [R12.64], R232 ;  /* 0x000000e80c006986 */ /* 0x0007e2000c101904 */
[----:B----4-:R-:W-:-:S03]  /*fcf10*/  ISETP.GE.AND P6, PT, R14, c[0x0][0x17c], PT ;  /* 0x00005f000e007a0c */ /* 0x010fc60003fc6270 */
[----:B------:R-:W4:Y:S01]  /*fcf20*/  LDL.LU R14, [R1+0x51c4] ;  /* 0x0051c400010e7983 */ /* 0x000f220000300800 */
[----:B------:R-:W-:Y:S02]  /*fcf30*/  ISETP.LT.AND P0, PT, R219, c[0x0][0x178], !P2 ;  /* 0x00005e00db007a0c */ /* 0x000fe40005701270 */
[----:B------:R-:W-:Y:S01]  /*fcf40*/  ISETP.LT.AND P2, PT, R223, c[0x0][0x178], !P2 ;  /* 0x00005e00df007a0c */ /* 0x000fe20005741270 */
[C---:B-1----:R-:W-:Y:S01]  /*fcf50*/  IMAD.WIDE R4, R2.reuse, 0x4, R8 ;  /* 0x0000000402047825 */ /* 0x042fe200078e0208 */
[----:B------:R-:W-:Y:S01]  /*fcf60*/  ISETP.LT.AND P4, PT, R219, c[0x0][0x178], !P5 ;  /* 0x00005e00db007a0c */ /* 0x000fe20006f81270 */
[----:B------:R-:W4:Y:S01]  /*fcf70*/  LDL.LU R237, [R1+0x51dc] ;  /* 0x0051dc0001ed7983 */ /* 0x000f220000300800 */
[----:B---3--:R-:W-:Y:S02]  /*fcf80*/  IADD3 R12, R2, c[0x0][0x198], RZ ;  /* 0x00006600020c7a10 */ /* 0x008fe40007ffe0ff */
[----:B------:R-:W-:-:S05]  /*fcf90*/  ISETP.LT.AND P5, PT, R223, c[0x0][0x178], !P5 ;  /* 0x00005e00df007a0c */ /* 0x000fca0006fa1270 */
[----:B------:R-:W-:Y:S01]  /*fcfa0*/  @P0 STG.E [R4.64], R249 ;  /* 0x000000f904000986 */ /* 0x000fe2000c101904 */
[----:B------:R-:W-:Y:S02]  /*fcfb0*/  IADD3 R13, R12, c[0x0][0x198], RZ ;  /* 0x000066000c0d7a10 */ /* 0x000fe40007ffe0ff */
[----:B--2---:R-:W-:Y:S01]  /*fcfc0*/  ISETP.GE.AND P1, PT, R7, c[0x0][0x17c], PT ;  /* 0x00005f0007007a0c */ /* 0x004fe20003f26270 */
[----:B------:R-:W-:-:S04]  /*fcfd0*/  IMAD.WIDE R6, R2, 0x4, R10 ;  /* 0x0000000402067825 */ /* 0x000fc800078e020a */
[----:B------:R-:W-:Y:S01]  /*fcfe0*/  IMAD.WIDE R2, R12, 0x4, R8 ;  /* 0x000000040c027825 */ /* 0x000fe200078e0208 */
[----:B------:R-:W-:Y:S04]  /*fcff0*/  @P2 STG.E [R6.64], R233 ;  /* 0x000000e906002986 */ /* 0x000fe8000c101904 */
[----:B------:R1:W-:Y:S01]  /*fd000*/  @P4 STG.E [R2.64], R244 ;  /* 0x000000f402004986 */ /* 0x0003e2000c101904 */
[----:B------:R-:W-:-:S03]  /*fd010*/  ISETP.GE.AND P0, PT, R15, c[0x0][0x17c], PT ;  /* 0x00005f000f007a0c */ /* 0x000fc60003f06270 */
[----:B------:R-:W2:Y:S04]  /*fd020*/  LDL.LU R15, [R1+0x5194] ;  /* 0x00519400010f7983 */ /* 0x000ea80000300800 */
[----:B------:R-:W3:Y:S01]  /*fd030*/  LDL.LU R232, [R1+0x51ac] ;  /* 0x0051ac0001e87983 */ /* 0x000ee20000300800 */
[----:B-1----:R-:W-:-:S03]  /*fd040*/  IMAD.WIDE R2, R12, 0x4, R10 ;  /* 0x000000040c027825 */ /* 0x002fc600078e020a */
[----:B------:R-:W3:Y:S04]  /*fd050*/  LDL.LU R236, [R1+0x7b8] ;  /* 0x0007b80001ec7983 */ /* 0x000ee80000300800 */
[----:B------:R1:W-:Y:S04]  /*fd060*/  @P5 STG.E [R2.64], R228 ;  /* 0x000000e402005986 */ /* 0x0003e8000c101904 */
[----:B------:R-:W3:Y:S01]  /*fd070*/  LDL.LU R12, [R1+0x51b8] ;  /* 0x0051b800010c7983 */ /* 0x000ee20000300800 */
[----:B----4-:R-:W-:-:S03]  /*fd080*/  ISETP.GE.AND P5, PT, R14, c[0x0][0x17c], PT ;  /* 0x00005f000e007a0c */ /* 0x010fc60003fa6270 */
[----:B------:R-:W4:Y:S01]  /*fd090*/  LDL.LU R14, [R1+0x7bc] ;  /* 0x0007bc00010e7983 */ /* 0x000f220000300800 */
[----:B------:R-:W-:Y:S02]  /*fd0a0*/  ISETP.LT.AND P2, PT, R219, c[0x0][0x178], !P3 ;  /* 0x00005e00db007a0c */ /* 0x000fe40005f41270 */
[----:B------:R-:W-:Y:S01]  /*fd0b0*/  ISETP.LT.AND P3, PT, R223, c[0x0][0x178], !P3 ;  /* 0x00005e00df007a0c */ /* 0x000fe20005f61270 */
[----:B------:R-:W-:Y:S01]  /*fd0c0*/  IMAD.WIDE R4, R13, 0x4, R8 ;  /* 0x000000040d047825 */ /* 0x000fe200078e0208 */
[----:B------:R-:W-:Y:S01]  /*fd0d0*/  ISETP.LT.AND P4, PT, R219, c[0x0][0x178], !P1 ;  /* 0x00005e00db007a0c */ /* 0x000fe20004f81270 */
[----:B-1----:R-:W4:Y:S01]  /*fd0e0*/  LDL.LU R228, [R1+0x51d8] ;  /* 0x0051d80001e47983 */ /* 0x002f220000300800 */
[----:B------:R-:W-:Y:S01]  /*fd0f0*/  ISETP.LT.AND P1, PT, R223, c[0x0][0x178], !P1 ;  /* 0x00005e00df007a0c */ /* 0x000fe20004f21270 */
[C---:B------:R-:W-:Y:S01]  /*fd100*/  IMAD.WIDE R6, R13.reuse, 0x4, R10 ;  /* 0x000000040d067825 */ /* 0x040fe200078e020a */
[----:B------:R-:W-:-:S05]  /*fd110*/  IADD3 R13, R13, c[0x0][0x198], RZ ;  /* 0x000066000d0d7a10 */ /* 0x000fca0007ffe0ff */
[----:B------:R1:W-:Y:S01]  /*fd120*/  @P2 STG.E [R4.64], R245 ;  /* 0x000000f504002986 */ /* 0x0003e2000c101904 */
[----:B------:R-:W-:Y:S01]  /*fd130*/  ISETP.LT.AND P2, PT, R219, c[0x0][0x178], !P6 ;  /* 0x00005e00db007a0c */ /* 0x000fe20007741270 */
[----:B------:R-:W-:Y:S01]  /*fd140*/  IMAD.WIDE R2, R13, 0x4, R8 ;  /* 0x000000040d027825 */ /* 0x000fe200078e0208 */
[----:B------:R-:W-:Y:S01]  /*fd150*/  ISETP.LT.AND P6, PT, R223, c[0x0][0x178], !P6 ;  /* 0x00005e00df007a0c */ /* 0x000fe200077c1270 */
[----:B------:R-:W-:Y:S04]  /*fd160*/  @P3 STG.E [R6.64], R229 ;  /* 0x000000e506003986 */ /* 0x000fe8000c101904 */
[----:B------:R1:W-:Y:S02]  /*fd170*/  @P4 STG.E [R2.64], R240 ;  /* 0x000000f002004986 */ /* 0x0003e4000c101904 */
[C---:B-1----:R-:W-:Y:S01]  /*fd180*/  IMAD.WIDE R4, R13.reuse, 0x4, R10 ;  /* 0x000000040d047825 */ /* 0x042fe200078e020a */
[----:B------:R-:W-:-:S04]  /*fd190*/  IADD3 R13, R13, c[0x0][0x198], RZ ;  /* 0x000066000d0d7a10 */ /* 0x000fc80007ffe0ff */
[----:B------:R1:W-:Y:S01]  /*fd1a0*/  @P1 STG.E [R4.64], R224 ;  /* 0x000000e004001986 */ /* 0x0003e2000c101904 */
[----:B------:R-:W-:Y:S01]  /*fd1b0*/  ISETP.LT.AND P1, PT, R219, c[0x0][0x178], !P0 ;  /* 0x00005e00db007a0c */ /* 0x000fe20004721270 */
[C---:B------:R-:W-:Y:S01]  /*fd1c0*/  IMAD.WIDE R2, R13.reuse, 0x4, R8 ;  /* 0x000000040d027825 */ /* 0x040fe200078e0208 */
[----:B------:R-:W-:Y:S02]  /*fd1d0*/  IADD3 R6, R13, c[0x0][0x198], RZ ;  /* 0x000066000d067a10 */ /* 0x000fe40007ffe0ff */
[----:B------:R-:W-:Y:S02]  /*fd1e0*/  ISETP.LT.AND P0, PT, R223, c[0x0][0x178], !P0 ;  /* 0x00005e00df007a0c */ /* 0x000fe40004701270 */
[----:B------:R1:W-:Y:S02]  /*fd1f0*/  @P2 STG.E [R2.64], R241 ;  /* 0x000000f102002986 */ /* 0x0003e4000c101904 */
[----:B-1----:R-:W-:Y:S01]  /*fd200*/  IMAD.WIDE R4, R13, 0x4, R10 ;  /* 0x000000040d047825 */ /* 0x002fe200078e020a */
[----:B------:R-:W-:-:S04]  /*fd210*/  ISETP.LT.AND P2, PT, R219, c[0x0][0x178], !P5 ;  /* 0x00005e00db007a0c */ /* 0x000fc80006f41270 */
[----:B------:R1:W-:Y:S01]  /*fd220*/  @P6 STG.E [R4.64], R225 ;  /* 0x000000e104006986 */ /* 0x0003e2000c101904 */
[----:B------:R-:W-:-:S04]  /*fd230*/  IMAD.WIDE R2, R6, 0x4, R8 ;  /* 0x0000000406027825 */ /* 0x000fc800078e0208 */
[C---:B-1----:R-:W-:Y:S01]  /*fd240*/  IMAD.WIDE R4, R6.reuse, 0x4, R10 ;  /* 0x0000000406047825 */ /* 0x042fe200078e020a */
[----:B------:R-:W-:Y:S02]  /*fd250*/  IADD3 R6, R6, c[0x0][0x198], RZ ;  /* 0x0000660006067a10 */ /* 0x000fe40007ffe0ff */
[----:B--2---:R-:W-:Y:S02]  /*fd260*/  ISETP.GE.AND P4, PT, R15, c[0x0][0x17c], PT ;  /* 0x00005f000f007a0c */ /* 0x004fe40003f86270 */
[----:B------:R-:W2:Y:S04]  /*fd270*/  LDL.LU R15, [R1+0x51f0] ;  /* 0x0051f000010f7983 */ /* 0x000ea80000300800 */
[----:B------:R-:W2:Y:S04]  /*fd280*/  LDL.LU R13, [R1+0x51a8] ;  /* 0x0051a800010d7983 */ /* 0x000ea80000300800 */
[----:B---3--:R1:W-:Y:S04]  /*fd290*/  @P1 STG.E [R2.64], R236 ;  /* 0x000000ec02001986 */ /* 0x0083e8000c101904 */
[----:B------:R-:W-:Y:S01]  /*fd2a0*/  @P0 STG.E [R4.64], R238 ;  /* 0x000000ee04000986 */ /* 0x000fe2000c101904 */
[----:B-1----:R-:W-:-:S05]  /*fd2b0*/  IMAD.WIDE R2, R6, 0x4, R8 ;  /* 0x0000000406027825 */ /* 0x002fca00078e0208 */
[----:B----4-:R1:W-:Y:S04]  /*fd2c0*/  @P2 STG.E [R2.64], R14 ;  /* 0x0000000e02002986 */ /* 0x0103e8000c101904 */
[----:B-1----:R-:W3:Y:S01]  /*fd2d0*/  LDL.LU R14, [R1+0x51c0] ;  /* 0x0051c000010e7983 */ /* 0x002ee20000300800 */
[----:B------:R-:W-:Y:S02]  /*fd2e0*/  ISETP.GE.AND P3, PT, R237, c[0x0][0x17c], PT ;  /* 0x00005f00ed007a0c */ /* 0x000fe40003f66270 */
[----:B------:R-:W-:Y:S02]  /*fd2f0*/  ISETP.LT.AND P5, PT, R223, c[0x0][0x178], !P5 ;  /* 0x00005e00df007a0c */ /* 0x000fe40006fa1270 */
[----:B------:R-:W-:Y:S01]  /*fd300*/  ISETP.GE.AND P0, PT, R12, c[0x0][0x17c], PT ;  /* 0x00005f000c007a0c */ /* 0x000fe20003f06270 */
[C---:B------:R-:W-:Y:S01]  /*fd310*/  IMAD.WIDE R2, R6.reuse, 0x4, R10 ;  /* 0x0000000406027825 */ /* 0x040fe200078e020a */
[----:B------:R-:W-:Y:S01]  /*fd320*/  ISETP.LT.AND P1, PT, R219, c[0x0][0x178], !P3 ;  /* 0x00005e00db007a0c */ /* 0x000fe20005f21270 */
[----:B------:R-:W4:Y:S01]  /*fd330*/  LDL.LU R224, [R1+0x51cc] ;  /* 0x0051cc0001e07983 */ /* 0x000f220000300800 */
[----:B------:R-:W-:-:S02]  /*fd340*/  IADD3 R12, R6, c[0x0][0x198], RZ ;  /* 0x00006600060c7a10 */ /* 0x000fc40007ffe0ff */
[----:B------:R-:W-:Y:S02]  /*fd350*/  ISETP.LT.AND P3, PT, R223, c[0x0][0x178], !P3 ;  /* 0x00005e00df007a0c */ /* 0x000fe40005f61270 */
[----:B------:R-:W-:Y:S01]  /*fd360*/  ISETP.LT.AND P2, PT, R219, c[0x0][0x178], !P4 ;  /* 0x00005e00db007a0c */ /* 0x000fe20006741270 */
[----:B------:R-:W-:Y:S01]  /*fd370*/  IMAD.WIDE R4, R12, 0x4, R8 ;  /* 0x000000040c047825 */ /* 0x000fe200078e0208 */
[----:B------:R-:W-:-:S03]  /*fd380*/  ISETP.LT.AND P4, PT, R223, c[0x0][0x178], !P4 ;  /* 0x00005e00df007a0c */ /* 0x000fc60006781270 */
[C---:B------:R-:W-:Y:S01]  /*fd390*/  IMAD.WIDE R6, R12.reuse, 0x4, R10 ;  /* 0x000000040c067825 */ /* 0x040fe200078e020a */
[----:B------:R-:W-:Y:S02]  /*fd3a0*/  IADD3 R12, R12, c[0x0][0x198], RZ ;  /* 0x000066000c0c7a10 */ /* 0x000fe40007ffe0ff */
[----:B------:R-:W-:Y:S01]  /*fd3b0*/  ISETP.GE.AND P6, PT, R232, c[0x0][0x17c], PT ;  /* 0x00005f00e8007a0c */ /* 0x000fe20003fc6270 */
[----:B------:R1:W-:Y:S04]  /*fd3c0*/  @P5 STG.E [R2.64], R239 ;  /* 0x000000ef02005986 */ /* 0x0003e8000c101904 */
[----:B------:R1:W-:Y:S01]  /*fd3d0*/  @P1 STG.E [R4.64], R250 ;  /* 0x000000fa04001986 */ /* 0x0003e2000c101904 */
[----:B------:R-:W-:Y:S02]  /*fd3e0*/  ISETP.LT.AND P1, PT, R219, c[0x0][0x178], !P6 ;  /* 0x00005e00db007a0c */ /* 0x000fe40007721270 */
[----:B------:R-:W-:Y:S01]  /*fd3f0*/  ISETP.LT.AND P6, PT, R223, c[0x0][0x178], !P6 ;  /* 0x00005e00df007a0c */ /* 0x000fe200077c1270 */
[----:B------:R-:W-:Y:S01]  /*fd400*/  @P3 STG.E [R6.64], R234 ;  /* 0x000000ea06003986 */ /* 0x000fe2000c101904 */
[----:B-1----:R-:W-:-:S04]  /*fd410*/  IMAD.WIDE R2, R12, 0x4, R8 ;  /* 0x000000040c027825 */ /* 0x002fc800078e0208 */
[C---:B------:R-:W-:Y:S01]  /*fd420*/  IMAD.WIDE R4, R12.reuse, 0x4, R10 ;  /* 0x000000040c047825 */ /* 0x040fe200078e020a */
[----:B------:R-:W-:Y:S01]  /*fd430*/  IADD3 R12, R12, c[0x0][0x198], RZ ;  /* 0x000066000c0c7a10 */ /* 0x000fe20007ffe0ff */
[----:B------:R1:W-:Y:S01]  /*fd440*/  @P2 STG.E [R2.64], R251 ;  /* 0x000000fb02002986 */ /* 0x0003e2000c101904 */
[----:B------:R-:W-:-:S03]  /*fd450*/  ISETP.LT.AND P2, PT, R219, c[0x0][0x178], !P0 ;  /* 0x00005e00db007a0c */ /* 0x000fc60004741270 */
[----:B------:R1:W-:Y:S01]  /*fd460*/  @P4 STG.E [R4.64], R235 ;  /* 0x000000eb04004986 */ /* 0x0003e2000c101904 */
[----:B------:R-:W-:Y:S01]  /*fd470*/  ISETP.LT.AND P4, PT, R223, c[0x0][0x178], !P0 ;  /* 0x00005e00df007a0c */ /* 0x000fe20004781270 */
[----:B-1----:R-:W-:-:S04]  /*fd480*/  IMAD.WIDE R2, R12, 0x4, R10 ;  /* 0x000000040c027825 */ /* 0x002fc800078e020a */
[----:B------:R-:W-:-:S05]  /*fd490*/  IMAD.WIDE R4, R12, 0x4, R8 ;  /* 0x000000040c047825 */ /* 0x000fca00078e0208 */
[----:B------:R1:W-:Y:S04]  /*fd4a0*/  @P1 STG.E [R4.64], R246 ;  /* 0x000000f604001986 */ /* 0x0003e8000c101904 */
[----:B------:R1:W-:Y:S01]  /*fd4b0*/  @P6 STG.E [R2.64], R230 ;  /* 0x000000e602006986 */ /* 0x0003e2000c101904 */
[----:B--2---:R-:W-:-:S03]  /*fd4c0*/  ISETP.GE.AND P3, PT, R15, c[0x0][0x17c], PT ;  /* 0x00005f000f007a0c */ /* 0x004fc60003f66270 */
[----:B------:R-:W2:Y:S01]  /*fd4d0*/  LDL.LU R15, [R1+0x51ec] ;  /* 0x0051ec00010f7983 */ /* 0x000ea20000300800 */
[----:B------:R-:W-:-:S03]  /*fd4e0*/  ISETP.GE.AND P0, PT, R13, c[0x0][0x17c], PT ;  /* 0x00005f000d007a0c */ /* 0x000fc60003f06270 */
[----:B------:R-:W2:Y:S01]  /*fd4f0*/  LDL.LU R13, [R1+0x5214] ;  /* 0x00521400010d7983 */ /* 0x000ea20000300800 */
[----:B---3--:R-:W-:-:S03]  /*fd500*/  ISETP.GE.AND P6, PT, R14, c[0x0][0x17c], PT ;  /* 0x00005f000e007a0c */ /* 0x008fc60003fc6270 */
[----:B------:R-:W3:Y:S01]  /*fd510*/  LDL.LU R14, [R1+0x51bc] ;  /* 0x0051bc00010e7983 */ /* 0x000ee20000300800 */
[----:B------:R-:W-:Y:S02]  /*fd520*/  ISETP.GE.AND P5, PT, R228, c[0x0][0x17c], PT ;  /* 0x00005f00e4007a0c */ /* 0x000fe40003fa6270 */
[----:B------:R-:W-:Y:S02]  /*fd530*/  IADD3 R6, R12, c[0x0][0x198], RZ ;  /* 0x000066000c067a10 */ /* 0x000fe40007ffe0ff */
[----:B------:R-:W-:-:S03]  /*fd540*/  ISETP.LT.AND P1, PT, R219, c[0x0][0x178], !P5 ;  /* 0x00005e00db007a0c */ /* 0x000fc60006f21270 */
[----:B-1----:R-:W-:-:S04]  /*fd550*/  IMAD.WIDE R4, R6, 0x4, R8 ;  /* 0x0000000406047825 */ /* 0x002fc800078e0208 */
[C---:B------:R-:W-:Y:S01]  /*fd560*/  IMAD.WIDE R2, R6.reuse, 0x4, R10 ;  /* 0x0000000406027825 */ /* 0x040fe200078e020a */
[----:B------:R-:W-:Y:S01]  /*fd570*/  IADD3 R6, R6, c[0x0][0x198], RZ ;  /* 0x0000660006067a10 */ /* 0x000fe20007ffe0ff */
[----:B------:R-:W-:Y:S01]  /*fd580*/  @P2 STG.E [R4.64], R247 ;  /* 0x000000f704002986 */ /* 0x000fe2000c101904 */
[----:B------:R-:W-:-:S03]  /*fd590*/  ISETP.LT.AND P5, PT, R223, c[0x0][0x178], !P5 ;  /* 0x00005e00df007a0c */ /* 0x000fc60006fa1270 */
[----:B------:R1:W-:Y:S01]  /*fd5a0*/  @P4 STG.E [R2.64], R231 ;  /* 0x000000e702004986 */ /* 0x0003e2000c101904 */
[----:B------:R-:W-:Y:S02]  /*fd5b0*/  ISETP.LT.AND P4, PT, R219, c[0x0][0x178], !P3 ;  /* 0x00005e00db007a0c */ /* 0x000fe40005f81270 */
[----:B------:R-:W-:Y:S02]  /*fd5c0*/  ISETP.LT.AND P3, PT, R223, c[0x0][0x178], !P3 ;  /* 0x00005e00df007a0c */ /* 0x000fe40005f61270 */
[C---:B------:R-:W-:Y:S01]  /*fd5d0*/  IADD3 R12, R6.reuse, c[0x0][0x198], RZ ;  /* 0x00006600060c7a10 */ /* 0x040fe20007ffe0ff */
[----:B-1----:R-:W-:-:S05]  /*fd5e0*/  IMAD.WIDE R2, R6, 0x4, R8 ;  /* 0x0000000406027825 */ /* 0x002fca00078e0208 */
[----:B------:R1:W-:Y:S01]  /*fd5f0*/  @P1 STG.E [R2.64], R242 ;  /* 0x000000f202001986 */ /* 0x0003e2000c101904 */
[----:B------:R-:W-:Y:S01]  /*fd600*/  IMAD.WIDE R4, R12, 0x4, R8 ;  /* 0x000000040c047825 */ /* 0x000fe200078e0208 */
[----:B------:R-:W-:Y:S02]  /*fd610*/  ISETP.LT.AND P1, PT, R219, c[0x0][0x178], !P0 ;  /* 0x00005e00db007a0c */ /* 0x000fe40004721270 */
[----:B----4-:R-:W-:Y:S02]  /*fd620*/  ISETP.GE.AND P2, PT, R224, c[0x0][0x17c], PT ;  /* 0x00005f00e0007a0c */ /* 0x010fe40003f46270 */
[----:B------:R-:W4:Y:S01]  /*fd630*/  LDL.LU R224, [R1+0x51d4] ;  /* 0x0051d40001e07983 */ /* 0x000f220000300800 */
[----:B-1----:R-:W-:-:S04]  /*fd640*/  IMAD.WIDE R2, R6, 0x4, R10 ;  /* 0x0000000406027825 */ /* 0x002fc800078e020a */
[C---:B------:R-:W-:Y:S01]  /*fd650*/  IMAD.WIDE R6, R12.reuse, 0x4, R10 ;  /* 0x000000040c067825 */ /* 0x040fe200078e020a */
[----:B------:R1:W-:Y:S01]  /*fd660*/  @P5 STG.E [R2.64], R226 ;  /* 0x000000e202005986 */ /* 0x0003e2000c101904 */
[----:B------:R-:W-:-:S03]  /*fd670*/  IADD3 R12, R12, c[0x0][0x198], RZ ;  /* 0x000066000c0c7a10 */ /* 0x000fc60007ffe0ff */
[----:B------:R-:W-:Y:S04]  /*fd680*/  @P4 STG.E [R4.64], R243 ;  /* 0x000000f304004986 */ /* 0x000fe8000c101904 */
[----:B------:R-:W-:Y:S01]  /*fd690*/  @P3 STG.E [R6.64], R227 ;  /* 0x000000e306003986 */ /* 0x000fe2000c101904 */
[----:B-1----:R-:W-:-:S05]  /*fd6a0*/  IMAD.WIDE R2, R12, 0x4, R8 ;  /* 0x000000040c027825 */ /* 0x002fca00078e0208 */
[----:B------:R1:W-:Y:S01]  /*fd6b0*/  @P1 STG.E [R2.64], R16 ;  /* 0x0000001002001986 */ /* 0x0003e2000c101904 */
[----:B--2---:R-:W-:-:S03]  /*fd6c0*/  ISETP.GE.AND P5, PT, R15, c[0x0][0x17c], PT ;  /* 0x00005f000f007a0c */ /* 0x004fc60003fa6270 */
[----:B------:R-:W2:Y:S01]  /*fd6d0*/  LDL.LU R15, [R1+0x51e0] ;  /* 0x0051e000010f7983 */ /* 0x000ea20000300800 */
[----:B------:R-:W-:-:S03]  /*fd6e0*/  ISETP.GE.AND P3, PT, R13, c[0x0][0x17c], PT ;  /* 0x00005f000d007a0c */ /* 0x000fc60003f66270 */
[----:B------:R-:W4:Y:S01]  /*fd6f0*/  LDL.LU R13, [R1+0x5210] ;  /* 0x00521000010d7983 */ /* 0x000f220000300800 */
[----:B---3--:R-:W-:-:S03]  /*fd700*/  ISETP.GE.AND P1, PT, R14, c[0x0][0x17c], PT ;  /* 0x00005f000e007a0c */ /* 0x008fc60003f26270 */
[----:B------:R-:W3:Y:S04]  /*fd710*/  LDL.LU R14, [R1+0x5230] ;  /* 0x00523000010e7983 */ /* 0x000ee80000300800 */
[----:B-1----:R-:W3:Y:S01]  /*fd720*/  LDL.LU R16, [R1+0x51d0] ;  /* 0x0051d00001107983 */ /* 0x002ee20000300800 */
[----:B------:R-:W-:Y:S02]  /*fd730*/  ISETP.LT.AND P0, PT, R223, c[0x0][0x178], !P0 ;  /* 0x00005e00df007a0c */ /* 0x000fe40004701270 */
[----:B------:R-:W-:Y:S01]  /*fd740*/  ISETP.LT.AND P4, PT, R219, c[0x0][0x178], !P6 ;  /* 0x00005e00db007a0c */ /* 0x000fe20007781270 */
[C---:B------:R-:W-:Y:S01]  /*fd750*/  IMAD.WIDE R4, R12.reuse, 0x4, R10 ;  /* 0x000000040c047825 */ /* 0x040fe200078e020a */
[----:B------:R-:W-:Y:S02]  /*fd760*/  ISETP.LT.AND P6, PT, R223, c[0x0][0x178], !P6 ;  /* 0x00005e00df007a0c */ /* 0x000fe400077c1270 */
[----:B------:R-:W-:-:S05]  /*fd770*/  IADD3 R12, R12, c[0x0][0x198], RZ ;  /* 0x000066000c0c7a10 */ /* 0x000fca0007ffe0ff */
[C---:B------:R-:W-:Y:S02]  /*fd780*/  IMAD.WIDE R2, R12.reuse, 0x4, R8 ;  /* 0x000000040c027825 */ /* 0x040fe400078e0208 */
[----:B------:R1:W-:Y:S01]  /*fd790*/  @P0 STG.E [R4.64], R32 ;  /* 0x0000002004000986 */ /* 0x0003e2000c101904 */
[----:B------:R-:W-:Y:S02]  /*fd7a0*/  ISETP.LT.AND P0, PT, R219, c[0x0][0x178], !P2 ;  /* 0x00005e00db007a0c */ /* 0x000fe40005701270 */
[C---:B------:R-:W-:Y:S01]  /*fd7b0*/  IADD3 R6, R12.reuse, c[0x0][0x198], RZ ;  /* 0x000066000c067a10 */ /* 0x040fe20007ffe0ff */
[----:B------:R1:W-:Y:S01]  /*fd7c0*/  @P4 STG.E [R2.64], R17 ;  /* 0x0000001102004986 */ /* 0x0003e2000c101904 */
[----:B------:R-:W-:Y:S02]  /*fd7d0*/  ISETP.LT.AND P2, PT, R223, c[0x0][0x178], !P2 ;  /* 0x00005e00df007a0c */ /* 0x000fe40005741270 */
[----:B------:R-:W-:Y:S01]  /*fd7e0*/  ISETP.LT.AND P4, PT, R219, c[0x0][0x178], !P5 ;  /* 0x00005e00db007a0c */ /* 0x000fe20006f81270 */
[----:B-1----:R-:W-:-:S04]  /*fd7f0*/  IMAD.WIDE R4, R12, 0x4, R10 ;  /* 0x000000040c047825 */ /* 0x002fc800078e020a */
[----:B------:R-:W-:Y:S01]  /*fd800*/  IMAD.WIDE R2, R6, 0x4, R8 ;  /* 0x0000000406027825 */ /* 0x000fe200078e0208 */
[----:B------:R1:W-:Y:S01]  /*fd810*/  @P6 STG.E [R4.64], R33 ;  /* 0x0000002104006986 */ /* 0x0003e2000c101904 */
[----:B------:R-:W-:-:S03]  /*fd820*/  ISETP.LT.AND P5, PT, R223, c[0x0][0x178], !P5 ;  /* 0x00005e00df007a0c */ /* 0x000fc60006fa1270 */
[----:B------:R1:W-:Y:S02]  /*fd830*/  @P0 STG.E [R2.64], R20 ;  /* 0x0000001402000986 */ /* 0x0003e4000c101904 */
[C---:B-1----:R-:W-:Y:S01]  /*fd840*/  IMAD.WIDE R4, R6.reuse, 0x4, R10 ;  /* 0x0000000406047825 */ /* 0x042fe200078e020a */
[----:B------:R-:W-:-:S05]  /*fd850*/  IADD3 R6, R6, c[0x0][0x198], RZ ;  /* 0x0000660006067a10 */ /* 0x000fca0007ffe0ff */
[C---:B------:R-:W-:Y:S01]  /*fd860*/  IMAD.WIDE R2, R6.reuse, 0x4, R8 ;  /* 0x0000000406027825 */ /* 0x040fe200078e0208 */
[----:B------:R-:W-:Y:S01]  /*fd870*/  @P2 STG.E [R4.64], R36 ;  /* 0x0000002404002986 */ /* 0x000fe2000c101904 */
[----:B------:R-:W-:Y:S02]  /*fd880*/  ISETP.LT.AND P2, PT, R219, c[0x0][0x178], !P3 ;  /* 0x00005e00db007a0c */ /* 0x000fe40005f41270 */
[----:B------:R-:W-:Y:S01]  /*fd890*/  ISETP.LT.AND P3, PT, R223, c[0x0][0x178], !P3 ;  /* 0x00005e00df007a0c */ /* 0x000fe20005f61270 */
[----:B------:R1:W-:Y:S01]  /*fd8a0*/  @P4 STG.E [R2.64], R21 ;  /* 0x0000001502004986 */ /* 0x0003e2000c101904 */
[C---:B------:R-:W-:Y:S02]  /*fd8b0*/  IADD3 R12, R6.reuse, c[0x0][0x198], RZ ;  /* 0x00006600060c7a10 */ /* 0x040fe40007ffe0ff */
[----:B------:R-:W-:Y:S02]  /*fd8c0*/  ISETP.LT.AND P4, PT, R219, c[0x0][0x178], !P1 ;  /* 0x00005e00db007a0c */ /* 0x000fe40004f81270 */
[----:B------:R-:W-:Y:S01]  /*fd8d0*/  ISETP.LT.AND P1, PT, R223, c[0x0][0x178], !P1 ;  /* 0x00005e00df007a0c */ /* 0x000fe20004f21270 */
[----:B-1----:R-:W-:-:S04]  /*fd8e0*/  IMAD.WIDE R2, R6, 0x4, R10 ;  /* 0x0000000406027825 */ /* 0x002fc800078e020a */
[C---:B------:R-:W-:Y:S01]  /*fd8f0*/  IMAD.WIDE R4, R12.reuse, 0x4, R8 ;  /* 0x000000040c047825 */ /* 0x040fe200078e0208 */
[----:B------:R1:W-:Y:S03]  /*fd900*/  @P5 STG.E [R2.64], R37 ;  /* 0x0000002502005986 */ /* 0x0003e6000c101904 */
[C---:B------:R-:W-:Y:S01]  /*fd910*/  IMAD.WIDE R6, R12.reuse, 0x4, R10 ;  /* 0x000000040c067825 */ /* 0x040fe200078e020a */
[----:B------:R-:W-:Y:S01]  /*fd920*/  IADD3 R12, R12, c[0x0][0x198], RZ ;  /* 0x000066000c0c7a10 */ /* 0x000fe20007ffe0ff */
[----:B------:R1:W-:Y:S04]  /*fd930*/  @P2 STG.E [R4.64], R24 ;  /* 0x0000001804002986 */ /* 0x0003e8000c101904 */
[----:B------:R-:W-:Y:S01]  /*fd940*/  @P3 STG.E [R6.64], R40 ;  /* 0x0000002806003986 */ /* 0x000fe2000c101904 */
[----:B-1----:R-:W-:-:S04]  /*fd950*/  IMAD.WIDE R2, R12, 0x4, R8 ;  /* 0x000000040c027825 */ /* 0x002fc800078e0208 */
[----:B------:R-:W-:Y:S01]  /*fd960*/  IMAD.WIDE R4, R12, 0x4, R10 ;  /* 0x000000040c047825 */ /* 0x000fe200078e020a */
[----:B------:R-:W-:Y:S04]  /*fd970*/  @P4 STG.E [R2.64], R25 ;  /* 0x0000001902004986 */ /* 0x000fe8000c101904 */
[----:B------:R1:W-:Y:S01]  /*fd980*/  @P1 STG.E [R4.64], R41 ;  /* 0x0000002904001986 */ /* 0x0003e2000c101904 */
[----:B--2---:R-:W-:-:S03]  /*fd990*/  ISETP.GE.AND P0, PT, R15, c[0x0][0x17c], PT ;  /* 0x00005f000f007a0c */ /* 0x004fc60003f06270 */
[----:B------:R-:W2:Y:S01]  /*fd9a0*/  LDL.LU R15, [R1+0x51e8] ;  /* 0x0051e800010f7983 */ /* 0x000ea20000300800 */
[----:B----4-:R-:W-:-:S03]  /*fd9b0*/  ISETP.GE.AND P5, PT, R13, c[0x0][0x17c], PT ;  /* 0x00005f000d007a0c */ /* 0x010fc60003fa6270 */
[----:B------:R-:W4:Y:S01]  /*fd9c0*/  LDL.LU R13, [R1+0x51f8] ;  /* 0x0051f800010d7983 */ /* 0x000f220000300800 */
[----:B------:R-:W-:Y:S02]  /*fd9d0*/  ISETP.LT.AND P1, PT, R219, c[0x0][0x178], !P0 ;  /* 0x00005e00db007a0c */ /* 0x000fe40004721270 */
[----:B------:R-:W-:Y:S02]  /*fd9e0*/  ISETP.LT.AND P4, PT, R223, c[0x0][0x178], !P0 ;  /* 0x00005e00df007a0c */ /* 0x000fe40004781270 */
[----:B---3--:R-:W-:Y:S02]  /*fd9f0*/  ISETP.GE.AND P3, PT, R14, c[0x0][0x17c], PT ;  /* 0x00005f000e007a0c */ /* 0x008fe40003f66270 */
[----:B------:R-:W3:Y:S01]  /*fda00*/  LDL.LU R14, [R1+0x522c] ;  /* 0x00522c00010e7983 */ /* 0x000ee20000300800 */
[----:B------:R-:W-:-:S03]  /*fda10*/  ISETP.GE.AND P0, PT, R16, c[0x0][0x17c], PT ;  /* 0x00005f0010007a0c */ /* 0x000fc60003f06270 */
[----:B------:R-:W3:Y:S01]  /*fda20*/  LDL.LU R16, [R1+0x525c] ;  /* 0x00525c0001107983 */ /* 0x000ee20000300800 */
[----:B------:R-:W-:-:S04]  /*fda30*/  ISETP.GE.AND P6, PT, R224, c[0x0][0x17c], PT ;  /* 0x00005f00e0007a0c */ /* 0x000fc80003fc6270 */
[----:B------:R-:W-:Y:S02]  /*fda40*/  ISETP.LT.AND P2, PT, R219, c[0x0][0x178], !P6 ;  /* 0x00005e00db007a0c */ /* 0x000fe40007741270 */
[----:B------:R-:W-:Y:S02]  /*fda50*/  ISETP.LT.AND P6, PT, R223, c[0x0][0x178], !P6 ;  /* 0x00005e00df007a0c */ /* 0x000fe400077c1270 */
[----:B------:R-:W-:-:S05]  /*fda60*/  IADD3 R12, R12, c[0x0][0x198], RZ ;  /* 0x000066000c0c7a10 */ /* 0x000fca0007ffe0ff */
[C---:B-1----:R-:W-:Y:S01]  /*fda70*/  IMAD.WIDE R4, R12.reuse, 0x4, R8 ;  /* 0x000000040c047825 */ /* 0x042fe200078e0208 */
[----:B------:R-:W-:-:S03]  /*fda80*/  IADD3 R6, R12, c[0x0][0x198], RZ ;  /* 0x000066000c067a10 */ /* 0x000fc60007ffe0ff */
[----:B------:R-:W-:Y:S01]  /*fda90*/  IMAD.WIDE R2, R12, 0x4, R10 ;  /* 0x000000040c027825 */ /* 0x000fe200078e020a */
[----:B------:R1:W-:Y:S01]  /*fdaa0*/  @P2 STG.E [R4.64], R28 ;  /* 0x0000001c04002986 */ /* 0x0003e2000c101904 */
[----:B------:R-:W-:-:S03]  /*fdab0*/  ISETP.LT.AND P2, PT, R219, c[0x0][0x178], !P5 ;  /* 0x00005e00db007a0c */ /* 0x000fc60006f41270 */
[----:B------:R1:W-:Y:S01]  /*fdac0*/  @P6 STG.E [R2.64], R44 ;  /* 0x0000002c02006986 */ /* 0x0003e2000c101904 */
[----:B------:R-:W-:Y:S01]  /*fdad0*/  ISETP.LT.AND P5, PT, R223, c[0x0][0x178], !P5 ;  /* 0x00005e00df007a0c */ /* 0x000fe20006fa1270 */
[----:B-1----:R-:W-:-:S04]  /*fdae0*/  IMAD.WIDE R4, R6, 0x4, R8 ;  /* 0x0000000406047825 */ /* 0x002fc800078e0208 */
[C---:B------:R-:W-:Y:S01]  /*fdaf0*/  IMAD.WIDE R2, R6.reuse, 0x4, R10 ;  /* 0x0000000406027825 */ /* 0x040fe200078e020a */
[----:B------:R-:W-:Y:S01]  /*fdb00*/  IADD3 R6, R6, c[0x0][0x198], RZ ;  /* 0x0000660006067a10 */ /* 0x000fe20007ffe0ff */
[----:B------:R-:W-:Y:S04]  /*fdb10*/  @P1 STG.E [R4.64], R29 ;  /* 0x0000001d04001986 */ /* 0x000fe8000c101904 */
[----:B------:R1:W-:Y:S01]  /*fdb20*/  @P4 STG.E [R2.64], R45 ;  /* 0x0000002d02004986 */ /* 0x0003e2000c101904 */
[----:B------:R-:W-:Y:S02]  /*fdb30*/  ISETP.LT.AND P4, PT, R219, c[0x0][0x178], !P3 ;  /* 0x00005e00db007a0c */ /* 0x000fe40005f81270 */
[----:B------:R-:W-:Y:S02]  /*fdb40*/  ISETP.LT.AND P3, PT, R223, c[0x0][0x178], !P3 ;  /* 0x00005e00df007a0c */ /* 0x000fe40005f61270 */
[C---:B------:R-:W-:Y:S01]  /*fdb50*/  IADD3 R12, R6.reuse, c[0x0][0x198], RZ ;  /* 0x00006600060c7a10 */ /* 0x040fe20007ffe0ff */
[----:B-1----:R-:W-:-:S05]  /*fdb60*/  IMAD.WIDE R2, R6, 0x4, R8 ;  /* 0x0000000406027825 */ /* 0x002fca00078e0208 */
[----:B------:R1:W-:Y:S01]  /*fdb70*/  @P2 STG.E [R2.64], R18 ;  /* 0x0000001202002986 */ /* 0x0003e2000c101904 */
[----:B------:R-:W-:-:S04]  /*fdb80*/  IMAD.WIDE R4, R12, 0x4, R8 ;  /* 0x000000040c047825 */ /* 0x000fc800078e0208 */
[----:B-1----:R-:W-:-:S04]  /*fdb90*/  IMAD.WIDE R2, R6, 0x4, R10 ;  /* 0x0000000406027825 */ /* 0x002fc800078e020a */
[----:B------:R-:W-:Y:S01]  /*fdba0*/  IMAD.WIDE R6, R12, 0x4, R10 ;  /* 0x000000040c067825 */ /* 0x000fe200078e020a */
[----:B------:R1:W-:Y:S04]  /*fdbb0*/  @P5 STG.E [R2.64], R34 ;  /* 0x0000002202005986 */ /* 0x0003e8000c101904 */
[----:B------:R1:W-:Y:S04]  /*fdbc0*/  @P4 STG.E [R4.64], R19 ;  /* 0x0000001304004986 */ /* 0x0003e8000c101904 */
[----:B------:R1:W-:Y:S01]  /*fdbd0*/  @P3 STG.E [R6.64], R35 ;  /* 0x0000002306003986 */ /* 0x0003e2000c101904 */
[----:B--2---:R-:W-:-:S03]  /*fdbe0*/  ISETP.GE.AND P6, PT, R15, c[0x0][0x17c], PT ;  /* 0x00005f000f007a0c */ /* 0x004fc60003fc6270 */
[----:B------:R-:W2:Y:S01]  /*fdbf0*/  LDL.LU R15, [R1+0x51e4] ;  /* 0x0051e400010f7983 */ /* 0x000ea20000300800 */
[----:B----4-:R-:W-:-:S03]  /*fdc00*/  ISETP.GE.AND P1, PT, R13, c[0x0][0x17c], PT ;  /* 0x00005f000d007a0c */ /* 0x010fc60003f26270 */
[----:B------:R-:W4:Y:S01]  /*fdc10*/  LDL.LU R13, [R1+0x520c] ;  /* 0x00520c00010d7983 */ /* 0x000f220000300800 */
[----:B---3--:R-:W-:-:S03]  /*fdc20*/  ISETP.GE.AND P5, PT, R14, c[0x0][0x17c], PT ;  /* 0x00005f000e007a0c */ /* 0x008fc60003fa6270 */
[----:B------:R-:W3:Y:S01]  /*fdc30*/  LDL.LU R14, [R1+0x5224] ;  /* 0x00522400010e7983 */ /* 0x000ee20000300800 */
[----:B------:R-:W-:-:S03]  /*fdc40*/  ISETP.GE.AND P3, PT, R16, c[0x0][0x17c], PT ;  /* 0x00005f0010007a0c */ /* 0x000fc60003f66270 */
[----:B------:R-:W3:Y:S01]  /*fdc50*/  LDL.LU R16, [R1+0x5258] ;  /* 0x0052580001107983 */ /* 0x000ee20000300800 */
[----:B------:R-:W-:Y:S02]  /*fdc60*/  ISETP.LT.AND P2, PT, R219, c[0x0][0x178], !P0 ;  /* 0x00005e00db007a0c */ /* 0x000fe40004741270 */
[----:B------:R-:W-:Y:S02]  /*fdc70*/  ISETP.LT.AND P0, PT, R223, c[0x0][0x178], !P0 ;  /* 0x00005e00df007a0c */ /* 0x000fe40004701270 */
[----:B------:R-:W-:Y:S02]  /*fdc80*/  IADD3 R12, R12, c[0x0][0x198], RZ ;  /* 0x000066000c0c7a10 */ /* 0x000fe40007ffe0ff */
[----:B------:R-:W-:Y:S02]  /*fdc90*/  ISETP.LT.AND P4, PT, R219, c[0x0][0x178], !P6 ;  /* 0x00005e00db007a0c */ /* 0x000fe40007781270 */
[----:B------:R-:W-:Y:S01]  /*fdca0*/  ISETP.LT.AND P6, PT, R223, c[0x0][0x178], !P6 ;  /* 0x00005e00df007a0c */ /* 0x000fe200077c1270 */
[----:B-1----:R-:W-:-:S04]  /*fdcb0*/  IMAD.WIDE R2, R12, 0x4, R8 ;  /* 0x000000040c027825 */ /* 0x002fc800078e0208 */
[C---:B------:R-:W-:Y:S01]  /*fdcc0*/  IMAD.WIDE R4, R12.reuse, 0x4, R10 ;  /* 0x000000040c047825 */ /* 0x040fe200078e020a */
[----:B------:R-:W-:Y:S01]  /*fdcd0*/  IADD3 R12, R12, c[0x0][0x198], RZ ;  /* 0x000066000c0c7a10 */ /* 0x000fe20007ffe0ff */
[----:B------:R1:W-:Y:S04]  /*fdce0*/  @P2 STG.E [R2.64], R22 ;  /* 0x0000001602002986 */ /* 0x0003e8000c101904 */
[----:B------:R1:W-:Y:S01]  /*fdcf0*/  @P0 STG.E [R4.64], R38 ;  /* 0x0000002604000986 */ /* 0x0003e2000c101904 */
[----:B------:R-:W-:Y:S02]  /*fdd00*/  ISETP.LT.AND P0, PT, R219, c[0x0][0x178], !P1 ;  /* 0x00005e00db007a0c */ /* 0x000fe40004f01270 */
[C---:B------:R-:W-:Y:S01]  /*fdd10*/  IADD3 R6, R12.reuse, c[0x0][0x198], RZ ;  /* 0x000066000c067a10 */ /* 0x040fe20007ffe0ff */
[----:B-1----:R-:W-:Y:S01]  /*fdd20*/  IMAD.WIDE R2, R12, 0x4, R8 ;  /* 0x000000040c027825 */ /* 0x002fe200078e0208 */
[----:B------:R-:W-:-:S03]  /*fdd30*/  ISETP.LT.AND P1, PT, R223, c[0x0][0x178], !P1 ;  /* 0x00005e00df007a0c */ /* 0x000fc60004f21270 */
        /* <DEDUP_REMOVED lines=8> */
[----:B------:R1:W-:Y:S04]  /*fddc0*/  @P0 STG.E [R2.64], R26 ;  /* 0x0000001a02000986 */ /* 0x0003e8000c101904 */
[----:B------:R-:W-:Y:S01]  /*fddd0*/  @P1 STG.E [R4.64], R42 ;  /* 0x0000002a04001986 */ /* 0x000fe2000c101904 */
[----:B-1----:R-:W-:-:S05]  /*fdde0*/  IMAD.WIDE R2, R6, 0x4, R8 ;  /* 0x0000000406027825 */ /* 0x002fca00078e0208 */
[----:B------:R1:W-:Y:S02]  /*fddf0*/  @P4 STG.E [R2.64], R27 ;  /* 0x0000001b02004986 */ /* 0x0003e4000c101904 */
[----:B-1----:R-:W-:-:S05]  /*fde00*/  IMAD.WIDE R2, R6, 0x4, R10 ;  /* 0x0000000406027825 */ /* 0x002fca00078e020a */
        /* <DEDUP_REMOVED lines=10> */
[----:B------:R-:W-:Y:S02]  /*fdeb0*/  IADD3 R12, R6, c[0x0][0x198], RZ ;  /* 0x00006600060c7a10 */ /* 0x000fe40007ffe0ff */
[----:B------:R-:W-:Y:S02]  /*fdec0*/  ISETP.LT.AND P3, PT, R223, c[0x0][0x178], !P3 ;  /* 0x00005e00df007a0c */ /* 0x000fe40005f61270 */
[----:B------:R-:W-:Y:S01]  /*fded0*/  ISETP.LT.AND P4, PT, R219, c[0x0][0x178], !P2 ;  /* 0x00005e00db007a0c */ /* 0x000fe20005781270 */
[----:B------:R-:W-:Y:S01]  /*fdee0*/  IMAD.WIDE R4, R12, 0x4, R8 ;  /* 0x000000040c047825 */ /* 0x000fe200078e0208 */
[----:B------:R-:W-:-:S03]  /*fdef0*/  ISETP.LT.AND P2, PT, R223, c[0x0][0x178], !P2 ;  /* 0x00005e00df007a0c */ /* 0x000fc60005741270 */
[C---:B------:R-:W-:Y:S01]  /*fdf00*/  IMAD.WIDE R6, R12.reuse, 0x4, R10 ;  /* 0x000000040c067825 */ /* 0x040fe200078e020a */
[----:B------:R-:W-:Y:S01]  /*fdf10*/  IADD3 R12, R12, c[0x0][0x198], RZ ;  /* 0x000066000c0c7a10 */ /* 0x000fe20007ffe0ff */
[----:B------:R1:W-:Y:S01]  /*fdf20*/  @P1 STG.E [R4.64], R30 ;  /* 0x0000001e04001986 */ /* 0x0003e2000c101904 */
[----:B------:R-:W-:-:S03]  /*fdf30*/  ISETP.LT.AND P1, PT, R219, c[0x0][0x178], !P6 ;  /* 0x00005e00db007a0c */ /* 0x000fc60007721270 */
[C---:B-1----:R-:W-:Y:S01]  /*fdf40*/  IMAD.WIDE R2, R12.reuse, 0x4, R8 ;  /* 0x000000040c027825 */ /* 0x042fe200078e0208 */
[----:B------:R-:W-:Y:S01]  /*fdf50*/  ISETP.LT.AND P6, PT, R223, c[0x0][0x178], !P6 ;  /* 0x00005e00df007a0c */ /* 0x000fe200077c1270 */
[----:B------:R1:W-:Y:S02]  /*fdf60*/  @P3 STG.E [R6.64], R46 ;  /* 0x0000002e06003986 */ /* 0x0003e4000c101904 */
[C---:B------:R-:W-:Y:S01]  /*fdf70*/  IMAD.WIDE R4, R12.reuse, 0x4, R10 ;  /* 0x000000040c047825 */ /* 0x040fe200078e020a */
[----:B------:R-:W-:Y:S01]  /*fdf80*/  IADD3 R12, R12, c[0x0][0x198], RZ ;  /* 0x000066000c0c7a10 */ /* 0x000fe20007ffe0ff */
[----:B------:R1:W-:Y:S04]  /*fdf90*/  @P4 STG.E [R2.64], R31 ;  /* 0x0000001f02004986 */ /* 0x0003e8000c101904 */
[----:B------:R1:W-:Y:S01]  /*fdfa0*/  @P2 STG.E [R4.64], R47 ;  /* 0x0000002f04002986 */ /* 0x0003e2000c101904 */
[----:B------:R-:W-:-:S02]  /*fdfb0*/  ISETP.LT.AND P2, PT, R219, c[0x0][0x178], !P0 ;  /* 0x00005e00db007a0c */ /* 0x000fc40004741270 */
[----:B------:R-:W-:Y:S02]  /*fdfc0*/  ISETP.LT.AND P0, PT, R223, c[0x0][0x178], !P0 ;  /* 0x00005e00df007a0c */ /* 0x000fe40004701270 */
[C---:B-1----:R-:W-:Y:S01]  /*fdfd0*/  IADD3 R6, R12.reuse, c[0x0][0x198], RZ ;  /* 0x000066000c067a10 */ /* 0x042fe20007ffe0ff */
[----:B------:R-:W-:-:S04]  /*fdfe0*/  IMAD.WIDE R2, R12, 0x4, R10 ;  /* 0x000000040c027825 */ /* 0x000fc800078e020a */
[----:B------:R-:W-:-:S05]  /*fdff0*/  IMAD.WIDE R4, R12, 0x4, R8 ;  /* 0x000000040c047825 */ /* 0x000fca00078e0208 */
[----:B------:R1:W-:Y:S04]  /*fe000*/  @P1 STG.E [R4.64], R48 ;  /* 0x0000003004001986 */ /* 0x0003e8000c101904 */
[----:B------:R1:W-:Y:S02]  /*fe010*/  @P6 STG.E [R2.64], R64 ;  /* 0x0000004002006986 */ /* 0x0003e4000c101904 */
        /* <DEDUP_REMOVED lines=16> */
[C---:B-1----:R-:W-:Y:S01]  /*fe120*/  IMAD.WIDE R2, R6.reuse, 0x4, R8 ;  /* 0x0000000406027825 */ /* 0x042fe200078e0208 */
[----:B------:R-:W-:Y:S02]  /*fe130*/  ISETP.LT.AND P3, PT, R223, c[0x0][0x178], !P3 ;  /* 0x00005e00df007a0c */ /* 0x000fe40005f61270 */
[----:B------:R-:W-:-:S03]  /*fe140*/  IADD3 R12, R6, c[0x0][0x198], RZ ;  /* 0x00006600060c7a10 */ /* 0x000fc60007ffe0ff */
[----:B------:R1:W-:Y:S01]  /*fe150*/  @P1 STG.E [R2.64], R52 ;  /* 0x0000003402001986 */ /* 0x0003e2000c101904 */
[----:B------:R-:W-:Y:S01]  /*fe160*/  ISETP.LT.AND P1, PT, R219, c[0x0][0x178], !P4 ;  /* 0x00005e00db007a0c */ /* 0x000fe20006721270 */
[----:B------:R-:W-:Y:S01]  /*fe170*/  IMAD.WIDE R4, R12, 0x4, R8 ;  /* 0x000000040c047825 */ /* 0x000fe200078e0208 */
[----:B------:R-:W-:-:S03]  /*fe180*/  ISETP.LT.AND P4, PT, R223, c[0x0][0x178], !P4 ;  /* 0x00005e00df007a0c */ /* 0x000fc60006781270 */
[----:B-1----:R-:W-:-:S04]  /*fe190*/  IMAD.WIDE R2, R6, 0x4, R10 ;  /* 0x0000000406027825 */ /* 0x002fc800078e020a */
[C---:B------:R-:W-:Y:S01]  /*fe1a0*/  IMAD.WIDE R6, R12.reuse, 0x4, R10 ;  /* 0x000000040c067825 */ /* 0x040fe200078e020a */
[----:B------:R-:W-:Y:S01]  /*fe1b0*/  IADD3 R12, R12, c[0x0][0x198], RZ ;  /* 0x000066000c0c7a10 */ /* 0x000fe20007ffe0ff */
        /* <DEDUP_REMOVED lines=13> */
[----:B------:R-:W-:Y:S01]  /*fe290*/  IMAD.WIDE R4, R12, 0x4, R10 ;  /* 0x000000040c047825 */ /* 0x000fe200078e020a */
        /* <DEDUP_REMOVED lines=10> */
[----:B------:R-:W-:Y:S02]  /*fe340*/  IADD3 R6, R12, c[0x0][0x198], RZ ;  /* 0x000066000c067a10 */ /* 0x000fe40007ffe0ff */
[----:B------:R-:W-:-:S03]  /*fe350*/  ISETP.LT.AND P2, PT, R219, c[0x0][0x178], !P5 ;  /* 0x00005e00db007a0c */ /* 0x000fc60006f41270 */
[----:B-1----:R-:W-:-:S04]  /*fe360*/  IMAD.WIDE R2, R6, 0x4, R8 ;  /* 0x0000000406027825 */ /* 0x002fc800078e0208 */
[C---:B------:R-:W-:Y:S01]  /*fe370*/  IMAD.WIDE R4, R6.reuse, 0x4, R10 ;  /* 0x0000000406047825 */ /* 0x040fe200078e020a */
[----:B------:R-:W-:Y:S01]  /*fe380*/  IADD3 R6, R6, c[0x0][0x198], RZ ;  /* 0x0000660006067a10 */ /* 0x000fe20007ffe0ff */
[----:B------:R1:W-:Y:S01]  /*fe390*/  @P1 STG.E [R2.64], R60 ;  /* 0x0000003c02001986 */ /* 0x0003e2000c101904 */
[----:B------:R-:W-:-:S03]  /*fe3a0*/  ISETP.LT.AND P5, PT, R223, c[0x0][0x178], !P5 ;  /* 0x00005e00df007a0c */ /* 0x000fc60006fa1270 */
[----:B------:R-:W-:Y:S01]  /*fe3b0*/  @P4 STG.E [R4.64], R76 ;  /* 0x0000004c04004986 */ /* 0x000fe2000c101904 */
[----:B------:R-:W-:Y:S01]  /*fe3c0*/  ISETP.LT.AND P4, PT, R219, c[0x0][0x178], !P3 ;  /* 0x00005e00db007a0c */ /* 0x000fe20005f81270 */
[----:B-1----:R-:W-:Y:S01]  /*fe3d0*/  IMAD.WIDE R2, R6, 0x4, R8 ;  /* 0x0000000406027825 */ /* 0x002fe200078e0208 */
[----:B------:R-:W-:-:S04]  /*fe3e0*/  ISETP.LT.AND P3, PT, R223, c[0x0][0x178], !P3 ;  /* 0x00005e00df007a0c */ /* 0x000fc80005f61270 */
[----:B------:R1:W-:Y:S01]  /*fe3f0*/  @P2 STG.E [R2.64], R61 ;  /* 0x0000003d02002986 */ /* 0x0003e2000c101904 */
[C---:B------:R-:W-:Y:S02]  /*fe400*/  IADD3 R12, R6.reuse, c[0x0][0x198], RZ ;  /* 0x00006600060c7a10 */ /* 0x040fe40007ffe0ff */
[----:B------:R-:W-:Y:S01]  /*fe410*/  ISETP.LT.AND P2, PT, R219, c[0x0][0x178], !P0 ;  /* 0x00005e00db007a0c */ /* 0x000fe20004741270 */
[----:B-1----:R-:W-:-:S05]  /*fe420*/  IMAD.WIDE R2, R6, 0x4, R10 ;  /* 0x0000000406027825 */ /* 0x002fca00078e020a */
[----:B------:R1:W-:Y:S01]  /*fe430*/  @P5 STG.E [R2.64], R77 ;  /* 0x0000004d02005986 */ /* 0x0003e2000c101904 */
[----:B------:R-:W-:-:S04]  /*fe440*/  IMAD.WIDE R4, R12, 0x4, R8 ;  /* 0x000000040c047825 */ /* 0x000fc800078e0208 */
[C---:B------:R-:W-:Y:S01]  /*fe450*/  IMAD.WIDE R6, R12.reuse, 0x4, R10 ;  /* 0x000000040c067825 */ /* 0x040fe200078e020a */
[----:B------:R-:W-:Y:S01]  /*fe460*/  IADD3 R12, R12, c[0x0][0x198], RZ ;  /* 0x000066000c0c7a10 */ /* 0x000fe20007ffe0ff */
[----:B------:R2:W-:Y:S04]  /*fe470*/  @P4 STG.E [R4.64], R50 ;  /* 0x0000003204004986 */ /* 0x0005e8000c101904 */
[----:B------:R-:W-:Y:S01]  /*fe480*/  @P3 STG.E [R6.64], R66 ;  /* 0x0000004206003986 */ /* 0x000fe2000c101904 */
        /* <DEDUP_REMOVED lines=10> */
[----:B------:R-:W-:Y:S01]  /*fe530*/  ISETP.LT.AND P0, PT, R223, c[0x0][0x178], !P0 ;  /* 0x00005e00df007a0c */ /* 0x000fe20004701270 */
[C---:B------:R-:W-:Y:S01]  /*fe540*/  IMAD.WIDE R4, R12.reuse, 0x4, R10 ;  /* 0x000000040c047825 */ /* 0x040fe200078e020a */
[----:B------:R-:W-:Y:S02]  /*fe550*/  ISETP.LT.AND P4, PT, R219, c[0x0][0x178], !P6 ;  /* 0x00005e00db007a0c */ /* 0x000fe40007781270 */
[----:B------:R-:W-:Y:S02]  /*fe560*/  ISETP.LT.AND P6, PT, R223, c[0x0][0x178], !P6 ;  /* 0x00005e00df007a0c */ /* 0x000fe400077c1270 */
[----:B------:R-:W-:-:S07]  /*fe570*/  IADD3 R12, R12, c[0x0][0x198], RZ ;  /* 0x000066000c0c7a10 */ /* 0x000fce0007ffe0ff */
[----:B------:R1:W-:Y:S01]  /*fe580*/  @P0 STG.E [R4.64], R67 ;  /* 0x0000004304000986 */ /* 0x0003e2000c101904 */
[----:B------:R-:W-:Y:S02]  /*fe590*/  ISETP.LT.AND P0, PT, R219, c[0x0][0x178], !P1 ;  /* 0x00005e00db007a0c */ /* 0x000fe40004f01270 */
[----:B------:R-:W-:Y:S01]  /*fe5a0*/  ISETP.LT.AND P1, PT, R223, c[0x0][0x178], !P1 ;  /* 0x00005e00df007a0c */ /* 0x000fe20004f21270 */
[C---:B-1----:R-:W-:Y:S01]  /*fe5b0*/  IMAD.WIDE R2, R12.reuse, 0x4, R10 ;  /* 0x000000040c027825 */ /* 0x042fe200078e020a */
[----:B------:R-:W-:-:S03]  /*fe5c0*/  IADD3 R6, R12, c[0x0][0x198], RZ ;  /* 0x000066000c067a10 */ /* 0x000fc60007ffe0ff */
[----:B------:R-:W-:Y:S01]  /*fe5d0*/  IMAD.WIDE R4, R12, 0x4, R8 ;  /* 0x000000040c047825 */ /* 0x000fe200078e0208 */
[----:B------:R-:W-:Y:S01]  /*fe5e0*/  IADD3 R7, R6, c[0x0][0x198], RZ ;  /* 0x0000660006077a10 */ /* 0x000fe20007ffe0ff */
[----:B------:R-:W3:Y:S04]  /*fe5f0*/  LDL.LU R12, [R1+0x5218] ;  /* 0x00521800010c7983 */ /* 0x000ee80000300800 */
[----:B------:R1:W-:Y:S01]  /*fe600*/  @P4 STG.E [R4.64], R54 ;  /* 0x0000003604004986 */ /* 0x0003e2000c101904 */
[----:B------:R-:W-:-:S03]  /*fe610*/  ISETP.LT.AND P4, PT, R219, c[0x0][0x178], !P5 ;  /* 0x00005e00db007a0c */ /* 0x000fc60006f81270 */
[----:B------:R1:W-:Y:S01]  /*fe620*/  @P6 STG.E [R2.64], R70 ;  /* 0x0000004602006986 */ /* 0x0003e2000c101904 */
[----:B------:R-:W-:Y:S01]  /*fe630*/  ISETP.LT.AND P5, PT, R223, c[0x0][0x178], !P5 ;  /* 0x00005e00df007a0c */ /* 0x000fe20006fa1270 */
[----:B-1----:R-:W-:-:S04]  /*fe640*/  IMAD.WIDE R4, R6, 0x4, R8 ;  /* 0x0000000406047825 */ /* 0x002fc800078e0208 */
[----:B------:R-:W-:Y:S01]  /*fe650*/  IMAD.WIDE R2, R6, 0x4, R10 ;  /* 0x0000000406027825 */ /* 0x000fe200078e020a */
[----:B------:R-:W-:Y:S04]  /*fe660*/  @P0 STG.E [R4.64], R55 ;  /* 0x0000003704000986 */ /* 0x000fe8000c101904 */
[----:B------:R1:W-:Y:S01]  /*fe670*/  @P1 STG.E [R2.64], R71 ;  /* 0x0000004702001986 */ /* 0x0003e2000c101904 */
[----:B------:R-:W-:Y:S02]  /*fe680*/  ISETP.LT.AND P1, PT, R219, c[0x0][0x178], !P3 ;  /* 0x00005e00db007a0c */ /* 0x000fe40005f21270 */
[----:B------:R-:W-:Y:S01]  /*fe690*/  ISETP.LT.AND P3, PT, R223, c[0x0][0x178], !P3 ;  /* 0x00005e00df007a0c */ /* 0x000fe20005f61270 */
[----:B-1----:R-:W-:-:S05]  /*fe6a0*/  IMAD.WIDE R2, R7, 0x4, R8 ;  /* 0x0000000407027825 */ /* 0x002fca00078e0208 */
[----:B------:R1:W-:Y:S02]  /*fe6b0*/  @P4 STG.E [R2.64], R58 ;  /* 0x0000003a02004986 */ /* 0x0003e4000c101904 */
[----:B-1----:R-:W-:-:S05]  /*fe6c0*/  IMAD.WIDE R2, R7, 0x4, R10 ;  /* 0x0000000407027825 */ /* 0x002fca00078e020a */
[----:B------:R1:W-:Y:S01]  /*fe6d0*/  @P5 STG.E [R2.64], R74 ;  /* 0x0000004a02005986 */ /* 0x0003e2000c101904 */
[----:B--2---:R-:W-:-:S03]  /*fe6e0*/  ISETP.GE.AND P6, PT, R15, c[0x0][0x17c], PT ;  /* 0x00005f000f007a0c */ /* 0x004fc60003fc6270 */
[----:B------:R-:W2:Y:S01]  /*fe6f0*/  LDL.LU R15, [R1+0x524c] ;  /* 0x00524c00010f7983 */ /* 0x000ea20000300800 */
[----:B----4-:R-:W-:Y:S02]  /*fe700*/  ISETP.GE.AND P0, PT, R13, c[0x0][0x17c], PT ;  /* 0x00005f000d007a0c */ /* 0x010fe40003f06270 */
[----:B------:R-:W-:-:S05]  /*fe710*/  IADD3 R13, R7, c[0x0][0x198], RZ ;  /* 0x00006600070d7a10 */ /* 0x000fca0007ffe0ff */
[----:B------:R-:W-:-:S04]  /*fe720*/  IMAD.WIDE R4, R13, 0x4, R8 ;  /* 0x000000040d047825 */ /* 0x000fc800078e0208 */
[----:B------:R-:W-:Y:S01]  /*fe730*/  IMAD.WIDE R6, R13, 0x4, R10 ;  /* 0x000000040d067825 */ /* 0x000fe200078e020a */
[----:B------:R4:W-:Y:S04]  /*fe740*/  @P1 STG.E [R4.64], R59 ;  /* 0x0000003b04001986 */ /* 0x0009e8000c101904 */
[----:B------:R1:W-:Y:S01]  /*fe750*/  @P3 STG.E [R6.64], R75 ;  /* 0x0000004b06003986 */ /* 0x0003e2000c101904 */
        /* <DEDUP_REMOVED lines=10> */
[C---:B----4-:R-:W-:Y:S01]  /*fe800*/  IMAD.WIDE R4, R13.reuse, 0x4, R10 ;  /* 0x000000040d047825 */ /* 0x050fe200078e020a */
[----:B------:R-:W-:Y:S01]  /*fe810*/  IADD3 R13, R13, c[0x0][0x198], RZ ;  /* 0x000066000d0d7a10 */ /* 0x000fe20007ffe0ff */
[----:B------:R1:W-:Y:S04]  /*fe820*/  @P4 STG.E [R2.64], R62 ;  /* 0x0000003e02004986 */ /* 0x0003e8000c101904 */
[----:B------:R4:W-:Y:S01]  /*fe830*/  @P2 STG.E [R4.64], R78 ;  /* 0x0000004e04002986 */ /* 0x0009e2000c101904 */
[----:B------:R-:W-:Y:S02]  /*fe840*/  ISETP.LT.AND P2, PT, R219, c[0x0][0x178], !P0 ;  /* 0x00005e00db007a0c */ /* 0x000fe40004741270 */
[C---:B------:R-:W-:Y:S01]  /*fe850*/  IADD3 R7, R13.reuse, c[0x0][0x198], RZ ;  /* 0x000066000d077a10 */ /* 0x040fe20007ffe0ff */
[----:B-1----:R-:W-:Y:S01]  /*fe860*/  IMAD.WIDE R2, R13, 0x4, R8 ;  /* 0x000000040d027825 */ /* 0x002fe200078e0208 */
[----:B------:R-:W-:-:S03]  /*fe870*/  ISETP.LT.AND P4, PT, R223, c[0x0][0x178], !P0 ;  /* 0x00005e00df007a0c */ /* 0x000fc60004781270 */
[----:B----4-:R-:W-:Y:S01]  /*fe880*/  IMAD.WIDE R4, R13, 0x4, R10 ;  /* 0x000000040d047825 */ /* 0x010fe200078e020a */
[----:B------:R-:W-:Y:S01]  /*fe890*/  ISETP.GE.AND P0, PT, R12, c[0x0][0x17c], PT ;  /* 0x00005f000c007a0c */ /* 0x000fe20003f06270 */
[----:B------:R1:W-:Y:S01]  /*fe8a0*/  @P1 STG.E [R2.64], R63 ;  /* 0x0000003f02001986 */ /* 0x0003e2000c101904 */
[----:B------:R-:W-:-:S03]  /*fe8b0*/  ISETP.LT.AND P1, PT, R219, c[0x0][0x178], !P5 ;  /* 0x00005e00db007a0c */ /* 0x000fc60006f21270 */
[----:B------:R-:W4:Y:S04]  /*fe8c0*/  LDL.LU R12, [R1+0x52a0] ;  /* 0x0052a000010c7983 */ /* 0x000f280000300800 */
[----:B------:R1:W-:Y:S02]  /*fe8d0*/  @P6 STG.E [R4.64], R79 ;  /* 0x0000004f04006986 */ /* 0x0003e4000c101904 */
[----:B-1----:R-:W-:Y:S01]  /*fe8e0*/  IMAD.WIDE R2, R7, 0x4, R8 ;  /* 0x0000000407027825 */ /* 0x002fe200078e0208 */
[----:B------:R-:W-:-:S03]  /*fe8f0*/  ISETP.LT.AND P5, PT, R223, c[0x0][0x178], !P5 ;  /* 0x00005e00df007a0c */ /* 0x000fc60006fa1270 */
        /* <DEDUP_REMOVED lines=19> */
[----:B------:R-:W-:-:S04]  /*fea30*/  IMAD.WIDE R4, R13, 0x4, R8 ;  /* 0x000000040d047825 */ /* 0x000fc800078e0208 */
[C---:B------:R-:W-:Y:S01]  /*fea40*/  IMAD.WIDE R6, R13.reuse, 0x4, R10 ;  /* 0x000000040d067825 */ /* 0x040fe200078e020a */
[----:B------:R-:W-:Y:S01]  /*fea50*/  IADD3 R13, R13, c[0x0][0x198], RZ ;  /* 0x000066000d0d7a10 */ /* 0x000fe20007ffe0ff */
[----:B------:R1:W-:Y:S01]  /*fea60*/  @P4 STG.E [R4.64], R84 ;  /* 0x0000005404004986 */ /* 0x0003e2000c101904 */
[----:B------:R-:W-:-:S03]  /*fea70*/  ISETP.LT.AND P4, PT, R219, c[0x0][0x178], !P6 ;  /* 0x00005e00db007a0c */ /* 0x000fc60007781270 */
[----:B------:R-:W-:Y:S01]  /*fea80*/  @P3 STG.E [R6.64], R100 ;  /* 0x0000006406003986 */ /* 0x000fe2000c101904 */
[----:B-1----:R-:W-:Y:S01]  /*fea90*/  IMAD.WIDE R2, R13, 0x4, R8 ;  /* 0x000000040d027825 */ /* 0x002fe200078e0208 */
[----:B------:R-:W-:-:S03]  /*feaa0*/  ISETP.LT.AND P6, PT, R223, c[0x0][0x178], !P6 ;  /* 0x00005e00df007a0c */ /* 0x000fc600077c1270 */
[C---:B------:R-:W-:Y:S01]  /*feab0*/  IMAD.WIDE R4, R13.reuse, 0x4, R10 ;  /* 0x000000040d047825 */ /* 0x040fe200078e020a */
[----:B------:R-:W-:Y:S01]  /*feac0*/  IADD3 R13, R13, c[0x0][0x198], RZ ;  /* 0x000066000d0d7a10 */ /* 0x000fe20007ffe0ff */
[----:B------:R1:W-:Y:S01]  /*fead0*/  @P1 STG.E [R2.64], R85 ;  /* 0x0000005502001986 */ /* 0x0003e2000c101904 */
[----:B----4-:R-:W-:-:S03]  /*feae0*/  ISETP.GE.AND P3, PT, R12, c[0x0][0x17c], PT ;  /* 0x00005f000c007a0c */ /* 0x010fc60003f66270 */
[----:B------:R-:W4:Y:S04]  /*feaf0*/  LDL.LU R12, [R1+0x5280] ;  /* 0x00528000010c7983 */ /* 0x000f280000300800 */
[----:B------:R1:W-:Y:S01]  /*feb00*/  @P0 STG.E [R4.64], R101 ;  /* 0x0000006504000986 */ /* 0x0003e2000c101904 */
[----:B------:R-:W-:Y:S01]  /*feb10*/  ISETP.LT.AND P0, PT, R219, c[0x0][0x178], !P2 ;  /* 0x00005e00db007a0c */ /* 0x000fe20005701270 */
[C---:B-1----:R-:W-:Y:S01]  /*feb20*/  IMAD.WIDE R2, R13.reuse, 0x4, R10 ;  /* 0x000000040d027825 */ /* 0x042fe200078e020a */
[----:B------:R-:W-:-:S03]  /*feb30*/  IADD3 R7, R13, c[0x0][0x198], RZ ;  /* 0x000066000d077a10 */ /* 0x000fc60007ffe0ff */
[----:B------:R-:W-:-:S05]  /*feb40*/  IMAD.WIDE R4, R13, 0x4, R8 ;  /* 0x000000040d047825 */ /* 0x000fca00078e0208 */
[----:B------:R1:W-:Y:S04]  /*feb50*/  @P4 STG.E [R4.64], R88 ;  /* 0x0000005804004986 */ /* 0x0003e8000c101904 */
[----:B------:R2:W-:Y:S01]  /*feb60*/  @P6 STG.E [R2.64], R104 ;  /* 0x0000006802006986 */ /* 0x0005e2000c101904 */
[----:B-1----:R-:W-:-:S05]  /*feb70*/  IMAD.WIDE R4, R7, 0x4, R8 ;  /* 0x0000000407047825 */ /* 0x002fca00078e0208 */
[----:B------:R-:W-:Y:S01]  /*feb80*/  @P0 STG.E [R4.64], R89 ;  /* 0x0000005904000986 */ /* 0x000fe2000c101904 */
[----:B--2---:R-:W-:-:S03]  /*feb90*/  ISETP.GE.AND P1, PT, R15, c[0x0][0x17c], PT ;  /* 0x00005f000f007a0c */ /* 0x004fc60003f26270 */
[----:B------:R-:W2:Y:S01]  /*feba0*/  LDL.LU R15, [R1+0x529c] ;  /* 0x00529c00010f7983 */ /* 0x000ea20000300800 */
[----:B---3--:R-:W-:-:S03]  /*febb0*/  ISETP.GE.AND P6, PT, R14, c[0x0][0x17c], PT ;  /* 0x00005f000e007a0c */ /* 0x008fc60003fc6270 */
[----:B------:R-:W3:Y:S01]  /*febc0*/  LDL.LU R14, [R1+0x5200] ;  /* 0x00520000010e7983 */ /* 0x000ee20000300800 */
[----:B------:R-:W-:-:S03]  /*febd0*/  ISETP.GE.AND P0, PT, R16, c[0x0][0x17c], PT ;  /* 0x00005f0010007a0c */ /* 0x000fc60003f06270 */
[----:B------:R-:W3:Y:S01]  /*febe0*/  LDL.LU R16, [R1+0x5244] ;  /* 0x0052440001107983 */ /* 0x000ee20000300800 */
[----:B------:R-:W-:Y:S02]  /*febf0*/  ISETP.LT.AND P2, PT, R223, c[0x0][0x178], !P2 ;  /* 0x00005e00df007a0c */ /* 0x000fe40005741270 */
[----:B------:R-:W-:Y:S01]  /*fec00*/  ISETP.LT.AND P4, PT, R219, c[0x0][0x178], !P5 ;  /* 0x00005e00db007a0c */ /* 0x000fe20006f81270 */
[C---:B------:R-:W-:Y:S01]  /*fec10*/  IMAD.WIDE R2, R7.reuse, 0x4, R10 ;  /* 0x0000000407027825 */ /* 0x040fe200078e020a */
[----:B------:R-:W-:Y:S02]  /*fec20*/  IADD3 R7, R7, c[0x0][0x198], RZ ;  /* 0x0000660007077a10 */ /* 0x000fe40007ffe0ff */
[----:B------:R-:W-:-:S07]  /*fec30*/  ISETP.LT.AND P5, PT, R223, c[0x0][0x178], !P5 ;  /* 0x00005e00df007a0c */ /* 0x000fce0006fa1270 */
        /* <DEDUP_REMOVED lines=8> */
[----:B------:R-:W-:Y:S01]  /*fecc0*/  ISETP.LT.AND P1, PT, R223, c[0x0][0x178], !P1 ;  /* 0x00005e00df007a0c */ /* 0x000fe20004f21270 */
[----:B-1----:R-:W-:-:S04]  /*fecd0*/  IMAD.WIDE R2, R7, 0x4, R10 ;  /* 0x0000000407027825 */ /* 0x002fc800078e020a */
[----:B------:R-:W-:Y:S01]  /*fece0*/  IMAD.WIDE R6, R13, 0x4, R10 ;  /* 0x000000040d067825 */ /* 0x000fe200078e020a */
[----:B------:R1:W-:Y:S01]  /*fecf0*/  @P5 STG.E [R2.64], R108 ;  /* 0x0000006c02005986 */ /* 0x0003e2000c101904 */
[----:B----4-:R-:W-:-:S03]  /*fed00*/  ISETP.GE.AND P5, PT, R12, c[0x0][0x17c], PT ;  /* 0x00005f000c007a0c */ /* 0x010fc60003fa6270 */
[----:B------:R-:W4:Y:S01]  /*fed10*/  LDL.LU R12, [R1+0x5260] ;  /* 0x00526000010c7983 */ /* 0x000f220000300800 */
[----:B------:R-:W-:-:S03]  /*fed20*/  IADD3 R13, R13, c[0x0][0x198], RZ ;  /* 0x000066000d0d7a10 */ /* 0x000fc60007ffe0ff */
[----:B------:R1:W-:Y:S01]  /*fed30*/  @P2 STG.E [R4.64], R93 ;  /* 0x0000005d04002986 */ /* 0x0003e2000c101904 */
[----:B------:R-:W-:-:S03]  /*fed40*/  ISETP.LT.AND P2, PT, R219, c[0x0][0x178], !P6 ;  /* 0x00005e00db007a0c */ /* 0x000fc60007741270 */
[----:B------:R-:W-:Y:S01]  /*fed50*/  @P3 STG.E [R6.64], R109 ;  /* 0x0000006d06003986 */ /* 0x000fe2000c101904 */
[----:B------:R-:W-:Y:S01]  /*fed60*/  ISETP.LT.AND P6, PT, R223, c[0x0][0x178], !P6 ;  /* 0x00005e00df007a0c */ /* 0x000fe200077c1270 */
[----:B-1----:R-:W-:-:S04]  /*fed70*/  IMAD.WIDE R2, R13, 0x4, R8 ;  /* 0x000000040d027825 */ /* 0x002fc800078e0208 */
[C---:B------:R-:W-:Y:S01]  /*fed80*/  IMAD.WIDE R4, R13.reuse, 0x4, R10 ;  /* 0x000000040d047825 */ /* 0x040fe200078e020a */
[----:B------:R-:W-:Y:S01]  /*fed90*/  IADD3 R13, R13, c[0x0][0x198], RZ ;  /* 0x000066000d0d7a10 */ /* 0x000fe20007ffe0ff */
[----:B------:R1:W-:Y:S04]  /*feda0*/  @P4 STG.E [R2.64], R82 ;  /* 0x0000005202004986 */ /* 0x0003e8000c101904 */
[----:B------:R1:W-:Y:S02]  /*fedb0*/  @P1 STG.E [R4.64], R98 ;  /* 0x0000006204001986 */ /* 0x0003e4000c101904 */
[----:B-1----:R-:W-:-:S04]  /*fedc0*/  IMAD.WIDE R2, R13, 0x4, R8 ;  /* 0x000000040d027825 */ /* 0x002fc800078e0208 */
[----:B------:R-:W-:Y:S01]  /*fedd0*/  IMAD.WIDE R4, R13, 0x4, R10 ;  /* 0x000000040d047825 */ /* 0x000fe200078e020a */
[----:B------:R1:W-:Y:S04]  /*fede0*/  @P2 STG.E [R2.64], R83 ;  /* 0x0000005302002986 */ /* 0x0003e8000c101904 */
        /* <DEDUP_REMOVED lines=21> */
[----:B------:R-:W-:Y:S02]  /*fef40*/  IADD3 R13, R7, c[0x0][0x198], RZ ;  /* 0x00006600070d7a10 */ /* 0x000fe40007ffe0ff */
[----:B------:R-:W-:Y:S02]  /*fef50*/  ISETP.LT.AND P2, PT, R219, c[0x0][0x178], !P4 ;  /* 0x00005e00db007a0c */ /* 0x000fe40006741270 */
[----:B------:R-:W-:Y:S01]  /*fef60*/  ISETP.LT.AND P4, PT, R223, c[0x0][0x178], !P4 ;  /* 0x00005e00df007a0c */ /* 0x000fe20006781270 */
[----:B-1----:R-:W-:Y:S01]  /*fef70*/  IMAD.WIDE R2, R7, 0x4, R10 ;  /* 0x0000000407027825 */ /* 0x002fe200078e020a */
[----:B----4-:R-:W-:Y:S02]  /*fef80*/  ISETP.GE.AND P0, PT, R12, c[0x0][0x17c], PT ;  /* 0x00005f000c007a0c */ /* 0x010fe40003f06270 */
[----:B------:R-:W4:Y:S01]  /*fef90*/  LDL.LU R12, [R1+0x523c] ;  /* 0x00523c00010c7983 */ /* 0x000f220000300800 */
[----:B------:R-:W-:-:S03]  /*fefa0*/  IMAD.WIDE R4, R13, 0x4, R8 ;  /* 0x000000040d047825 */ /* 0x000fc600078e0208 */
[----:B------:R1:W-:Y:S01]  /*fefb0*/  @P5 STG.E [R2.64], R103 ;  /* 0x0000006702005986 */ /* 0x0003e2000c101904 */
[C---:B------:R-:W-:Y:S01]  /*fefc0*/  IMAD.WIDE R6, R13.reuse, 0x4, R10 ;  /* 0x000000040d067825 */ /* 0x040fe200078e020a */
[----:B------:R-:W-:Y:S02]  /*fefd0*/  IADD3 R13, R13, c[0x0][0x198], RZ ;  /* 0x000066000d0d7a10 */ /* 0x000fe40007ffe0ff */
[----:B------:R1:W-:Y:S04]  /*fefe0*/  @P1 STG.E [R4.64], R90 ;  /* 0x0000005a04001986 */ /* 0x0003e8000c101904 */
[----:B------:R-:W-:Y:S01]  /*feff0*/  @P3 STG.E [R6.64], R106 ;  /* 0x0000006a06003986 */ /* 0x000fe2000c101904 */
[----:B-1----:R-:W-:-:S04]  /*ff000*/  IMAD.WIDE R2, R13, 0x4, R8 ;  /* 0x000000040d027825 */ /* 0x002fc800078e0208 */
[----:B------:R-:W-:Y:S01]  /*ff010*/  IMAD.WIDE R4, R13, 0x4, R10 ;  /* 0x000000040d047825 */ /* 0x000fe200078e020a */
[----:B------:R1:W-:Y:S01]  /*ff020*/  @P2 STG.E [R2.64], R91 ;  /* 0x0000005b02002986 */ /* 0x0003e2000c101904 */
[----:B------:R-:W-:-:S03]  /*ff030*/  ISETP.LT.AND P2, PT, R219, c[0x0][0x178], !P0 ;  /* 0x00005e00db007a0c */ /* 0x000fc60004741270 */
[----:B------:R1:W-:Y:S01]  /*ff040*/  @P4 STG.E [R4.64], R107 ;  /* 0x0000006b04004986 */ /* 0x0003e2000c101904 */
[----:B------:R-:W-:Y:S02]  /*ff050*/  ISETP.LT.AND P4, PT, R223, c[0x0][0x178], !P0 ;  /* 0x00005e00df007a0c */ /* 0x000fe40004781270 */
[----:B--2---:R-:W-:Y:S02]  /*ff060*/  ISETP.GE.AND P5, PT, R15, c[0x0][0x17c], PT ;  /* 0x00005f000f007a0c */ /* 0x004fe40003fa6270 */
[----:B------:R-:W2:Y:S01]  /*ff070*/  LDL.LU R15, [R1+0x5238] ;  /* 0x00523800010f7983 */ /* 0x000ea20000300800 */
[----:B---3--:R-:W-:-:S03]  /*ff080*/  ISETP.GE.AND P3, PT, R14, c[0x0][0x17c], PT ;  /* 0x00005f000e007a0c */ /* 0x008fc60003f66270 */
[----:B------:R-:W3:Y:S01]  /*ff090*/  LDL.LU R14, [R1+0x5234] ;  /* 0x00523400010e7983 */ /* 0x000ee20000300800 */
[----:B------:R-:W-:-:S03]  /*ff0a0*/  ISETP.GE.AND P0, PT, R16, c[0x0][0x17c], PT ;  /* 0x00005f0010007a0c */ /* 0x000fc60003f06270 */
[----:B------:R-:W3:Y:S04]  /*ff0b0*/  LDL.LU R18, [R1+0x51f4] ;  /* 0x0051f40001127983 */ /* 0x000ee80000300800 */
[----:B------:R-:W3:Y:S04]  /*ff0c0*/  LDL.LU R16, [R1+0x5190] ;  /* 0x0051900001107983 */ /* 0x000ee80000300800 */
[----:B------:R-:W3:Y:S04]  /*ff0d0*/  LDL.LU R21, [R1+0x5178] ;  /* 0x0051780001157983 */ /* 0x000ee80000300800 */
[----:B------:R-:W3:Y:S01]  /*ff0e0*/  LDL.LU R20, [R1+0x5174] ;  /* 0x0051740001147983 */ /* 0x000ee20000300800 */
[----:B------:R-:W-:-:S02]  /*ff0f0*/  ISETP.LT.AND P1, PT, R219, c[0x0][0x178], !P6 ;  /* 0x00005e00db007a0c */ /* 0x000fc40007721270 */
        /* <DEDUP_REMOVED lines=12> */
[----:B------:R1:W-:Y:S01]  /*ff1c0*/  @P2 STG.E [R2.64], R95 ;  /* 0x0000005f02002986 */ /* 0x0003e2000c101904 */
[----:B----4-:R-:W-:-:S03]  /*ff1d0*/  ISETP.GE.AND P6, PT, R12, c[0x0][0x17c], PT ;  /* 0x00005f000c007a0c */ /* 0x010fc60003fc6270 */
[----:B------:R-:W-:Y:S01]  /*ff1e0*/  IMAD.WIDE R12, R7, 0x4, R8 ;  /* 0x00000004070c7825 */ /* 0x000fe200078e0208 */
[----:B------:R4:W-:Y:S01]  /*ff1f0*/  @P4 STG.E [R4.64], R111 ;  /* 0x0000006f04004986 */ /* 0x0009e2000c101904 */
[----:B------:R-:W-:Y:S02]  /*ff200*/  ISETP.LT.AND P4, PT, R219, c[0x0][0x178], !P3 ;  /* 0x00005e00db007a0c */ /* 0x000fe40005f81270 */
[----:B------:R-:W-:Y:S01]  /*ff210*/  ISETP.LT.AND P3, PT, R223, c[0x0][0x178], !P3 ;  /* 0x00005e00df007a0c */ /* 0x000fe20005f61270 */
[----:B------:R2:W-:Y:S01]  /*ff220*/  @P1 STG.E [R12.64], R112 ;  /* 0x000000700c001986 */ /* 0x0005e2000c101904 */
[----:B------:R-:W-:Y:S01]  /*ff230*/  ISETP.LT.AND P1, PT, R219, c[0x0][0x178], !P0 ;  /* 0x00005e00db007a0c */ /* 0x000fe20004721270 */
[----:B-1----:R-:W-:Y:S01]  /*ff240*/  IMAD.WIDE R2, R7, 0x4, R10 ;  /* 0x0000000407027825 */ /* 0x002fe200078e020a */
[----:B------:R-:W-:-:S04]  /*ff250*/  ISETP.LT.AND P0, PT, R223, c[0x0][0x178], !P0 ;  /* 0x00005e00df007a0c */ /* 0x000fc80004701270 */
[----:B------:R1:W-:Y:S01]  /*ff260*/  @P5 STG.E [R2.64], R144 ;  /* 0x0000009002005986 */ /* 0x0003e2000c101904 */
[----:B--2---:R-:W-:Y:S02]  /*ff270*/  ISETP.GE.AND P2, PT, R15, c[0x0][0x17c], PT ;  /* 0x00005f000f007a0c */ /* 0x004fe40003f46270 */
[----:B------:R-:W-:-:S04]  /*ff280*/  IADD3 R15, R7, c[0x0][0x198], RZ ;  /* 0x00006600070f7a10 */ /* 0x000fc80007ffe0ff */
[C---:B------:R-:W-:Y:S01]  /*ff290*/  IADD3 R17, R15.reuse, c[0x0][0x198], RZ ;  /* 0x000066000f117a10 */ /* 0x040fe20007ffe0ff */
[----:B----4-:R-:W-:-:S04]  /*ff2a0*/  IMAD.WIDE R4, R15, 0x4, R8 ;  /* 0x000000040f047825 */ /* 0x010fc800078e0208 */
[----:B------:R-:W-:Y:S01]  /*ff2b0*/  IMAD.WIDE R6, R15, 0x4, R10 ;  /* 0x000000040f067825 */ /* 0x000fe200078e020a */
[----:B------:R2:W-:Y:S03]  /*ff2c0*/  @P4 STG.E [R4.64], R113 ;  /* 0x0000007104004986 */ /* 0x0005e6000c101904 */
[----:B------:R-:W-:Y:S01]  /*ff2d0*/  IMAD.WIDE R12, R17, 0x4, R8 ;  /* 0x00000004110c7825 */ /* 0x000fe200078e0208 */
[----:B------:R4:W-:Y:S01]  /*ff2e0*/  @P3 STG.E [R6.64], R145 ;  /* 0x0000009106003986 */ /* 0x0009e2000c101904 */
[----:B------:R-:W-:-:S03]  /*ff2f0*/  ISETP.LT.AND P4, PT, R219, c[0x0][0x178], !P6 ;  /* 0x00005e00db007a0c */ /* 0x000fc60007781270 */
[----:B------:R1:W-:Y:S01]  /*ff300*/  @P1 STG.E [R12.64], R116 ;  /* 0x000000740c001986 */ /* 0x0003e2000c101904 */
[----:B------:R-:W-:Y:S02]  /*ff310*/  ISETP.LT.AND P6, PT, R223, c[0x0][0x178], !P6 ;  /* 0x00005e00df007a0c */ /* 0x000fe400077c1270 */
[----:B---3--:R-:W-:Y:S01]  /*ff320*/  ISETP.GE.AND P5, PT, R14, c[0x0][0x17c], PT ;  /* 0x00005f000e007a0c */ /* 0x008fe20003fa6270 */
[C---:B------:R-:W-:Y:S01]  /*ff330*/  IMAD.WIDE R14, R17.reuse, 0x4, R10 ;  /* 0x00000004110e7825 */ /* 0x040fe200078e020a */
[----:B------:R-:W-:Y:S02]  /*ff340*/  IADD3 R17, R17, c[0x0][0x198], RZ ;  /* 0x0000660011117a10 */ /* 0x000fe40007ffe0ff */
[----:B------:R-:W-:Y:S02]  /*ff350*/  ISETP.GE.AND P3, PT, R18, c[0x0][0x17c], PT ;  /* 0x00005f0012007a0c */ /* 0x000fe40003f66270 */
[----:B------:R-:W3:Y:S01]  /*ff360*/  LDL.LU R18, [R1+0x5148] ;  /* 0x0051480001127983 */ /* 0x000ee20000300800 */
[----:B------:R-:W-:-:S03]  /*ff370*/  ISETP.GE.AND P1, PT, R16, c[0x0][0x17c], PT ;  /* 0x00005f0010007a0c */ /* 0x000fc60003f26270 */
[----:B------:R4:W-:Y:S01]  /*ff380*/  @P0 STG.E [R14.64], R140 ;  /* 0x0000008c0e000986 */ /* 0x0009e2000c101904 */
[----:B------:R-:W-:-:S03]  /*ff390*/  ISETP.LT.AND P0, PT, R219, c[0x0][0x178], !P2 ;  /* 0x00005e00db007a0c */ /* 0x000fc60005701270 */
[----:B------:R-:W3:Y:S01]  /*ff3a0*/  LDL.LU R16, [R1+0x5140] ;  /* 0x0051400001107983 */ /* 0x000ee20000300800 */
[C---:B------:R-:W-:Y:S01]  /*ff3b0*/  IADD3 R19, R17.reuse, c[0x0][0x198], RZ ;  /* 0x0000660011137a10 */ /* 0x040fe20007ffe0ff */
[----:B-1----:R-:W-:-:S04]  /*ff3c0*/  IMAD.WIDE R2, R17, 0x4, R8 ;  /* 0x0000000411027825 */ /* 0x002fc800078e0208 */
[----:B--2---:R-:W-:Y:S01]  /*ff3d0*/  IMAD.WIDE R4, R17, 0x4, R10 ;  /* 0x0000000411047825 */ /* 0x004fe200078e020a */
[----:B------:R1:W-:Y:S03]  /*ff3e0*/  @P4 STG.E [R2.64], R117 ;  /* 0x0000007502004986 */ /* 0x0003e6000c101904 */
[----:B----4-:R-:W-:Y:S01]  /*ff3f0*/  IMAD.WIDE R6, R19, 0x4, R8 ;  /* 0x0000000413067825 */ /* 0x010fe200078e0208 */
[----:B------:R2:W-:Y:S01]  /*ff400*/  @P6 STG.E [R4.64], R141 ;  /* 0x0000008d04006986 */ /* 0x0005e2000c101904 */
[----:B------:R-:W-:-:S03]  /*ff410*/  ISETP.GE.AND P6, PT, R21, c[0x0][0x17c], PT ;  /* 0x00005f0015007a0c */ /* 0x000fc60003fc6270 */
[----:B------:R4:W-:Y:S01]  /*ff420*/  @P0 STG.E [R6.64], R120 ;  /* 0x0000007806000986 */ /* 0x0009e2000c101904 */
[----:B------:R-:W-:-:S03]  /*ff430*/  ISETP.GE.AND P0, PT, R20, c[0x0][0x17c], PT ;  /* 0x00005f0014007a0c */ /* 0x000fc60003f06270 */
[----:B------:R-:W3:Y:S04]  /*ff440*/  LDL.LU R21, [R1+0x50c8] ;  /* 0x0050c80001157983 */ /* 0x000ee80000300800 */
[----:B------:R-:W3:Y:S01]  /*ff450*/  LDL.LU R20, [R1+0x50b0] ;  /* 0x0050b00001147983 */ /* 0x000ee20000300800 */
[----:B------:R-:W-:Y:S01]  /*ff460*/  ISETP.LT.AND P2, PT, R223, c[0x0][0x178], !P2 ;  /* 0x00005e00df007a0c */ /* 0x000fe20005741270 */
[----:B------:R-:W-:Y:S01]  /*ff470*/  IMAD.WIDE R12, R19, 0x4, R10 ;  /* 0x00000004130c7825 */ /* 0x000fe200078e020a */
[----:B------:R-:W-:Y:S02]  /*ff480*/  ISETP.LT.AND P4, PT, R219, c[0x0][0x178], !P5 ;  /* 0x00005e00db007a0c */ /* 0x000fe40006f81270 */
[----:B------:R-:W-:Y:S02]  /*ff490*/  IADD3 R19, R19, c[0x0][0x198], RZ ;  /* 0x0000660013137a10 */ /* 0x000fe40007ffe0ff */
[----:B------:R-:W-:-:S02]  /*ff4a0*/  ISETP.LT.AND P5, PT, R223, c[0x0][0x178], !P5 ;  /* 0x00005e00df007a0c */ /* 0x000fc40006fa1270 */
[----:B------:R-:W-:-:S05]  /*ff4b0*/  IADD3 R17, R19, c[0x0][0x198], RZ ;  /* 0x0000660013117a10 */ /* 0x000fca0007ffe0ff */
[----:B------:R2:W-:Y:S01]  /*ff4c0*/  @P2 STG.E [R12.64], R136 ;  /* 0x000000880c002986 */ /* 0x0005e2000c101904 */
[----:B------:R-:W-:Y:S02]  /*ff4d0*/  ISETP.LT.AND P2, PT, R219, c[0x0][0x178], !P3 ;  /* 0x00005e00db007a0c */ /* 0x000fe40005f41270 */
[----:B------:R-:W-:Y:S01]  /*ff4e0*/  ISETP.LT.AND P3, PT, R223, c[0x0][0x178], !P3 ;  /* 0x00005e00df007a0c */ /* 0x000fe20005f61270 */
[----:B------:R-:W-:-:S04]  /*ff4f0*/  IMAD.WIDE R14, R19, 0x4, R8 ;  /* 0x00000004130e7825 */ /* 0x000fc800078e0208 */
[----:B-1----:R-:W-:Y:S01]  /*ff500*/  IMAD.WIDE R2, R19, 0x4, R10 ;  /* 0x0000000413027825 */ /* 0x002fe200078e020a */
[----:B------:R1:W-:Y:S03]  /*ff510*/  @P4 STG.E [R14.64], R121 ;  /* 0x000000790e004986 */ /* 0x0003e6000c101904 */
[C---:B--2---:R-:W-:Y:S01]  /*ff520*/  IMAD.WIDE R4, R17.reuse, 0x4, R8 ;  /* 0x0000000411047825 */ /* 0x044fe200078e0208 */
[----:B------:R2:W-:Y:S03]  /*ff530*/  @P5 STG.E [R2.64], R137 ;  /* 0x0000008902005986 */ /* 0x0005e6000c101904 */
[C---:B----4-:R-:W-:Y:S01]  /*ff540*/  IMAD.WIDE R6, R17.reuse, 0x4, R10 ;  /* 0x0000000411067825 */ /* 0x050fe200078e020a */
[----:B------:R-:W-:Y:S01]  /*ff550*/  IADD3 R17, R17, c[0x0][0x198], RZ ;  /* 0x0000660011117a10 */ /* 0x000fe20007ffe0ff */
[----:B------:R4:W-:Y:S01]  /*ff560*/  @P2 STG.E [R4.64], R124 ;  /* 0x0000007c04002986 */ /* 0x0009e2000c101904 */
[----:B------:R-:W-:-:S02]  /*ff570*/  ISETP.LT.AND P4, PT, R219, c[0x0][0x178], !P1 ;  /* 0x00005e00db007a0c */ /* 0x000fc40004f81270 */
[----:B------:R-:W-:Y:S01]  /*ff580*/  ISETP.LT.AND P1, PT, R223, c[0x0][0x178], !P1 ;  /* 0x00005e00df007a0c */ /* 0x000fe20004f21270 */
[----:B------:R2:W-:Y:S01]  /*ff590*/  @P3 STG.E [R6.64], R132 ;  /* 0x0000008406003986 */ /* 0x0005e2000c101904 */
[----:B------:R-:W-:Y:S01]  /*ff5a0*/  ISETP.LT.AND P2, PT, R219, c[0x0][0x178], !P6 ;  /* 0x00005e00db007a0c */ /* 0x000fe20007741270 */
[----:B------:R-:W-:Y:S01]  /*ff5b0*/  IMAD.WIDE R12, R17, 0x4, R8 ;  /* 0x00000004110c7825 */ /* 0x000fe200078e0208 */
[----:B------:R-:W-:-:S03]  /*ff5c0*/  ISETP.LT.AND P6, PT, R223, c[0x0][0x178], !P6 ;  /* 0x00005e00df007a0c */ /* 0x000fc600077c1270 */
[C---:B-1----:R-:W-:Y:S01]  /*ff5d0*/  IMAD.WIDE R14, R17.reuse, 0x4, R10 ;  /* 0x00000004110e7825 */ /* 0x042fe200078e020a */
[----:B------:R-:W-:-:S05]  /*ff5e0*/  IADD3 R17, R17, c[0x0][0x198], RZ ;  /* 0x0000660011117a10 */ /* 0x000fca0007ffe0ff */
[C---:B--2---:R-:W-:Y:S01]  /*ff5f0*/  IMAD.WIDE R2, R17.reuse, 0x4, R8 ;  /* 0x0000000411027825 */ /* 0x044fe200078e0208 */
[----:B------:R1:W-:Y:S03]  /*ff600*/  @P4 STG.E [R12.64], R125 ;  /* 0x0000007d0c004986 */ /* 0x0003e6000c101904 */
[----:B----4-:R-:W-:Y:S01]  /*ff610*/  IMAD.WIDE R4, R17, 0x4, R10 ;  /* 0x0000000411047825 */ /* 0x010fe200078e020a */
[----:B------:R2:W-:Y:S01]  /*ff620*/  @P1 STG.E [R14.64], R133 ;  /* 0x000000850e001986 */ /* 0x0005e2000c101904 */
[----:B------:R-:W-:Y:S02]  /*ff630*/  ISETP.LT.AND P1, PT, R219, c[0x0][0x178], !P0 ;  /* 0x00005e00db007a0c */ /* 0x000fe40004721270 */
[----:B------:R-:W-:Y:S01]  /*ff640*/  ISETP.LT.AND P4, PT, R223, c[0x0][0x178], !P0 ;  /* 0x00005e00df007a0c */ /* 0x000fe20004781270 */
[----:B------:R4:W-:Y:S04]  /*ff650*/  @P2 STG.E [R2.64], R114 ;  /* 0x0000007202002986 */ /* 0x0009e8000c101904 */
[----:B------:R1:W-:Y:S01]  /*ff660*/  @P6 STG.E [R4.64], R146 ;  /* 0x0000009204006986 */ /* 0x0003e2000c101904 */
[----:B---3--:R-:W-:-:S03]  /*ff670*/  ISETP.GE.AND P5, PT, R18, c[0x0][0x17c], PT ;  /* 0x00005f0012007a0c */ /* 0x008fc60003fa6270 */
[----:B------:R-:W3:Y:S01]  /*ff680*/  LDL.LU R18, [R1+0x50ac] ;  /* 0x0050ac0001127983 */ /* 0x000ee20000300800 */
[----:B------:R-:W-:-:S03]  /*ff690*/  ISETP.GE.AND P3, PT, R16, c[0x0][0x17c], PT ;  /* 0x00005f0010007a0c */ /* 0x000fc60003f66270 */
[----:B------:R-:W3:Y:S01]  /*ff6a0*/  LDL.LU R16, [R1+0x5094] ;  /* 0x0050940001107983 */ /* 0x000ee20000300800 */
[----:B------:R-:W-:-:S03]  /*ff6b0*/  ISETP.GE.AND P0, PT, R21, c[0x0][0x17c], PT ;  /* 0x00005f0015007a0c */ /* 0x000fc60003f06270 */
[----:B------:R-:W3:Y:S01]  /*ff6c0*/  LDL.LU R21, [R1+0x5078] ;  /* 0x0050780001157983 */ /* 0x000ee20000300800 */
[----:B------:R-:W-:-:S03]  /*ff6d0*/  ISETP.GE.AND P6, PT, R20, c[0x0][0x17c], PT ;  /* 0x00005f0014007a0c */ /* 0x000fc60003fc6270 */
[----:B------:R-:W3:Y:S01]  /*ff6e0*/  LDL.LU R20, [R1+0x5014] ;  /* 0x0050140001147983 */ /* 0x000ee20000300800 */
[----:B------:R-:W-:Y:S02]  /*ff6f0*/  IADD3 R19, R17, c[0x0][0x198], RZ ;  /* 0x0000660011137a10 */ /* 0x000fe40007ffe0ff */
[----:B------:R-:W-:Y:S02]  /*ff700*/  ISETP.LT.AND P2, PT, R219, c[0x0][0x178], !P5 ;  /* 0x00005e00db007a0c */ /* 0x000fe40006f41270 */
[----:B------:R-:W-:Y:S01]  /*ff710*/  ISETP.LT.AND P5, PT, R223, c[0x0][0x178], !P5 ;  /* 0x00005e00df007a0c */ /* 0x000fe20006fa1270 */
[----:B------:R-:W-:-:S04]  /*ff720*/  IMAD.WIDE R6, R19, 0x4, R8 ;  /* 0x0000000413067825 */ /* 0x000fc800078e0208 */
[C---:B-1----:R-:W-:Y:S01]  /*ff730*/  IMAD.WIDE R12, R19.reuse, 0x4, R10 ;  /* 0x00000004130c7825 */ /* 0x042fe200078e020a */
[----:B------:R-:W-:Y:S01]  /*ff740*/  IADD3 R19, R19, c[0x0][0x198], RZ ;  /* 0x0000660013137a10 */ /* 0x000fe20007ffe0ff */
[----:B------:R1:W-:Y:S04]  /*ff750*/  @P1 STG.E [R6.64], R115 ;  /* 0x0000007306001986 */ /* 0x0003e8000c101904 */
[C---:B--2---:R-:W-:Y:S01]  /*ff760*/  IMAD.WIDE R14, R19.reuse, 0x4, R8 ;  /* 0x00000004130e7825 */ /* 0x044fe200078e0208 */
[----:B------:R2:W-:Y:S03]  /*ff770*/  @P4 STG.E [R12.64], R147 ;  /* 0x000000930c004986 */ /* 0x0005e6000c101904 */
[C---:B----4-:R-:W-:Y:S01]  /*ff780*/  IMAD.WIDE R2, R19.reuse, 0x4, R10 ;  /* 0x0000000413027825 */ /* 0x050fe200078e020a */
[----:B------:R4:W-:Y:S01]  /*ff790*/  @P2 STG.E [R14.64], R118 ;  /* 0x000000760e002986 */ /* 0x0009e2000c101904 */
[----:B------:R-:W-:-:S02]  /*ff7a0*/  IADD3 R17, R19, c[0x0][0x198], RZ ;  /* 0x0000660013117a10 */ /* 0x000fc40007ffe0ff */
[----:B------:R-:W-:Y:S01]  /*ff7b0*/  ISETP.LT.AND P4, PT, R219, c[0x0][0x178], !P3 ;  /* 0x00005e00db007a0c */ /* 0x000fe20005f81270 */
[----:B------:R2:W-:Y:S01]  /*ff7c0*/  @P5 STG.E [R2.64], R142 ;  /* 0x0000008e02005986 */ /* 0x0005e2000c101904 */
[----:B------:R-:W-:Y:S02]  /*ff7d0*/  ISETP.LT.AND P3, PT, R223, c[0x0][0x178], !P3 ;  /* 0x00005e00df007a0c */ /* 0x000fe40005f61270 */
[----:B------:R-:W-:Y:S01]  /*ff7e0*/  ISETP.LT.AND P2, PT, R219, c[0x0][0x178], !P0 ;  /* 0x00005e00db007a0c */ /* 0x000fe20004741270 */
[----:B------:R-:W-:-:S04]  /*ff7f0*/  IMAD.WIDE R4, R17, 0x4, R8 ;  /* 0x0000000411047825 */ /* 0x000fc800078e0208 */
[C---:B-1----:R-:W-:Y:S01]  /*ff800*/  IMAD.WIDE R6, R17.reuse, 0x4, R10 ;  /* 0x0000000411067825 */ /* 0x042fe200078e020a */
[----:B------:R-:W-:-:S05]  /*ff810*/  IADD3 R17, R17, c[0x0][0x198], RZ ;  /* 0x0000660011117a10 */ /* 0x000fca0007ffe0ff */
[----:B--2---:R-:W-:Y:S01]  /*ff820*/  IMAD.WIDE R12, R17, 0x4, R8 ;  /* 0x00000004110c7825 */ /* 0x004fe200078e0208 */
[----:B------:R1:W-:Y:S04]  /*ff830*/  @P4 STG.E [R4.64], R119 ;  /* 0x0000007704004986 */ /* 0x0003e8000c101904 */
        /* <DEDUP_REMOVED lines=10> */
[----:B------:R-:W-:Y:S01]  /*ff8e0*/  ISETP.LT.AND P0, PT, R223, c[0x0][0x178], !P0 ;  /* 0x00005e00df007a0c */ /* 0x000fe20004701270 */
[----:B----4-:R-:W-:Y:S01]  /*ff8f0*/  IMAD.WIDE R14, R17, 0x4, R10 ;  /* 0x00000004110e7825 */ /* 0x010fe200078e020a */
[----:B------:R-:W-:Y:S02]  /*ff900*/  ISETP.LT.AND P4, PT, R219, c[0x0][0x178], !P6 ;  /* 0x00005e00db007a0c */ /* 0x000fe40007781270 */
[----:B------:R-:W-:Y:S02]  /*ff910*/  ISETP.LT.AND P6, PT, R223, c[0x0][0x178], !P6 ;  /* 0x00005e00df007a0c */ /* 0x000fe400077c1270 */
[----:B------:R-:W-:-:S07]  /*ff920*/  IADD3 R17, R17, c[0x0][0x198], RZ ;  /* 0x0000660011117a10 */ /* 0x000fce0007ffe0ff */
[----:B------:R4:W-:Y:S01]  /*ff930*/  @P0 STG.E [R14.64], R138 ;  /* 0x0000008a0e000986 */ /* 0x0009e2000c101904 */
[----:B------:R-:W-:Y:S02]  /*ff940*/  ISETP.LT.AND P0, PT, R219, c[0x0][0x178], !P1 ;  /* 0x00005e00db007a0c */ /* 0x000fe40004f01270 */
[----:B------:R-:W-:Y:S02]  /*ff950*/  ISETP.LT.AND P1, PT, R223, c[0x0][0x178], !P1 ;  /* 0x00005e00df007a0c */ /* 0x000fe40004f21270 */
[C---:B------:R-:W-:Y:S01]  /*ff960*/  IADD3 R19, R17.reuse, c[0x0][0x198], RZ ;  /* 0x0000660011137a10 */ /* 0x040fe20007ffe0ff */
[----:B------:R-:W-:-:S04]  /*ff970*/  IMAD.WIDE R2, R17, 0x4, R8 ;  /* 0x0000000411027825 */ /* 0x000fc800078e0208 */
[----:B-1----:R-:W-:Y:S01]  /*ff980*/  IMAD.WIDE R4, R17, 0x4, R10 ;  /* 0x0000000411047825 */ /* 0x002fe200078e020a */
[----:B------:R1:W-:Y:S03]  /*ff990*/  @P4 STG.E [R2.64], R123 ;  /* 0x0000007b02004986 */ /* 0x0003e6000c101904 */
[C---:B--2---:R-:W-:Y:S01]  /*ff9a0*/  IMAD.WIDE R6, R19.reuse, 0x4, R8 ;  /* 0x0000000413067825 */ /* 0x044fe200078e0208 */
[----:B------:R2:W-:Y:S03]  /*ff9b0*/  @P6 STG.E [R4.64], R139 ;  /* 0x0000008b04006986 */ /* 0x0005e6000c101904 */
[----:B------:R-:W-:Y:S01]  /*ff9c0*/  IMAD.WIDE R12, R19, 0x4, R10 ;  /* 0x00000004130c7825 */ /* 0x000fe200078e020a */
[----:B------:R-:W-:Y:S01]  /*ff9d0*/  ISETP.LT.AND P4, PT, R219, c[0x0][0x178], !P5 ;  /* 0x00005e00db007a0c */ /* 0x000fe20006f81270 */
[----:B------:R1:W-:Y:S01]  /*ff9e0*/  @P0 STG.E [R6.64], R126 ;  /* 0x0000007e06000986 */ /* 0x0003e2000c101904 */
[----:B------:R-:W-:-:S02]  /*ff9f0*/  IADD3 R19, R19, c[0x0][0x198], RZ ;  /* 0x0000660013137a10 */ /* 0x000fc40007ffe0ff */
[----:B------:R-:W-:Y:S01]  /*ffa00*/  ISETP.LT.AND P5, PT, R223, c[0x0][0x178], !P5 ;  /* 0x00005e00df007a0c */ /* 0x000fe20006fa1270 */
[----:B------:R2:W-:Y:S01]  /*ffa10*/  @P1 STG.E [R12.64], R134 ;  /* 0x000000860c001986 */ /* 0x0005e2000c101904 */
[----:B------:R-:W-:Y:S02]  /*ffa20*/  ISETP.LT.AND P1, PT, R219, c[0x0][0x178], !P3 ;  /* 0x00005e00db007a0c */ /* 0x000fe40005f21270 */
[----:B------:R-:W-:Y:S02]  /*ffa30*/  ISETP.LT.AND P3, PT, R223, c[0x0][0x178], !P3 ;  /* 0x00005e00df007a0c */ /* 0x000fe40005f61270 */
[C---:B------:R-:W-:Y:S01]  /*ffa40*/  IADD3 R17, R19.reuse, c[0x0][0x198], RZ ;  /* 0x0000660013117a10 */ /* 0x040fe20007ffe0ff */
[----:B----4-:R-:W-:-:S04]  /*ffa50*/  IMAD.WIDE R14, R19, 0x4, R8 ;  /* 0x00000004130e7825 */ /* 0x010fc800078e0208 */
[----:B-1----:R-:W-:Y:S01]  /*ffa60*/  IMAD.WIDE R2, R19, 0x4, R10 ;  /* 0x0000000413027825 */ /* 0x002fe200078e020a */
[----:B------:R1:W-:Y:S03]  /*ffa70*/  @P4 STG.E [R14.64], R127 ;  /* 0x0000007f0e004986 */ /* 0x0003e6000c101904 */
[C---:B--2---:R-:W-:Y:S01]  /*ffa80*/  IMAD.WIDE R4, R17.reuse, 0x4, R8 ;  /* 0x0000000411047825 */ /* 0x044fe200078e0208 */
[----:B------:R2:W-:Y:S03]  /*ffa90*/  @P5 STG.E [R2.64], R135 ;  /* 0x0000008702005986 */ /* 0x0005e6000c101904 */
[----:B------:R-:W-:Y:S01]  /*ffaa0*/  IMAD.WIDE R6, R17, 0x4, R10 ;  /* 0x0000000411067825 */ /* 0x000fe200078e020a */
        /* <DEDUP_REMOVED lines=12> */
[----:B------:R-:W-:Y:S02]  /*ffb70*/  ISETP.LT.AND P2, PT, R223, c[0x0][0x178], !P2 ;  /* 0x00005e00df007a0c */ /* 0x000fe40005741270 */
[----:B------:R-:W-:Y:S01]  /*ffb80*/  ISETP.LT.AND P1, PT, R219, c[0x0][0x178], !P6 ;  /* 0x00005e00db007a0c */ /* 0x000fe20007721270 */
[----:B------:R-:W-:Y:S01]  /*ffb90*/  IMAD.WIDE R12, R17, 0x4, R8 ;  /* 0x00000004110c7825 */ /* 0x000fe200078e0208 */
[----:B------:R-:W-:-:S03]  /*ffba0*/  ISETP.LT.AND P6, PT, R223, c[0x0][0x178], !P6 ;  /* 0x00005e00df007a0c */ /* 0x000fc600077c1270 */
[C---:B-1----:R-:W-:Y:S01]  /*ffbb0*/  IMAD.WIDE R14, R17.reuse, 0x4, R10 ;  /* 0x00000004110e7825 */ /* 0x042fe200078e020a */
[----:B------:R-:W-:-:S05]  /*ffbc0*/  IADD3 R17, R17, c[0x0][0x198], RZ ;  /* 0x0000660011117a10 */ /* 0x000fca0007ffe0ff */
[C---:B--2---:R-:W-:Y:S01]  /*ffbd0*/  IMAD.WIDE R2, R17.reuse, 0x4, R8 ;  /* 0x0000000411027825 */ /* 0x044fe200078e0208 */
[----:B------:R1:W-:Y:S03]  /*ffbe0*/  @P4 STG.E [R12.64], R157 ;  /* 0x0000009d0c004986 */ /* 0x0003e6000c101904 */
[C---:B----4-:R-:W-:Y:S01]  /*ffbf0*/  IMAD.WIDE R4, R17.reuse, 0x4, R10 ;  /* 0x0000000411047825 */ /* 0x050fe200078e020a */
[----:B------:R2:W-:Y:S01]  /*ffc00*/  @P2 STG.E [R14.64], R173 ;  /* 0x000000ad0e002986 */ /* 0x0005e2000c101904 */
[----:B------:R-:W-:Y:S02]  /*ffc10*/  IADD3 R19, R17, c[0x0][0x198], RZ ;  /* 0x0000660011137a10 */ /* 0x000fe40007ffe0ff */
[----:B------:R-:W-:Y:S01]  /*ffc20*/  ISETP.LT.AND P2, PT, R219, c[0x0][0x178], !P0 ;  /* 0x00005e00db007a0c */ /* 0x000fe20004741270 */
[----:B------:R4:W-:Y:S01]  /*ffc30*/  @P1 STG.E [R2.64], R152 ;  /* 0x0000009802001986 */ /* 0x0009e2000c101904 */
[----:B------:R-:W-:-:S03]  /*ffc40*/  ISETP.LT.AND P0, PT, R223, c[0x0][0x178], !P0 ;  /* 0x00005e00df007a0c */ /* 0x000fc60004701270 */
[----:B------:R2:W-:Y:S01]  /*ffc50*/  @P6 STG.E [R4.64], R168 ;  /* 0x000000a804006986 */ /* 0x0005e2000c101904 */
[----:B------:R-:W-:Y:S01]  /*ffc60*/  ISETP.LT.AND P1, PT, R219, c[0x0][0x178], !P5 ;  /* 0x00005e00db007a0c */ /* 0x000fe20006f21270 */
[----:B------:R-:W-:Y:S01]  /*ffc70*/  IMAD.WIDE R6, R19, 0x4, R8 ;  /* 0x0000000413067825 */ /* 0x000fe200078e0208 */
[----:B------:R-:W-:-:S03]  /*ffc80*/  ISETP.LT.AND P5, PT, R223, c[0x0][0x178], !P5 ;  /* 0x00005e00df007a0c */ /* 0x000fc60006fa1270 */
[C---:B-1----:R-:W-:Y:S01]  /*ffc90*/  IMAD.WIDE R12, R19.reuse, 0x4, R10 ;  /* 0x00000004130c7825 */ /* 0x042fe200078e020a */
[----:B------:R-:W-:Y:S01]  /*ffca0*/  IADD3 R19, R19, c[0x0][0x198], RZ ;  /* 0x0000660013137a10 */ /* 0x000fe20007ffe0ff */
[----:B------:R1:W-:Y:S04]  /*ffcb0*/  @P2 STG.E [R6.64], R153 ;  /* 0x0000009906002986 */ /* 0x0003e8000c101904 */
[C---:B--2---:R-:W-:Y:S01]  /*ffcc0*/  IMAD.WIDE R14, R19.reuse, 0x4, R8 ;  /* 0x00000004130e7825 */ /* 0x044fe200078e0208 */
[----:B------:R2:W-:Y:S03]  /*ffcd0*/  @P0 STG.E [R12.64], R169 ;  /* 0x000000a90c000986 */ /* 0x0005e6000c101904 */
[----:B----4-:R-:W-:Y:S01]  /*ffce0*/  IMAD.WIDE R2, R19, 0x4, R10 ;  /* 0x0000000413027825 */ /* 0x010fe200078e020a */
        /* <DEDUP_REMOVED lines=22> */
[----:B------:R-:W-:-:S03]  /*ffe50*/  ISETP.LT.AND P2, PT, R219, c[0x0][0x178], !P6 ;  /* 0x00005e00db007a0c */ /* 0x000fc60007741270 */
[----:B------:R4:W-:Y:S01]  /*ffe60*/  @P1 STG.E [R12.64], R128 ;  /* 0x000000800c001986 */ /* 0x0009e2000c101904 */
[----:B------:R-:W-:-:S03]  /*ffe70*/  ISETP.LT.AND P1, PT, R219, c[0x0][0x178], !P0 ;  /* 0x00005e00db007a0c */ /* 0x000fc60004721270 */
[----:B------:R1:W-:Y:S01]  /*ffe80*/  @P4 STG.E [R14.64], R160 ;  /* 0x000000a00e004986 */ /* 0x0003e2000c101904 */
[C---:B------:R-:W-:Y:S02]  /*ffe90*/  ISETP.LT.AND P4, PT, R223.reuse, c[0x0][0x178], !P0 ;  /* 0x00005e00df007a0c */ /* 0x040fe40004781270 */
[----:B------:R-:W-:Y:S02]  /*ffea0*/  ISETP.LT.AND P6, PT, R223, c[0x0][0x178], !P6 ;  /* 0x00005e00df007a0c */ /* 0x000fe400077c1270 */
[----:B------:R-:W-:-:S04]  /*ffeb0*/  IADD3 R17, R17, c[0x0][0x198], RZ ;  /* 0x0000660011117a10 */ /* 0x000fc80007ffe0ff */
[C---:B------:R-:W-:Y:S01]  /*ffec0*/  IADD3 R19, R17.reuse, c[0x0][0x198], RZ ;  /* 0x0000660011137a10 */ /* 0x040fe20007ffe0ff */
[----:B------:R-:W-:-:S04]  /*ffed0*/  IMAD.WIDE R2, R17, 0x4, R8 ;  /* 0x0000000411027825 */ /* 0x000fc800078e0208 */
[----:B-1----:R-:W-:Y:S01]  /*ffee0*/  IMAD.WIDE R4, R17, 0x4, R10 ;  /* 0x0000000411047825 */ /* 0x002fe200078e020a */
[----:B------:R1:W-:Y:S03]  /*ffef0*/  @P2 STG.E [R2.64], R129 ;  /* 0x0000008102002986 */ /* 0x0003e6000c101904 */
[----:B--2---:R-:W-:Y:S01]  /*fff00*/  IMAD.WIDE R6, R19, 0x4, R8 ;  /* 0x0000000413067825 */ /* 0x004fe200078e0208 */
        /* <DEDUP_REMOVED lines=10> */
[----:B----4-:R-:W-:Y:S01]  /*fffb0*/  IMAD.WIDE R12, R19, 0x4, R10 ;  /* 0x00000004130c7825 */ /* 0x010fe200078e020a */
[----:B------:R-:W-:Y:S02]  /*fffc0*/  ISETP.LT.AND P2, PT, R219, c[0x0][0x178], !P5 ;  /* 0x00005e00db007a0c */ /* 0x000fe40006f41270 */
[----:B------:R-:W-:Y:S02]  /*fffd0*/  IADD3 R19, R19, c[0x0][0x198], RZ ;  /* 0x0000660013137a10 */ /* 0x000fe40007ffe0ff */
[----:B------:R-:W-:Y:S01]  /*fffe0*/  ISETP.LT.AND P5, PT, R223, c[0x0][0x178], !P5 ;  /* 0x00005e00df007a0c */ /* 0x000fe20006fa1270 */
[----:B------:R4:W-:Y:S01]  /*ffff0*/  @P4 STG.E [R12.64], R174 ;  /* 0x000000ae0c004986 */ /* 0x0009e2000c101904 */
[----:B------:R-:W-:Y:S02]  /*100000*/  ISETP.LT.AND P4, PT, R219, c[0x0][0x178], !P3 ;  /* 0x00005e00db007a0c */ /* 0x000fe40005f81270 */
[----:B------:R-:W-:-:S02]  /*100010*/  ISETP.LT.AND P3, PT, R223, c[0x0][0x178], !P3 ;  /* 0x00005e00df007a0c */ /* 0x000fc40005f61270 */
[C---:B------:R-:W-:Y:S01]  /*100020*/  IADD3 R17, R19.reuse, c[0x0][0x198], RZ ;  /* 0x0000660013117a10 */ /* 0x040fe20007ffe0ff */
[----:B------:R-:W-:-:S04]  /*100030*/  IMAD.WIDE R14, R19, 0x4, R8 ;  /* 0x00000004130e7825 */ /* 0x000fc800078e0208 */
[----:B-1----:R-:W-:Y:S01]  /*100040*/  IMAD.WIDE R2, R19, 0x4, R10 ;  /* 0x0000000413027825 */ /* 0x002fe200078e020a */
[----:B------:R1:W-:Y:S03]  /*100050*/  @P2 STG.E [R14.64], R159 ;  /* 0x0000009f0e002986 */ /* 0x0003e6000c101904 */
[C---:B--2---:R-:W-:Y:S01]  /*100060*/  IMAD.WIDE R4, R17.reuse, 0x4, R8 ;  /* 0x0000000411047825 */ /* 0x044fe200078e0208 */
[----:B------:R2:W-:Y:S03]  /*100070*/  @P5 STG.E [R2.64], R175 ;  /* 0x000000af02005986 */ /* 0x0005e6000c101904 */
[C---:B------:R-:W-:Y:S01]  /*100080*/  IMAD.WIDE R6, R17.reuse, 0x4, R10 ;  /* 0x0000000411067825 */ /* 0x040fe200078e020a */
[----:B------:R-:W-:Y:S01]  /*100090*/  IADD3 R17, R17, c[0x0][0x198], RZ ;  /* 0x0000660011117a10 */ /* 0x000fe20007ffe0ff */
[----:B------:R2:W-:Y:S01]  /*1000a0*/  @P4 STG.E [R4.64], R154 ;  /* 0x0000009a04004986 */ /* 0x0005e2000c101904 */
[----:B------:R-:W-:-:S02]  /*1000b0*/  ISETP.LT.AND P2, PT, R219, c[0x0][0x178], !P0 ;  /* 0x00005e00db007a0c */ /* 0x000fc40004741270 */
[----:B------:R-:W-:Y:S01]  /*1000c0*/  ISETP.LT.AND P0, PT, R223, c[0x0][0x178], !P0 ;  /* 0x00005e00df007a0c */ /* 0x000fe20004701270 */
[----:B------:R2:W-:Y:S01]  /*1000d0*/  @P3 STG.E [R6.64], R170 ;  /* 0x000000aa06003986 */ /* 0x0005e2000c101904 */
[----:B------:R-:W-:Y:S01]  /*1000e0*/  ISETP.LT.AND P4, PT, R219, c[0x0][0x178], !P6 ;  /* 0x00005e00db007a0c */ /* 0x000fe20007781270 */
[----:B----4-:R-:W-:Y:S01]  /*1000f0*/  IMAD.WIDE R12, R17, 0x4, R8 ;  /* 0x00000004110c7825 */ /* 0x010fe200078e0208 */
[----:B------:R-:W-:-:S03]  /*100100*/  ISETP.LT.AND P6, PT, R223, c[0x0][0x178], !P6 ;  /* 0x00005e00df007a0c */ /* 0x000fc600077c1270 */
[C---:B-1----:R-:W-:Y:S01]  /*100110*/  IMAD.WIDE R14, R17.reuse, 0x4, R10 ;  /* 0x00000004110e7825 */ /* 0x042fe200078e020a */
[----:B------:R-:W-:-:S05]  /*100120*/  IADD3 R17, R17, c[0x0][0x198], RZ ;  /* 0x0000660011117a10 */ /* 0x000fca0007ffe0ff */
[C---:B--2---:R-:W-:Y:S01]  /*100130*/  IMAD.WIDE R2, R17.reuse, 0x4, R8 ;  /* 0x0000000411027825 */ /* 0x044fe200078e0208 */
[----:B------:R1:W-:Y:S03]  /*100140*/  @P2 STG.E [R12.64], R155 ;  /* 0x0000009b0c002986 */ /* 0x0003e6000c101904 */
[----:B------:R-:W-:Y:S01]  /*100150*/  IMAD.WIDE R4, R17, 0x4, R10 ;  /* 0x0000000411047825 */ /* 0x000fe200078e020a */
        /* <DEDUP_REMOVED lines=26> */
[----:B------:R-:W-:-:S02]  /*100300*/  ISETP.LT.AND P3, PT, R223, c[0x0][0x178], !P3 ;  /* 0x00005e00df007a0c */ /* 0x000fc40005f61270 */
[----:B------:R-:W-:Y:S01]  /*100310*/  ISETP.LT.AND P4, PT, R219, c[0x0][0x178], !P2 ;  /* 0x00005e00db007a0c */ /* 0x000fe20005781270 */
[----:B------:R2:W-:Y:S01]  /*100320*/  @P5 STG.E [R2.64], R162 ;  /* 0x000000a202005986 */ /* 0x0005e2000c101904 */
[----:B------:R-:W-:Y:S01]  /*100330*/  ISETP.LT.AND P2, PT, R223, c[0x0][0x178], !P2 ;  /* 0x00005e00df007a0c */ /* 0x000fe20005741270 */
[----:B------:R-:W-:-:S04]  /*100340*/  IMAD.WIDE R4, R17, 0x4, R8 ;  /* 0x0000000411047825 */ /* 0x000fc800078e0208 */
        /* <DEDUP_REMOVED lines=14> */
[----:B------:R-:W-:Y:S02]  /*100430*/  ISETP.GE.AND P3, PT, R21, c[0x0][0x17c], PT ;  /* 0x00005f0015007a0c */ /* 0x000fe40003f66270 */
[----:B------:R-:W3:Y:S01]  /*100440*/  LDL.LU R21, [R1+0x4cbc] ;  /* 0x004cbc0001157983 */ /* 0x000ee20000300800 */
[----:B------:R-:W-:-:S03]  /*100450*/  ISETP.GE.AND P0, PT, R20, c[0x0][0x17c], PT ;  /* 0x00005f0014007a0c */ /* 0x000fc60003f06270 */
[----:B------:R-:W3:Y:S01]  /*100460*/  LDL.LU R20, [R1+0x4c98] ;  /* 0x004c980001147983 */ /* 0x000ee20000300800 */
[----:B------:R-:W-:Y:S02]  /*100470*/  ISETP.LT.AND P1, PT, R219, c[0x0][0x178], !P6 ;  /* 0x00005e00db007a0c */ /* 0x000fe40007721270 */
[----:B------:R-:W-:Y:S02]  /*100480*/  ISETP.LT.AND P6, PT, R223, c[0x0][0x178], !P6 ;  /* 0x00005e00df007a0c */ /* 0x000fe400077c1270 */
[----:B------:R-:W-:-:S04]  /*100490*/  IADD3 R17, R17, c[0x0][0x198], RZ ;  /* 0x0000660011117a10 */ /* 0x000fc80007ffe0ff */
[C---:B------:R-:W-:Y:S01]  /*1004a0*/  IADD3 R19, R17.reuse, c[0x0][0x198], RZ ;  /* 0x0000660011137a10 */ /* 0x040fe20007ffe0ff */
[----:B------:R-:W-:-:S04]  /*1004b0*/  IMAD.WIDE R2, R17, 0x4, R8 ;  /* 0x0000000411027825 */ /* 0x000fc800078e0208 */
[----:B-1----:R-:W-:Y:S01]  /*1004c0*/  IMAD.WIDE R4, R17, 0x4, R10 ;  /* 0x0000000411047825 */ /* 0x002fe200078e020a */
[----:B------:R1:W-:Y:S03]  /*1004d0*/  @P1 STG.E [R2.64], R189 ;  /* 0x000000bd02001986 */ /* 0x0003e6000c101904 */
[C---:B--2---:R-:W-:Y:S01]  /*1004e0*/  IMAD.WIDE R6, R19.reuse, 0x4, R8 ;  /* 0x0000000413067825 */ /* 0x044fe200078e0208 */
[----:B------:R2:W-:Y:S03]  /*1004f0*/  @P6 STG.E [R4.64], R205 ;  /* 0x000000cd04006986 */ /* 0x0005e6000c101904 */
[----:B----4-:R-:W-:Y:S01]  /*100500*/  IMAD.WIDE R12, R19, 0x4, R10 ;  /* 0x00000004130c7825 */ /* 0x010fe200078e020a */
        /* <DEDUP_REMOVED lines=48> */
[----:B------:R-:W-:Y:S03]  /*100810*/  @P2 STG.E [R12.64], R193 ;  /* 0x000000c10c002986 */ /* 0x000fe6000c101904 */
[----:B----4-:R-:W-:Y:S01]  /*100820*/  IMAD.WIDE R2, R19, 0x4, R10 ;  /* 0x0000000413027825 */ /* 0x010fe200078e020a */
[----:B------:R-:W-:Y:S04]  /*100830*/  @P4 STG.E [R14.64], R190 ;  /* 0x000000be0e004986 */ /* 0x000fe8000c101904 */
[----:B------:R-:W-:Y:S01]  /*100840*/  @P5 STG.E [R2.64], R206 ;  /* 0x000000ce02005986 */ /* 0x000fe2000c101904 */
[----:B------:R-:W-:-:S02]  /*100850*/  ISETP.LT.AND P2, PT, R219, c[0x0][0x178], !P3 ;  /* 0x00005e00db007a0c */ /* 0x000fc40005f41270 */
[----:B------:R-:W-:Y:S02]  /*100860*/  ISETP.LT.AND P3, PT, R223, c[0x0][0x178], !P3 ;  /* 0x00005e00df007a0c */ /* 0x000fe40005f61270 */
[----:B------:R-:W-:-:S05]  /*100870*/  IADD3 R17, R19, c[0x0][0x198], RZ ;  /* 0x0000660013117a10 */ /* 0x000fca0007ffe0ff */
[----:B------:R-:W-:-:S04]  /*100880*/  IMAD.WIDE R4, R17, 0x4, R8 ;  /* 0x0000000411047825 */ /* 0x000fc800078e0208 */
[----:B-1----:R-:W-:Y:S01]  /*100890*/  IMAD.WIDE R6, R17, 0x4, R10 ;  /* 0x0000000411067825 */ /* 0x002fe200078e020a */
[----:B------:R-:W-:Y:S04]  /*1008a0*/  @P2 STG.E [R4.64], R191 ;  /* 0x000000bf04002986 */ /* 0x000fe8000c101904 */
[----:B------:R-:W-:Y:S04]  /*1008b0*/  @P3 STG.E [R6.64], R207 ;  /* 0x000000cf06003986 */ /* 0x000fe8000c101904 */
[----:B------:R1:W2:Y:S01]  /*1008c0*/  LDS.128 R4, [R0] ;  /* 0x0000000000047984 */ /* 0x0002a20000000c00 */
[----:B---3--:R-:W-:-:S03]  /*1008d0*/  ISETP.GE.AND P1, PT, R18, c[0x0][0x17c], PT ;  /* 0x00005f0012007a0c */ /* 0x008fc60003f26270 */
[----:B------:R-:W3:Y:S01]  /*1008e0*/  LDL.LU R18, [R1+0x4c4c] ;  /* 0x004c4c0001127983 */ /* 0x000ee20000300800 */
[----:B------:R-:W-:-:S03]  /*1008f0*/  ISETP.GE.AND P6, PT, R16, c[0x0][0x17c], PT ;  /* 0x00005f0010007a0c */ /* 0x000fc60003fc6270 */
[----:B------:R-:W4:Y:S01]  /*100900*/  LDL.LU R16, [R1+0x4c40] ;  /* 0x004c400001107983 */ /* 0x000f220000300800 */
[----:B------:R-:W-:-:S03]  /*100910*/  ISETP.GE.AND P5, PT, R20, c[0x0][0x17c], PT ;  /* 0x00005f0014007a0c */ /* 0x000fc60003fa6270 */
[----:B------:R-:W2:Y:S04]  /*100920*/  LDL.LU R20, [R1+0x4c2c] ;  /* 0x004c2c0001147983 */ /* 0x000ea80000300800 */
[----:B------:R-:W2:Y:S04]  /*100930*/  LDL.LU R24, [R1+0x4c20] ;  /* 0x004c200001187983 */ /* 0x000ea80000300800 */
[----:B------:R-:W2:Y:S04]  /*100940*/  LDL.LU R22, [R1+0x4c0c] ;  /* 0x004c0c0001167983 */ /* 0x000ea80000300800 */
[----:B------:R-:W2:Y:S04]  /*100950*/  LDL.LU R27, [R1+0x4cac] ;  /* 0x004cac00011b7983 */ /* 0x000ea80000300800 */
[----:B------:R-:W2:Y:S04]  /*100960*/  LDL.LU R26, [R1+0x4bfc] ;  /* 0x004bfc00011a7983 */ /* 0x000ea80000300800 */
[----:B------:R-:W2:Y:S04]  /*100970*/  LDL.LU R30, [R1+0x4bf0] ;  /* 0x004bf000011e7983 */ /* 0x000ea80000300800 */
[----:B-1----:R-:W2:Y:S01]  /*100980*/  LDL.LU R0, [R1+0x4bdc] ;  /* 0x004bdc0001007983 */ /* 0x002ea20000300800 */
[----:B------:R-:W-:-:S02]  /*100990*/  ISETP.LT.AND P4, PT, R219, c[0x0][0x178], !P1 ;  /* 0x00005e00db007a0c */ /* 0x000fc40004f81270 */
[----:B------:R-:W-:Y:S01]  /*1009a0*/  ISETP.LT.AND P1, PT, R223, c[0x0][0x178], !P1 ;  /* 0x00005e00df007a0c */ /* 0x000fe20004f21270 */
[----:B------:R-:W2:Y:S01]  /*1009b0*/  LDL.LU R34, [R1+0x4bd4] ;  /* 0x004bd40001227983 */ /* 0x000ea20000300800 */
[----:B------:R-:W-:Y:S02]  /*1009c0*/  IADD3 R17, R17, c[0x0][0x198], RZ ;  /* 0x0000660011117a10 */ /* 0x000fe40007ffe0ff */
[----:B------:R-:W-:Y:S01]  /*1009d0*/  ISETP.LT.AND P2, PT, R219, c[0x0][0x178], !P6 ;  /* 0x00005e00db007a0c */ /* 0x000fe20007741270 */
[----:B------:R-:W2:Y:S01]  /*1009e0*/  LDL.LU R32, [R1+0x4bbc] ;  /* 0x004bbc0001207983 */ /* 0x000ea20000300800 */
[C---:B------:R-:W-:Y:S01]  /*1009f0*/  IADD3 R19, R17.reuse, c[0x0][0x198], RZ ;  /* 0x0000660011137a10 */ /* 0x040fe20007ffe0ff */
[----:B------:R-:W-:Y:S01]  /*100a00*/  IMAD.WIDE R12, R17, 0x4, R8 ;  /* 0x00000004110c7825 */ /* 0x000fe200078e0208 */
[----:B------:R-:W-:-:S03]  /*100a10*/  ISETP.LT.AND P6, PT, R223, c[0x0][0x178], !P6 ;  /* 0x00005e00df007a0c */ /* 0x000fc600077c1270 */
[----:B------:R-:W-:Y:S01]  /*100a20*/  IMAD.WIDE R14, R17, 0x4, R10 ;  /* 0x00000004110e7825 */ /* 0x000fe200078e020a */
[----:B------:R-:W-:Y:S01]  /*100a30*/  ISETP.GE.AND P0, PT, R21, c[0x0][0x17c], PT ;  /* 0x00005f0015007a0c */ /* 0x000fe20003f06270 */
[----:B------:R1:W-:Y:S02]  /*100a40*/  @P4 STG.E [R12.64], R186 ;  /* 0x000000ba0c004986 */ /* 0x0003e4000c101904 */
[----:B------:R-:W-:Y:S02]  /*100a50*/  IMAD.WIDE R2, R19, 0x4, R8 ;  /* 0x0000000413027825 */ /* 0x000fe400078e0208 */
[----:B------:R1:W-:Y:S01]  /*100a60*/  @P1 STG.E [R14.64], R202 ;  /* 0x000000ca0e001986 */ /* 0x0003e2000c101904 */
[----:B------:R-:W-:Y:S02]  /*100a70*/  ISETP.LT.AND P4, PT, R219, c[0x0][0x178], !P0 ;  /* 0x00005e00db007a0c */ /* 0x000fe40004781270 */
[----:B------:R-:W-:Y:S01]  /*100a80*/  ISETP.LT.AND P0, PT, R223, c[0x0][0x178], !P0 ;  /* 0x00005e00df007a0c */ /* 0x000fe20004701270 */
[----:B------:R1:W-:Y:S01]  /*100a90*/  @P2 STG.E [R2.64], R187 ;  /* 0x000000bb02002986 */ /* 0x0003e2000c101904 */
[----:B------:R-:W-:-:S02]  /*100aa0*/  ISETP.LT.AND P2, PT, R219, c[0x0][0x178], !P5 ;  /* 0x00005e00db007a0c */ /* 0x000fc40006f41270 */
[----:B------:R-:W-:Y:S01]  /*100ab0*/  ISETP.LT.AND P5, PT, R223, c[0x0][0x178], !P5 ;  /* 0x00005e00df007a0c */ /* 0x000fe20006fa1270 */
[----:B------:R-:W1:Y:S01]  /*100ac0*/  S2R R236, SR_TID.X ;  /* 0x0000000000ec7919 */ /* 0x000e620000002100 */
[----:B---3--:R-:W-:Y:S02]  /*100ad0*/  ISETP.GE.AND P3, PT, R18, c[0x0][0x17c], PT ;  /* 0x00005f0012007a0c */ /* 0x008fe40003f66270 */
[----:B----4-:R-:W-:Y:S01]  /*100ae0*/  ISETP.GE.AND P1, PT, R16, c[0x0][0x17c], PT ;  /* 0x00005f0010007a0c */ /* 0x010fe20003f26270 */
[C---:B------:R-:W-:Y:S01]  /*100af0*/  IMAD.WIDE R16, R19.reuse, 0x4, R10 ;  /* 0x0000000413107825 */ /* 0x040fe200078e020a */
[----:B------:R-:W-:-:S04]  /*100b00*/  IADD3 R19, R19, c[0x0][0x198], RZ ;  /* 0x0000660013137a10 */ /* 0x000fc80007ffe0ff */
[C---:B------:R-:W-:Y:S01]  /*100b10*/  IADD3 R21, R19.reuse, c[0x0][0x198], RZ ;  /* 0x0000660013157a10 */ /* 0x040fe20007ffe0ff */
[----:B------:R-:W-:Y:S01]  /*100b20*/  @P6 STG.E [R16.64], R203 ;  /* 0x000000cb10006986 */ /* 0x000fe2000c101904 */
[----:B-1----:R-:W-:Y:S01]  /*100b30*/  IMAD.WIDE R12, R19, 0x4, R8 ;  /* 0x00000004130c7825 */ /* 0x002fe200078e0208 */
[----:B------:R-:W-:Y:S02]  /*100b40*/  ISETP.LT.AND P6, PT, R219, c[0x0][0x178], !P3 ;  /* 0x00005e00db007a0c */ /* 0x000fe40005fc1270 */
[----:B------:R-:W-:Y:S01]  /*100b50*/  ISETP.LT.AND P3, PT, R223, c[0x0][0x178], !P3 ;  /* 0x00005e00df007a0c */ /* 0x000fe20005f61270 */
[----:B------:R-:W-:Y:S01]  /*100b60*/  IMAD.WIDE R14, R19, 0x4, R10 ;  /* 0x00000004130e7825 */ /* 0x000fe200078e020a */
[----:B------:R-:W-:-:S03]  /*100b70*/  IADD3 R23, R21, c[0x0][0x198], RZ ;  /* 0x0000660015177a10 */ /* 0x000fc60007ffe0ff */
[C---:B------:R-:W-:Y:S01]  /*100b80*/  IMAD.WIDE R18, R21.reuse, 0x4, R8 ;  /* 0x0000000415127825 */ /* 0x040fe200078e0208 */
[----:B------:R1:W-:Y:S03]  /*100b90*/  @P4 STG.E [R12.64], R182 ;  /* 0x000000b60c004986 */ /* 0x0003e6000c101904 */
[----:B------:R-:W-:Y:S01]  /*100ba0*/  IMAD.WIDE R2, R21, 0x4, R10 ;  /* 0x0000000415027825 */ /* 0x000fe200078e020a */
[----:B------:R-:W-:Y:S01]  /*100bb0*/  @P0 STG.E [R14.64], R198 ;  /* 0x000000c60e000986 */ /* 0x000fe2000c101904 */
[----:B--2---:R-:W-:-:S03]  /*100bc0*/  ISETP.GE.AND P4, PT, R20, c[0x0][0x17c], PT ;  /* 0x00005f0014007a0c */ /* 0x004fc60003f86270 */
[----:B------:R-:W-:Y:S01]  /*100bd0*/  @P2 STG.E [R18.64], R183 ;  /* 0x000000b712002986 */ /* 0x000fe2000c101904 */
[----:B------:R-:W-:-:S03]  /*100be0*/  IMAD.WIDE R20, R23, 0x4, R8 ;  /* 0x0000000417147825 */ /* 0x000fc600078e0208 */
[----:B------:R2:W-:Y:S01]  /*100bf0*/  @P5 STG.E [R2.64], R199 ;  /* 0x000000c702005986 */ /* 0x0005e2000c101904 */
[C---:B-1----:R-:W-:Y:S02]  /*100c00*/  IADD3 R13, R23.reuse, c[0x0][0x198], RZ ;  /* 0x00006600170d7a10 */ /* 0x042fe40007ffe0ff */
[----:B------:R-:W-:Y:S01]  /*100c10*/  ISETP.GE.AND P5, PT, R22, c[0x0][0x17c], PT ;  /* 0x00005f0016007a0c */ /* 0x000fe20003fa6270 */
[----:B------:R-:W-:Y:S01]  /*100c20*/  IMAD.WIDE R22, R23, 0x4, R10 ;  /* 0x0000000417167825 */ /* 0x000fe200078e020a */
[----:B------:R-:W-:Y:S01]  /*100c30*/  ISETP.LT.AND P2, PT, R219, c[0x0][0x178], !P1 ;  /* 0x00005e00db007a0c */ /* 0x000fe20004f41270 */
[----:B------:R1:W-:Y:S01]  /*100c40*/  @P6 STG.E [R20.64], R178 ;  /* 0x000000b214006986 */ /* 0x0003e2000c101904 */
[----:B------:R-:W-:-:S03]  /*100c50*/  ISETP.LT.AND P1, PT, R223, c[0x0][0x178], !P1 ;  /* 0x00005e00df007a0c */ /* 0x000fc60004f21270 */
[----:B------:R3:W-:Y:S01]  /*100c60*/  @P3 STG.E [R22.64], R194 ;  /* 0x000000c216003986 */ /* 0x0007e2000c101904 */
[----:B------:R-:W-:Y:S02]  /*100c70*/  ISETP.LT.AND P3, PT, R219, c[0x0][0x178], !P4 ;  /* 0x00005e00db007a0c */ /* 0x000fe40006761270 */
[----:B------:R-:W-:Y:S02]  /*100c80*/  ISETP.GE.AND P6, PT, R27, c[0x0][0x17c], PT ;  /* 0x00005f001b007a0c */ /* 0x000fe40003fc6270 */
[C---:B------:R-:W-:Y:S02]  /*100c90*/  IADD3 R27, R13.reuse, c[0x0][0x198], RZ ;  /* 0x000066000d1b7a10 */ /* 0x040fe40007ffe0ff */
[----:B------:R-:W-:Y:S01]  /*100ca0*/  ISETP.GE.AND P0, PT, R24, c[0x0][0x17c], PT ;  /* 0x00005f0018007a0c */ /* 0x000fe20003f06270 */
[----:B------:R-:W-:-:S04]  /*100cb0*/  IMAD.WIDE R24, R13, 0x4, R8 ;  /* 0x000000040d187825 */ /* 0x000fc800078e0208 */
[----:B--2---:R-:W-:Y:S01]  /*100cc0*/  IMAD.WIDE R2, R13, 0x4, R10 ;  /* 0x000000040d027825 */ /* 0x004fe200078e020a */
[----:B------:R2:W-:Y:S03]  /*100cd0*/  @P2 STG.E [R24.64], R179 ;  /* 0x000000b318002986 */ /* 0x0005e6000c101904 */
[----:B-1----:R-:W-:Y:S01]  /*100ce0*/  IMAD.WIDE R20, R27, 0x4, R8 ;  /* 0x000000041b147825 */ /* 0x002fe200078e0208 */
[----:B------:R-:W-:Y:S01]  /*100cf0*/  ISETP.LT.AND P4, PT, R223, c[0x0][0x178], !P4 ;  /* 0x00005e00df007a0c */ /* 0x000fe20006781270 */
[----:B------:R1:W-:Y:S01]  /*100d00*/  @P1 STG.E [R2.64], R195 ;  /* 0x000000c302001986 */ /* 0x0003e2000c101904 */
[----:B------:R-:W-:Y:S02]  /*100d10*/  ISETP.LT.AND P2, PT, R219, c[0x0][0x178], !P0 ;  /* 0x00005e00db007a0c */ /* 0x000fe40004741270 */
[----:B------:R-:W-:Y:S01]  /*100d20*/  ISETP.LT.AND P0, PT, R223, c[0x0][0x178], !P0 ;  /* 0x00005e00df007a0c */ /* 0x000fe20004701270 */
[----:B------:R-:W-:Y:S01]  /*100d30*/  @P3 STG.E [R20.64], R208 ;  /* 0x000000d014003986 */ /* 0x000fe2000c101904 */
[----:B---3--:R-:W-:-:S02]  /*100d40*/  IADD3 R23, R27, c[0x0][0x198], RZ ;  /* 0x000066001b177a10 */ /* 0x008fc40007ffe0ff */
[----:B------:R-:W-:Y:S02]  /*100d50*/  ISETP.LT.AND P3, PT, R219, c[0x0][0x178], !P5 ;  /* 0x00005e00db007a0c */ /* 0x000fe40006f61270 */
[----:B------:R-:W-:Y:S01]  /*100d60*/  IADD3 R31, R23, c[0x0][0x198], RZ ;  /* 0x00006600171f7a10 */ /* 0x000fe20007ffe0ff */
[----:B--2---:R-:W-:Y:S01]  /*100d70*/  IMAD.WIDE R24, R27, 0x4, R10 ;  /* 0x000000041b187825 */ /* 0x004fe200078e020a */
[----:B------:R-:W-:-:S03]  /*100d80*/  ISETP.GE.AND P1, PT, R26, c[0x0][0x17c], PT ;  /* 0x00005f001a007a0c */ /* 0x000fc60003f26270 */
[C---:B------:R-:W-:Y:S01]  /*100d90*/  IMAD.WIDE R26, R23.reuse, 0x4, R8 ;  /* 0x00000004171a7825 */ /* 0x040fe200078e0208 */
[----:B------:R-:W-:Y:S03]  /*100da0*/  @P4 STG.E [R24.64], R4 ;  /* 0x0000000418004986 */ /* 0x000fe6000c101904 */
[----:B------:R-:W-:Y:S01]  /*100db0*/  IMAD.WIDE R28, R23, 0x4, R10 ;  /* 0x00000004171c7825 */ /* 0x000fe200078e020a */
[----:B------:R-:W-:Y:S03]  /*100dc0*/  @P2 STG.E [R26.64], R209 ;  /* 0x000000d11a002986 */ /* 0x000fe6000c101904 */
[----:B-1----:R-:W-:Y:S01]  /*100dd0*/  IMAD.WIDE R2, R31, 0x4, R8 ;  /* 0x000000041f027825 */ /* 0x002fe200078e0208 */
[----:B------:R-:W-:Y:S01]  /*100de0*/  ISETP.GE.AND P4, PT, R30, c[0x0][0x17c], PT ;  /* 0x00005f001e007a0c */ /* 0x000fe20003f86270 */
[----:B------:R-:W-:Y:S04]  /*100df0*/  @P0 STG.E [R28.64], R5 ;  /* 0x000000051c000986 */ /* 0x000fe8000c101904 */
[----:B------:R-:W2:Y:S04]  /*100e00*/  LDL.LU R30, [R1+0x4bb0] ;  /* 0x004bb000011e7983 */ /* 0x000ea80000300800 */
[----:B------:R-:W-:Y:S01]  /*100e10*/  @P3 STG.E [R2.64], R212 ;  /* 0x000000d402003986 */ /* 0x000fe2000c101904 */
[----:B------:R-:W-:-:S03]  /*100e20*/  ISETP.GE.AND P3, PT, R0, c[0x0][0x17c], PT ;  /* 0x00005f0000007a0c */ /* 0x000fc60003f66270 */
[----:B------:R-:W2:Y:S01]  /*100e30*/  LDL.LU R0, [R1+0x4ba0] ;  /* 0x004ba00001007983 */ /* 0x000ea20000300800 */
[C---:B------:R-:W-:Y:S01]  /*100e40*/  LOP3.LUT R237, R236.reuse, 0x1f, RZ, 0xc0, !PT ;  /* 0x0000001feced7812 */ /* 0x040fe200078ec0ff */
[----:B------:R-:W-:Y:S01]  /*100e50*/  IMAD.SHL.U32 R236, R236, 0x100, RZ ;  /* 0x00000100ecec7824 */ /* 0x000fe200078e00ff */
[----:B------:R-:W-:Y:S01]  /*100e60*/  ISETP.LT.AND P5, PT, R223, c[0x0][0x178], !P5 ;  /* 0x00005e00df007a0c */ /* 0x000fe20006fa1270 */
[----:B------:R-:W-:Y:S03]  /*100e70*/  LDS.128 R20, [R252] ;  /* 0x00000000fc147984 */ /* 0x000fe60000000c00 */
[----:B------:R-:W-:-:S04]  /*100e80*/  LOP3.LUT R236, R236, 0x600, RZ, 0xc0, !PT ;  /* 0x00000600ecec7812 */ /* 0x000fc800078ec0ff */
[----:B------:R-:W-:-:S04]  /*100e90*/  LEA R236, R237, R236, 0x4 ;  /* 0x000000ecedec7211 */ /* 0x000fc800078e20ff */
[----:B------:R-:W-:-:S05]  /*100ea0*/  LOP3.LUT R236, R236, 0x20, RZ, 0x3c, !PT ;  /* 0x00000020ecec7812 */ /* 0x000fca00078e3cff */
[----:B------:R1:W4:Y:S04]  /*100eb0*/  LDS.128 R16, [R236] ;  /* 0x00000000ec107984 */ /* 0x0003280000000c00 */
[----:B-1----:R-:W1:Y:S02]  /*100ec0*/  S2R R236, SR_TID.X ;  /* 0x0000000000ec7919 */ /* 0x002e640000002100 */
[C---:B-1----:R-:W-:Y:S01]  /*100ed0*/  LOP3.LUT R237, R236.reuse, 0x1f, RZ, 0xc0, !PT ;  /* 0x0000001feced7812 */ /* 0x042fe200078ec0ff */
[----:B------:R-:W-:-:S05]  /*100ee0*/  IMAD.SHL.U32 R236, R236, 0x100, RZ ;  /* 0x00000100ecec7824 */ /* 0x000fca00078e00ff */
[----:B------:R-:W-:-:S04]  /*100ef0*/  LOP3.LUT R236, R236, 0x600, RZ, 0xc0, !PT ;  /* 0x00000600ecec7812 */ /* 0x000fc800078ec0ff */
[----:B------:R-:W-:-:S04]  /*100f00*/  LEA R236, R237, R236, 0x4 ;  /* 0x000000ecedec7211 */ /* 0x000fc800078e20ff */
[----:B------:R-:W-:-:S05]  /*100f10*/  LOP3.LUT R236, R236, 0x40, RZ, 0x3c, !PT ;  /* 0x00000040ecec7812 */ /* 0x000fca00078e3cff */
[----:B------:R-:W1:Y:S01]  /*100f20*/  LDS.128 R12, [R236] ;  /* 0x00000000ec0c7984 */ /* 0x000e620000000c00 */
[----:B------:R-:W-:Y:S02]  /*100f30*/  ISETP.LT.AND P0, PT, R219, c[0x0][0x178], !P6 ;  /* 0x00005e00db007a0c */ /* 0x000fe40007701270 */
[----:B------:R-:W-:Y:S02]  /*100f40*/  ISETP.LT.AND P6, PT, R223, c[0x0][0x178], !P6 ;  /* 0x00005e00df007a0c */ /* 0x000fe400077c1270 */
[----:B------:R-:W-:Y:S02]  /*100f50*/  IADD3 R33, R31, c[0x0][0x198], RZ ;  /* 0x000066001f217a10 */ /* 0x000fe40007ffe0ff */
[----:B------:R-:W-:Y:S02]  /*100f60*/  ISETP.LT.AND P2, PT, R219, c[0x0][0x178], !P1 ;  /* 0x00005e00db007a0c */ /* 0x000fe40004f41270 */
[----:B------:R-:W-:Y:S01]  /*100f70*/  IADD3 R35, R33, c[0x0][0x198], RZ ;  /* 0x0000660021237a10 */ /* 0x000fe20007ffe0ff */
[----:B------:R-:W-:-:S04]  /*100f80*/  IMAD.WIDE R4, R31, 0x4, R10 ;  /* 0x000000041f047825 */ /* 0x000fc800078e020a */
[C---:B------:R-:W-:Y:S01]  /*100f90*/  IMAD.WIDE R24, R33.reuse, 0x4, R8 ;  /* 0x0000000421187825 */ /* 0x040fe200078e0208 */
[----:B----4-:R4:W-:Y:S03]  /*100fa0*/  @P5 STG.E [R4.64], R16 ;  /* 0x0000001004005986 */ /* 0x0109e6000c101904 */
[----:B------:R-:W-:Y:S01]  /*100fb0*/  IMAD.WIDE R26, R33, 0x4, R10 ;  /* 0x00000004211a7825 */ /* 0x000fe200078e020a */
[----:B------:R-:W-:Y:S03]  /*100fc0*/  @P0 STG.E [R24.64], R213 ;  /* 0x000000d518000986 */ /* 0x000fe6000c101904 */
[----:B------:R-:W-:Y:S01]  /*100fd0*/  IMAD.WIDE R28, R35, 0x4, R8 ;  /* 0x00000004231c7825 */ /* 0x000fe200078e0208 */
[----:B------:R1:W-:Y:S01]  /*100fe0*/  @P6 STG.E [R26.64], R17 ;  /* 0x000000111a006986 */ /* 0x0003e2000c101904 */
[----:B------:R-:W-:-:S03]  /*100ff0*/  ISETP.LT.AND P1, PT, R223, c[0x0][0x178], !P1 ;  /* 0x00005e00df007a0c */ /* 0x000fc60004f21270 */
[----:B------:R1:W-:Y:S01]  /*101000*/  @P2 STG.E [R28.64], R216 ;  /* 0x000000d81c002986 */ /* 0x0003e2000c101904 */
[----:B------:R-:W-:Y:S01]  /*101010*/  ISETP.LT.AND P2, PT, R219, c[0x0][0x178], !P4 ;  /* 0x00005e00db007a0c */ /* 0x000fe20006741270 */
[----:B------:R-:W-:Y:S01]  /*101020*/  IMAD.WIDE R2, R35, 0x4, R10 ;  /* 0x0000000423027825 */ /* 0x000fe200078e020a */
[----:B------:R-:W-:Y:S01]  /*101030*/  ISETP.LT.AND P4, PT, R223, c[0x0][0x178], !P4 ;  /* 0x00005e00df007a0c */ /* 0x000fe20006781270 */
[----:B------:R-:W3:Y:S01]  /*101040*/  LDL.LU R33, [R1+0x4b90] ;  /* 0x004b900001217983 */ /* 0x000ee20000300800 */
[----:B------:R-:W-:Y:S02]  /*101050*/  ISETP.GE.AND P0, PT, R32, c[0x0][0x17c], PT ;  /* 0x00005f0020007a0c */ /* 0x000fe40003f06270 */
[----:B------:R-:W-:Y:S01]  /*101060*/  IADD3 R35, R35, c[0x0][0x198], RZ ;  /* 0x0000660023237a10 */ /* 0x000fe20007ffe0ff */
[----:B------:R-:W3:Y:S04]  /*101070*/  LDL.LU R32, [R1+0x4b84] ;  /* 0x004b840001207983 */ /* 0x000ee80000300800 */
[C---:B----4-:R-:W-:Y:S01]  /*101080*/  IMAD.WIDE R4, R35.reuse, 0x4, R8 ;  /* 0x0000000423047825 */ /* 0x050fe200078e0208 */
[----:B-1----:R1:W-:Y:S03]  /*101090*/  @P1 STG.E [R2.64], R12 ;  /* 0x0000000c02001986 */ /* 0x0023e6000c101904 */
[----:B------:R-:W-:Y:S01]  /*1010a0*/  IMAD.WIDE R16, R35, 0x4, R10 ;  /* 0x0000000423107825 */ /* 0x000fe200078e020a */
[----:B------:R4:W-:Y:S04]  /*1010b0*/  @P2 STG.E [R4.64], R217 ;  /* 0x000000d904002986 */ /* 0x0009e8000c101904 */
[----:B------:R1:W-:Y:S01]  /*1010c0*/  @P4 STG.E [R16.64], R13 ;  /* 0x0000000d10004986 */ /* 0x0003e2000c101904 */
[----:B--2---:R-:W-:-:S03]  /*1010d0*/  ISETP.GE.AND P2, PT, R30, c[0x0][0x17c], PT ;  /* 0x00005f001e007a0c */ /* 0x004fc60003f46270 */
[----:B------:R-:W2:Y:S04]  /*1010e0*/  LDL.LU R30, [R1+0x4b6c] ;  /* 0x004b6c00011e7983 */ /* 0x000ea80000300800 */
[----:B------:R-:W2:Y:S01]  /*1010f0*/  LDL.LU R28, [R1+0x4b60] ;  /* 0x004b6000011c7983 */ /* 0x000ea20000300800 */
[----:B------:R-:W-:-:S03]  /*101100*/  ISETP.GE.AND P4, PT, R0, c[0x0][0x17c], PT ;  /* 0x00005f0000007a0c */ /* 0x000fc60003f86270 */
[----:B------:R-:W2:Y:S01]  /*101110*/  LDL.LU R0, [R1+0x52a8] ;  /* 0x0052a80001007983 */ /* 0x000ea20000300800 */
[----:B------:R-:W-:Y:S02]  /*101120*/  ISETP.LT.AND P6, PT, R219, c[0x0][0x178], !P3 ;  /* 0x00005e00db007a0c */ /* 0x000fe40005fc1270 */
[----:B------:R-:W-:Y:S02]  /*101130*/  ISETP.LT.AND P3, PT, R223, c[0x0][0x178], !P3 ;  /* 0x00005e00df007a0c */ /* 0x000fe40005f61270 */
[----:B------:R-:W-:Y:S02]  /*101140*/  IADD3 R31, R35, c[0x0][0x198], RZ ;  /* 0x00006600231f7a10 */ /* 0x000fe40007ffe0ff */
[----:B------:R-:W-:-:S03]  /*101150*/  ISETP.GE.AND P5, PT, R34, c[0x0][0x17c], PT ;  /* 0x00005f0022007a0c */ /* 0x000fc60003fa6270 */
[C---:B------:R-:W-:Y:S01]  /*101160*/  IMAD.WIDE R24, R31.reuse, 0x4, R8 ;  /* 0x000000041f187825 */ /* 0x040fe200078e0208 */
[----:B------:R-:W-:-:S03]  /*101170*/  IADD3 R29, R31, c[0x0][0x198], RZ ;  /* 0x000066001f1d7a10 */ /* 0x000fc60007ffe0ff */
[----:B-1----:R-:W-:Y:S01]  /*101180*/  IMAD.WIDE R2, R31, 0x4, R10 ;  /* 0x000000041f027825 */ /* 0x002fe200078e020a */
[----:B------:R-:W-:Y:S01]  /*101190*/  ISETP.LT.AND P1, PT, R219, c[0x0][0x178], !P5 ;  /* 0x00005e00db007a0c */ /* 0x000fe20006f21270 */
[----:B------:R-:W-:Y:S01]  /*1011a0*/  @P6 STG.E [R24.64], R220 ;  /* 0x000000dc18006986 */ /* 0x000fe2000c101904 */
[----:B------:R-:W-:Y:S02]  /*1011b0*/  ISETP.LT.AND P5, PT, R223, c[0x0][0x178], !P5 ;  /* 0x00005e00df007a0c */ /* 0x000fe40006fa1270 */
[----:B------:R-:W-:Y:S01]  /*1011c0*/  ISETP.LT.AND P6, PT, R219, c[0x0][0x178], !P0 ;  /* 0x00005e00db007a0c */ /* 0x000fe200047c1270 */
[----:B------:R1:W-:Y:S01]  /*1011d0*/  @P3 STG.E [R2.64], R20 ;  /* 0x0000001402003986 */ /* 0x0003e2000c101904 */
[----:B------:R-:W-:Y:S02]  /*1011e0*/  IADD3 R31, R29, c[0x0][0x198], RZ ;  /* 0x000066001d1f7a10 */ /* 0x000fe40007ffe0ff */
[----:B------:R-:W-:Y:S02]  /*1011f0*/  ISETP.LT.AND P0, PT, R223, c[0x0][0x178], !P0 ;  /* 0x00005e00df007a0c */ /* 0x000fe40004701270 */
[----:B------:R-:W-:Y:S01]  /*101200*/  ISETP.LT.AND P3, PT, R219, c[0x0][0x178], !P2 ;  /* 0x00005e00db007a0c */ /* 0x000fe20005761270 */
[----:B------:R-:W-:Y:S01]  /*101210*/  IMAD.WIDE R26, R29, 0x4, R8 ;  /* 0x000000041d1a7825 */ /* 0x000fe200078e0208 */
[----:B------:R-:W-:-:S03]  /*101220*/  ISETP.LT.AND P2, PT, R223, c[0x0][0x178], !P2 ;  /* 0x00005e00df007a0c */ /* 0x000fc60005741270 */
[----:B----4-:R-:W-:Y:S01]  /*101230*/  IMAD.WIDE R4, R29, 0x4, R10 ;  /* 0x000000041d047825 */ /* 0x010fe200078e020a */
[----:B------:R-:W-:-:S03]  /*101240*/  IADD3 R29, R31, c[0x0][0x198], RZ ;  /* 0x000066001f1d7a10 */ /* 0x000fc60007ffe0ff */
[C---:B------:R-:W-:Y:S01]  /*101250*/  IMAD.WIDE R12, R31.reuse, 0x4, R8 ;  /* 0x000000041f0c7825 */ /* 0x040fe200078e0208 */
[----:B------:R-:W-:Y:S03]  /*101260*/  @P1 STG.E [R26.64], R221 ;  /* 0x000000dd1a001986 */ /* 0x000fe6000c101904 */
[----:B-1----:R-:W-:Y:S01]  /*101270*/  IMAD.WIDE R2, R31, 0x4, R10 ;  /* 0x000000041f027825 */ /* 0x002fe200078e020a */
[----:B------:R-:W-:Y:S03]  /*101280*/  @P5 STG.E [R4.64], R21 ;  /* 0x0000001504005986 */ /* 0x000fe6000c101904 */
[C---:B------:R-:W-:Y:S01]  /*101290*/  IMAD.WIDE R16, R29.reuse, 0x4, R8 ;  /* 0x000000041d107825 */ /* 0x040fe200078e0208 */
[----:B------:R1:W-:Y:S03]  /*1012a0*/  @P6 STG.E [R12.64], R210 ;  /* 0x000000d20c006986 */ /* 0x0003e6000c101904 */
[----:B------:R-:W-:Y:S01]  /*1012b0*/  IMAD.WIDE R24, R29, 0x4, R10 ;  /* 0x000000041d187825 */ /* 0x000fe200078e020a */
[----:B------:R-:W-:Y:S01]  /*1012c0*/  ISETP.LT.AND P6, PT, R219, c[0x0][0x178], !P4 ;  /* 0x00005e00db007a0c */ /* 0x000fe200067c1270 */
[----:B------:R4:W-:Y:S01]  /*1012d0*/  @P0 STG.E [R2.64], R6 ;  /* 0x0000000602000986 */ /* 0x0009e2000c101904 */
[----:B------:R-:W-:-:S02]  /*1012e0*/  IADD3 R29, R29, c[0x0][0x198], RZ ;  /* 0x000066001d1d7a10 */ /* 0x000fc40007ffe0ff */
[----:B------:R-:W-:Y:S01]  /*1012f0*/  ISETP.LT.AND P4, PT, R223, c[0x0][0x178], !P4 ;  /* 0x00005e00df007a0c */ /* 0x000fe20006781270 */
[----:B------:R4:W-:Y:S04]  /*101300*/  @P3 STG.E [R16.64], R211 ;  /* 0x000000d310003986 */ /* 0x0009e8000c101904 */
[----:B------:R4:W-:Y:S01]  /*101310*/  @P2 STG.E [R24.64], R7 ;  /* 0x0000000718002986 */ /* 0x0009e2000c101904 */
[C---:B-1----:R-:W-:Y:S01]  /*101320*/  IADD3 R13, R29.reuse, c[0x0][0x198], RZ ;  /* 0x000066001d0d7a10 */ /* 0x042fe20007ffe0ff */
[----:B------:R-:W-:-:S03]  /*101330*/  IMAD.WIDE R4, R29, 0x4, R8 ;  /* 0x000000041d047825 */ /* 0x000fc600078e0208 */
[----:B------:R-:W-:Y:S01]  /*101340*/  IADD3 R21, R13, c[0x0][0x198], RZ ;  /* 0x000066000d157a10 */ /* 0x000fe20007ffe0ff */
[----:B----4-:R-:W-:Y:S01]  /*101350*/  IMAD.WIDE R2, R29, 0x4, R10 ;  /* 0x000000041d027825 */ /* 0x010fe200078e020a */
[----:B------:R-:W-:Y:S03]  /*101360*/  @P6 STG.E [R4.64], R214 ;  /* 0x000000d604006986 */ /* 0x000fe6000c101904 */
[--C-:B------:R-:W-:Y:S01]  /*101370*/  IMAD.WIDE R16, R21, 0x4, R8.reuse ;  /* 0x0000000415107825 */ /* 0x100fe200078e0208 */
[----:B------:R1:W-:Y:S03]  /*101380*/  @P4 STG.E [R2.64], R18 ;  /* 0x0000001202004986 */ /* 0x0003e6000c101904 */
[----:B------:R-:W-:-:S04]  /*101390*/  IMAD.WIDE R6, R13, 0x4, R8 ;  /* 0x000000040d067825 */ /* 0x000fc800078e0208 */
[----:B------:R-:W-:Y:S01]  /*1013a0*/  IMAD.WIDE R12, R13, 0x4, R10 ;  /* 0x000000040d0c7825 */ /* 0x000fe200078e020a */
[----:B---3--:R-:W-:Y:S02]  /*1013b0*/  ISETP.GE.AND P1, PT, R33, c[0x0][0x17c], PT ;  /* 0x00005f0021007a0c */ /* 0x008fe40003f26270 */
[----:B------:R-:W-:Y:S02]  /*1013c0*/  ISETP.GE.AND P5, PT, R32, c[0x0][0x17c], PT ;  /* 0x00005f0020007a0c */ /* 0x000fe40003fa6270 */
[----:B------:R-:W-:Y:S02]  /*1013d0*/  ISETP.LT.AND P2, PT, R219, c[0x0][0x178], !P1 ;  /* 0x00005e00db007a0c */ /* 0x000fe40004f41270 */
[----:B------:R-:W-:Y:S02]  /*1013e0*/  ISETP.LT.AND P1, PT, R223, c[0x0][0x178], !P1 ;  /* 0x00005e00df007a0c */ /* 0x000fe40004f21270 */
[----:B------:R-:W-:Y:S02]  /*1013f0*/  ISETP.LT.AND P3, PT, R219, c[0x0][0x178], !P5 ;  /* 0x00005e00db007a0c */ /* 0x000fe40006f61270 */
[----:B------:R-:W-:-:S07]  /*101400*/  ISETP.LT.AND P5, PT, R223, c[0x0][0x178], !P5 ;  /* 0x00005e00df007a0c */ /* 0x000fce0006fa1270 */
[----:B------:R-:W-:Y:S04]  /*101410*/  @P2 STG.E [R6.64], R215 ;  /* 0x000000d706002986 */ /* 0x000fe8000c101904 */
[----:B------:R3:W-:Y:S04]  /*101420*/  @P1 STG.E [R12.64], R19 ;  /* 0x000000130c001986 */ /* 0x0007e8000c101904 */
[----:B------:R4:W-:Y:S01]  /*101430*/  @P3 STG.E [R16.64], R218 ;  /* 0x000000da10003986 */ /* 0x0009e2000c101904 */
[----:B--2---:R-:W-:Y:S02]  /*101440*/  ISETP.GE.AND P0, PT, R30, c[0x0][0x17c], PT ;  /* 0x00005f001e007a0c */ /* 0x004fe40003f06270 */
[----:B------:R-:W-:-:S02]  /*101450*/  ISETP.GE.AND P6, PT, R28, c[0x0][0x17c], PT ;  /* 0x00005f001c007a0c */ /* 0x000fc40003fc6270 */
[----:B------:R-:W-:Y:S02]  /*101460*/  ISETP.GE.AND P4, PT, R0, c[0x0][0x17c], PT ;  /* 0x00005f0000007a0c */ /* 0x000fe40003f86270 */
[C---:B------:R-:W-:Y:S02]  /*101470*/  ISETP.LT.AND P3, PT, R219.reuse, c[0x0][0x178], !P0 ;  /* 0x00005e00db007a0c */ /* 0x040fe40004761270 */
[C---:B------:R-:W-:Y:S02]  /*101480*/  ISETP.LT.AND P1, PT, R219.reuse, c[0x0][0x178], !P4 ;  /* 0x00005e00db007a0c */ /* 0x040fe40006721270 */
[----:B------:R-:W-:Y:S02]  /*101490*/  ISETP.LT.AND P2, PT, R219, c[0x0][0x178], !P6 ;  /* 0x00005e00db007a0c */ /* 0x000fe40007741270 */
[----:B------:R-:W2:Y:S01]  /*1014a0*/  LDL.LU R219, [R1+0x52b0] ;  /* 0x0052b00001db7983 */ /* 0x000ea20000300800 */
[C---:B------:R-:W-:Y:S02]  /*1014b0*/  ISETP.LT.AND P0, PT, R223.reuse, c[0x0][0x178], !P0 ;  /* 0x00005e00df007a0c */ /* 0x040fe40004701270 */
[----:B------:R-:W-:-:S02]  /*1014c0*/  ISETP.LT.AND P4, PT, R223, c[0x0][0x178], !P4 ;  /* 0x00005e00df007a0c */ /* 0x000fc40006781270 */
[----:B------:R-:W-:Y:S02]  /*1014d0*/  ISETP.LT.AND P6, PT, R223, c[0x0][0x178], !P6 ;  /* 0x00005e00df007a0c */ /* 0x000fe400077c1270 */
[----:B------:R-:W2:Y:S01]  /*1014e0*/  LDL.LU R223, [R1+0x52ac] ;  /* 0x0052ac0001df7983 */ /* 0x000ea20000300800 */
[----:B------:R-:W-:-:S04]  /*1014f0*/  IADD3 R25, R21, c[0x0][0x198], RZ ;  /* 0x0000660015197a10 */ /* 0x000fc80007ffe0ff */
[----:B------:R-:W-:Y:S01]  /*101500*/  IADD3 R27, R25, c[0x0][0x198], RZ ;  /* 0x00006600191b7a10 */ /* 0x000fe20007ffe0ff */
[----:B-1----:R-:W-:-:S03]  /*101510*/  IMAD.WIDE R2, R21, 0x4, R10 ;  /* 0x0000000415027825 */ /* 0x002fc600078e020a */
[----:B---3--:R-:W-:Y:S01]  /*101520*/  IADD3 R19, R27, c[0x0][0x198], RZ ;  /* 0x000066001b137a10 */ /* 0x008fe20007ffe0ff */
[C---:B------:R-:W-:Y:S01]  /*101530*/  IMAD.WIDE R4, R25.reuse, 0x4, R8 ;  /* 0x0000000419047825 */ /* 0x040fe200078e0208 */
[----:B------:R1:W-:Y:S03]  /*101540*/  @P5 STG.E [R2.64], R14 ;  /* 0x0000000e02005986 */ /* 0x0003e6000c101904 */
[----:B------:R-:W-:-:S04]  /*101550*/  IMAD.WIDE R6, R25, 0x4, R10 ;  /* 0x0000000419067825 */ /* 0x000fc800078e020a */
[----:B------:R-:W-:-:S04]  /*101560*/  IMAD.WIDE R12, R27, 0x4, R8 ;  /* 0x000000041b0c7825 */ /* 0x000fc800078e0208 */
[----:B----4-:R-:W-:-:S04]  /*101570*/  IMAD.WIDE R16, R27, 0x4, R10 ;  /* 0x000000041b107825 */ /* 0x010fc800078e020a */
[----:B------:R-:W-:-:S04]  /*101580*/  IMAD.WIDE R8, R19, 0x4, R8 ;  /* 0x0000000413087825 */ /* 0x000fc800078e0208 */
[----:B------:R-:W-:Y:S01]  /*101590*/  IMAD.WIDE R10, R19, 0x4, R10 ;  /* 0x00000004130a7825 */ /* 0x000fe200078e020a */
[----:B--2---:R1:W-:Y:S04]  /*1015a0*/  @P3 STG.E [R4.64], R219 ;  /* 0x000000db04003986 */ /* 0x0043e8000c101904 */
[----:B------:R1:W-:Y:S04]  /*1015b0*/  @P0 STG.E [R6.64], R15 ;  /* 0x0000000f06000986 */ /* 0x0003e8000c101904 */
[----:B------:R1:W-:Y:S04]  /*1015c0*/  @P2 STG.E [R12.64], R222 ;  /* 0x000000de0c002986 */ /* 0x0003e8000c101904 */
[----:B------:R1:W-:Y:S04]  /*1015d0*/  @P6 STG.E [R16.64], R22 ;  /* 0x0000001610006986 */ /* 0x0003e8000c101904 */
[----:B------:R1:W-:Y:S01]  /*1015e0*/  @P1 STG.E [R8.64], R223 ;  /* 0x000000df08001986 */ /* 0x0003e2000c101904 */
[----:B------:R-:W-:Y:S05]  /*1015f0*/  @!P4 EXIT ;  /* 0x000000000000c94d */ /* 0x000fea0003800000 */
[----:B------:R-:W-:Y:S01]  /*101600*/  STG.E [R10.64], R23 ;  /* 0x000000170a007986 */ /* 0x000fe2000c101904 */
[----:B------:R-:W-:Y:S05]  /*101610*/  EXIT ;  /* 0x000000000000794d */ /* 0x000fea0003800000 */
.L_x_2:
[----:B------:R-:W-:-:S00]  /*101620*/  BRA `(.L_x_2) ;  /* 0xfffffff000007947 */ /* 0x000fc0000383ffff */
[----:B------:R-:W-:-:S00]  /*101630*/  NOP ;  /* 0x0000000000007918 */ /* 0x000fc00000000000 */
        /* <DEDUP_REMOVED lines=12> */
.L_x_3:


//--------------------- .nv.shared.matmul_kernel  --------------------------
	.section	.nv.shared.matmul_kernel,"aw",@nobits
	.sectionflags	@""
	.align	16
